/*
 * SPDX-FileCopyrightText: Copyright (c) 2025 NVIDIA CORPORATION & AFFILIATES. All rights reserved.
 * SPDX-License-Identifier: BSD-3-Clause
 */

#include "group_norm_nhwc_bwd_one_pass_kernel.cuh"
#include "group_norm_nhwc_fwd_one_pass_kernel.cuh"
#include "macros.h"

GN_FWD_BWD_ONE_PASS_DEFINITION(/* CHANNELS_PER_GROUP */ 10, /* THREADS_PER_BLOCK */ 640)


// ===== COMPILED SASS (sm_90) =====

	.target	sm_90

	.elftype	@"ET_EXEC"


//--------------------- .note.nv.tkinfo           --------------------------
	.section	.note.nv.tkinfo,"",@"SHT_NOTE"
	.sectionflags	@"SHF_NOTE_NV_TKINFO"
	.tkinfo
        /*0018*/ 	.word	0x00000002
        /*0030*/ 	.string	""
        /*0030*/ 	.string	"ptxas"
        /*0030*/ 	.string	"Cuda compilation tools, release 13.0, V13.0.88"
        /*0030*/ 	.string	"Build cuda_13.0.r13.0/compiler.36424714_0"
        /*0030*/ 	.string	"-arch sm_90 -m 64 "



//--------------------- .note.nv.cuinfo           --------------------------
	.section	.note.nv.cuinfo,"",@"SHT_NOTE"
	.sectionflags	@"SHF_NOTE_NV_CUINFO"
        /*0018*/ 	.short	0x0002
        /*001a*/ 	.short	0x005a
        /*001c*/ 	.short	0x0082
	.zero		2


//--------------------- .nv.info                  --------------------------
	.section	.nv.info,"",@"SHT_CUDA_INFO"
	.align	4


	//----- nvinfo : EIATTR_REGCOUNT
	.align		4
        /*0000*/ 	.byte	0x04, 0x2f
        /*0002*/ 	.short	(.L_41 - .L_40)
	.align		4
.L_40:
        /*0004*/ 	.word	index@(_Z35group_norm_nhwc_fwd_one_pass_kernelI11Fp32IOFp16WLi512ELi10ELi640EEv26Group_norm_nhwc_fwd_params)
        /*0008*/ 	.word	0x00000030


	//----- nvinfo : EIATTR_FRAME_SIZE
	.align		4
.L_41:
        /*000c*/ 	.byte	0x04, 0x11
        /*000e*/ 	.short	(.L_43 - .L_42)
	.align		4
.L_42:
        /*0010*/ 	.word	index@(_Z35group_norm_nhwc_fwd_one_pass_kernelI11Fp32IOFp16WLi512ELi10ELi640EEv26Group_norm_nhwc_fwd_params)
        /*0014*/ 	.word	0x00000000


	//----- nvinfo : EIATTR_REGCOUNT
	.align		4
.L_43:
        /*0018*/ 	.byte	0x04, 0x2f
        /*001a*/ 	.short	(.L_45 - .L_44)
	.align		4
.L_44:
        /*001c*/ 	.word	index@(_Z35group_norm_nhwc_fwd_one_pass_kernelI11Fp32IOFp16WLi256ELi10ELi640EEv26Group_norm_nhwc_fwd_params)
        /*0020*/ 	.word	0x00000020


	//----- nvinfo : EIATTR_FRAME_SIZE
	.align		4
.L_45:
        /*0024*/ 	.byte	0x04, 0x11
        /*0026*/ 	.short	(.L_47 - .L_46)
	.align		4
.L_46:
        /*0028*/ 	.word	index@(_Z35group_norm_nhwc_fwd_one_pass_kernelI11Fp32IOFp16WLi256ELi10ELi640EEv26Group_norm_nhwc_fwd_params)
        /*002c*/ 	.word	0x00000000


	//----- nvinfo : EIATTR_REGCOUNT
	.align		4
.L_47:
        /*0030*/ 	.byte	0x04, 0x2f
        /*0032*/ 	.short	(.L_49 - .L_48)
	.align		4
.L_48:
        /*0034*/ 	.word	index@(_Z35group_norm_nhwc_fwd_one_pass_kernelI11Fp32IOFp16WLi128ELi10ELi640EEv26Group_norm_nhwc_fwd_params)
        /*0038*/ 	.word	0x00000020


	//----- nvinfo : EIATTR_FRAME_SIZE
	.align		4
.L_49:
        /*003c*/ 	.byte	0x04, 0x11
        /*003e*/ 	.short	(.L_51 - .L_50)
	.align		4
.L_50:
        /*0040*/ 	.word	index@(_Z35group_norm_nhwc_fwd_one_pass_kernelI11Fp32IOFp16WLi128ELi10ELi640EEv26Group_norm_nhwc_fwd_params)
        /*0044*/ 	.word	0x00000000


	//----- nvinfo : EIATTR_REGCOUNT
	.align		4
.L_51:
        /*0048*/ 	.byte	0x04, 0x2f
        /*004a*/ 	.short	(.L_53 - .L_52)
	.align		4
.L_52:
        /*004c*/ 	.word	index@(_Z35group_norm_nhwc_fwd_one_pass_kernelI11Fp32IOFp16WLi64ELi10ELi640EEv26Group_norm_nhwc_fwd_params)
        /*0050*/ 	.word	0x00000020


	//----- nvinfo : EIATTR_FRAME_SIZE
	.align		4
.L_53:
        /*0054*/ 	.byte	0x04, 0x11
        /*0056*/ 	.short	(.L_55 - .L_54)
	.align		4
.L_54:
        /*0058*/ 	.word	index@(_Z35group_norm_nhwc_fwd_one_pass_kernelI11Fp32IOFp16WLi64ELi10ELi640EEv26Group_norm_nhwc_fwd_params)
        /*005c*/ 	.word	0x00000000


	//----- nvinfo : EIATTR_REGCOUNT
	.align		4
.L_55:
        /*0060*/ 	.byte	0x04, 0x2f
        /*0062*/ 	.short	(.L_57 - .L_56)
	.align		4
.L_56:
        /*0064*/ 	.word	index@(_Z35group_norm_nhwc_fwd_one_pass_kernelI11Fp32IOBf16WLi512ELi10ELi640EEv26Group_norm_nhwc_fwd_params)
        /*0068*/ 	.word	0x00000030


	//----- nvinfo : EIATTR_FRAME_SIZE
	.align		4
.L_57:
        /*006c*/ 	.byte	0x04, 0x11
        /*006e*/ 	.short	(.L_59 - .L_58)
	.align		4
.L_58:
        /*0070*/ 	.word	index@(_Z35group_norm_nhwc_fwd_one_pass_kernelI11Fp32IOBf16WLi512ELi10ELi640EEv26Group_norm_nhwc_fwd_params)
        /*0074*/ 	.word	0x00000000


	//----- nvinfo : EIATTR_REGCOUNT
	.align		4
.L_59:
        /*0078*/ 	.byte	0x04, 0x2f
        /*007a*/ 	.short	(.L_61 - .L_60)
	.align		4
.L_60:
        /*007c*/ 	.word	index@(_Z35group_norm_nhwc_fwd_one_pass_kernelI11Fp32IOBf16WLi256ELi10ELi640EEv26Group_norm_nhwc_fwd_params)
        /*0080*/ 	.word	0x00000020


	//----- nvinfo : EIATTR_FRAME_SIZE
	.align		4
.L_61:
        /*0084*/ 	.byte	0x04, 0x11
        /*0086*/ 	.short	(.L_63 - .L_62)
	.align		4
.L_62:
        /*0088*/ 	.word	index@(_Z35group_norm_nhwc_fwd_one_pass_kernelI11Fp32IOBf16WLi256ELi10ELi640EEv26Group_norm_nhwc_fwd_params)
        /*008c*/ 	.word	0x00000000


	//----- nvinfo : EIATTR_REGCOUNT
	.align		4
.L_63:
        /*0090*/ 	.byte	0x04, 0x2f
        /*0092*/ 	.short	(.L_65 - .L_64)
	.align		4
.L_64:
        /*0094*/ 	.word	index@(_Z35group_norm_nhwc_fwd_one_pass_kernelI11Fp32IOBf16WLi128ELi10ELi640EEv26Group_norm_nhwc_fwd_params)
        /*0098*/ 	.word	0x00000020


	//----- nvinfo : EIATTR_FRAME_SIZE
	.align		4
.L_65:
        /*009c*/ 	.byte	0x04, 0x11
        /*009e*/ 	.short	(.L_67 - .L_66)
	.align		4
.L_66:
        /*00a0*/ 	.word	index@(_Z35group_norm_nhwc_fwd_one_pass_kernelI11Fp32IOBf16WLi128ELi10ELi640EEv26Group_norm_nhwc_fwd_params)
        /*00a4*/ 	.word	0x00000000


	//----- nvinfo : EIATTR_REGCOUNT
	.align		4
.L_67:
        /*00a8*/ 	.byte	0x04, 0x2f
        /*00aa*/ 	.short	(.L_69 - .L_68)
	.align		4
.L_68:
        /*00ac*/ 	.word	index@(_Z35group_norm_nhwc_fwd_one_pass_kernelI11Fp32IOBf16WLi64ELi10ELi640EEv26Group_norm_nhwc_fwd_params)
        /*00b0*/ 	.word	0x00000020


	//----- nvinfo : EIATTR_FRAME_SIZE
	.align		4
.L_69:
        /*00b4*/ 	.byte	0x04, 0x11
        /*00b6*/ 	.short	(.L_71 - .L_70)
	.align		4
.L_70:
        /*00b8*/ 	.word	index@(_Z35group_norm_nhwc_fwd_one_pass_kernelI11Fp32IOBf16WLi64ELi10ELi640EEv26Group_norm_nhwc_fwd_params)
        /*00bc*/ 	.word	0x00000000


	//----- nvinfo : EIATTR_REGCOUNT
	.align		4
.L_71:
        /*00c0*/ 	.byte	0x04, 0x2f
        /*00c2*/ 	.short	(.L_73 - .L_72)
	.align		4
.L_72:
        /*00c4*/ 	.word	index@(_Z35group_norm_nhwc_fwd_one_pass_kernelI11Fp32IOFp32WLi512ELi10ELi640EEv26Group_norm_nhwc_fwd_params)
        /*00c8*/ 	.word	0x00000030


	//----- nvinfo : EIATTR_FRAME_SIZE
	.align		4
.L_73:
        /*00cc*/ 	.byte	0x04, 0x11
        /*00ce*/ 	.short	(.L_75 - .L_74)
	.align		4
.L_74:
        /*00d0*/ 	.word	index@(_Z35group_norm_nhwc_fwd_one_pass_kernelI11Fp32IOFp32WLi512ELi10ELi640EEv26Group_norm_nhwc_fwd_params)
        /*00d4*/ 	.word	0x00000000


	//----- nvinfo : EIATTR_REGCOUNT
	.align		4
.L_75:
        /*00d8*/ 	.byte	0x04, 0x2f
        /*00da*/ 	.short	(.L_77 - .L_76)
	.align		4
.L_76:
        /*00dc*/ 	.word	index@(_Z35group_norm_nhwc_fwd_one_pass_kernelI11Fp32IOFp32WLi256ELi10ELi640EEv26Group_norm_nhwc_fwd_params)
        /*00e0*/ 	.word	0x00000020


	//----- nvinfo : EIATTR_FRAME_SIZE
	.align		4
.L_77:
        /*00e4*/ 	.byte	0x04, 0x11
        /*00e6*/ 	.short	(.L_79 - .L_78)
	.align		4
.L_78:
        /*00e8*/ 	.word	index@(_Z35group_norm_nhwc_fwd_one_pass_kernelI11Fp32IOFp32WLi256ELi10ELi640EEv26Group_norm_nhwc_fwd_params)
        /*00ec*/ 	.word	0x00000000


	//----- nvinfo : EIATTR_REGCOUNT
	.align		4
.L_79:
        /*00f0*/ 	.byte	0x04, 0x2f
        /*00f2*/ 	.short	(.L_81 - .L_80)
	.align		4
.L_80:
        /*00f4*/ 	.word	index@(_Z35group_norm_nhwc_fwd_one_pass_kernelI11Fp32IOFp32WLi128ELi10ELi640EEv26Group_norm_nhwc_fwd_params)
        /*00f8*/ 	.word	0x00000020


	//----- nvinfo : EIATTR_FRAME_SIZE
	.align		4
.L_81:
        /*00fc*/ 	.byte	0x04, 0x11
        /*00fe*/ 	.short	(.L_83 - .L_82)
	.align		4
.L_82:
        /*0100*/ 	.word	index@(_Z35group_norm_nhwc_fwd_one_pass_kernelI11Fp32IOFp32WLi128ELi10ELi640EEv26Group_norm_nhwc_fwd_params)
        /*0104*/ 	.word	0x00000000


	//----- nvinfo : EIATTR_REGCOUNT
	.align		4
.L_83:
        /*0108*/ 	.byte	0x04, 0x2f
        /*010a*/ 	.short	(.L_85 - .L_84)
	.align		4
.L_84:
        /*010c*/ 	.word	index@(_Z35group_norm_nhwc_fwd_one_pass_kernelI11Fp32IOFp32WLi64ELi10ELi640EEv26Group_norm_nhwc_fwd_params)
        /*0110*/ 	.word	0x00000020


	//----- nvinfo : EIATTR_FRAME_SIZE
	.align		4
.L_85:
        /*0114*/ 	.byte	0x04, 0x11
        /*0116*/ 	.short	(.L_87 - .L_86)
	.align		4
.L_86:
        /*0118*/ 	.word	index@(_Z35group_norm_nhwc_fwd_one_pass_kernelI11Fp32IOFp32WLi64ELi10ELi640EEv26Group_norm_nhwc_fwd_params)
        /*011c*/ 	.word	0x00000000


	//----- nvinfo : EIATTR_REGCOUNT
	.align		4
.L_87:
        /*0120*/ 	.byte	0x04, 0x2f
        /*0122*/ 	.short	(.L_89 - .L_88)
	.align		4
.L_88:
        /*0124*/ 	.word	index@(_Z35group_norm_nhwc_fwd_one_pass_kernelI11Fp16IOFp16WLi512ELi10ELi640EEv26Group_norm_nhwc_fwd_params)
        /*0128*/ 	.word	0x0000002e


	//----- nvinfo : EIATTR_FRAME_SIZE
	.align		4
.L_89:
        /*012c*/ 	.byte	0x04, 0x11
        /*012e*/ 	.short	(.L_91 - .L_90)
	.align		4
.L_90:
        /*0130*/ 	.word	index@(_Z35group_norm_nhwc_fwd_one_pass_kernelI11Fp16IOFp16WLi512ELi10ELi640EEv26Group_norm_nhwc_fwd_params)
        /*0134*/ 	.word	0x00000000


	//----- nvinfo : EIATTR_REGCOUNT
	.align		4
.L_91:
        /*0138*/ 	.byte	0x04, 0x2f
        /*013a*/ 	.short	(.L_93 - .L_92)
	.align		4
.L_92:
        /*013c*/ 	.word	index@(_Z35group_norm_nhwc_fwd_one_pass_kernelI11Fp16IOFp16WLi256ELi10ELi640EEv26Group_norm_nhwc_fwd_params)
        /*0140*/ 	.word	0x00000020


	//----- nvinfo : EIATTR_FRAME_SIZE
	.align		4
.L_93:
        /*0144*/ 	.byte	0x04, 0x11
        /*0146*/ 	.short	(.L_95 - .L_94)
	.align		4
.L_94:
        /*0148*/ 	.word	index@(_Z35group_norm_nhwc_fwd_one_pass_kernelI11Fp16IOFp16WLi256ELi10ELi640EEv26Group_norm_nhwc_fwd_params)
        /*014c*/ 	.word	0x00000000


	//----- nvinfo : EIATTR_REGCOUNT
	.align		4
.L_95:
        /*0150*/ 	.byte	0x04, 0x2f
        /*0152*/ 	.short	(.L_97 - .L_96)
	.align		4
.L_96:
        /*0154*/ 	.word	index@(_Z35group_norm_nhwc_fwd_one_pass_kernelI11Fp16IOFp16WLi128ELi10ELi640EEv26Group_norm_nhwc_fwd_params)
        /*0158*/ 	.word	0x00000020


	//----- nvinfo : EIATTR_FRAME_SIZE
	.align		4
.L_97:
        /*015c*/ 	.byte	0x04, 0x11
        /*015e*/ 	.short	(.L_99 - .L_98)
	.align		4
.L_98:
        /*0160*/ 	.word	index@(_Z35group_norm_nhwc_fwd_one_pass_kernelI11Fp16IOFp16WLi128ELi10ELi640EEv26Group_norm_nhwc_fwd_params)
        /*0164*/ 	.word	0x00000000


	//----- nvinfo : EIATTR_REGCOUNT
	.align		4
.L_99:
        /*0168*/ 	.byte	0x04, 0x2f
        /*016a*/ 	.short	(.L_101 - .L_100)
	.align		4
.L_100:
        /*016c*/ 	.word	index@(_Z35group_norm_nhwc_fwd_one_pass_kernelI11Fp16IOFp16WLi64ELi10ELi640EEv26Group_norm_nhwc_fwd_params)
        /*0170*/ 	.word	0x00000020


	//----- nvinfo : EIATTR_FRAME_SIZE
	.align		4
.L_101:
        /*0174*/ 	.byte	0x04, 0x11
        /*0176*/ 	.short	(.L_103 - .L_102)
	.align		4
.L_102:
        /*0178*/ 	.word	index@(_Z35group_norm_nhwc_fwd_one_pass_kernelI11Fp16IOFp16WLi64ELi10ELi640EEv26Group_norm_nhwc_fwd_params)
        /*017c*/ 	.word	0x00000000


	//----- nvinfo : EIATTR_REGCOUNT
	.align		4
.L_103:
        /*0180*/ 	.byte	0x04, 0x2f
        /*0182*/ 	.short	(.L_105 - .L_104)
	.align		4
.L_104:
        /*0184*/ 	.word	index@(_Z35group_norm_nhwc_fwd_one_pass_kernelI11Fp16IOBf16WLi512ELi10ELi640EEv26Group_norm_nhwc_fwd_params)
        /*0188*/ 	.word	0x0000002e


	//----- nvinfo : EIATTR_FRAME_SIZE
	.align		4
.L_105:
        /*018c*/ 	.byte	0x04, 0x11
        /*018e*/ 	.short	(.L_107 - .L_106)
	.align		4
.L_106:
        /*0190*/ 	.word	index@(_Z35group_norm_nhwc_fwd_one_pass_kernelI11Fp16IOBf16WLi512ELi10ELi640EEv26Group_norm_nhwc_fwd_params)
        /*0194*/ 	.word	0x00000000


	//----- nvinfo : EIATTR_REGCOUNT
	.align		4
.L_107:
        /*0198*/ 	.byte	0x04, 0x2f
        /*019a*/ 	.short	(.L_109 - .L_108)
	.align		4
.L_108:
        /*019c*/ 	.word	index@(_Z35group_norm_nhwc_fwd_one_pass_kernelI11Fp16IOBf16WLi256ELi10ELi640EEv26Group_norm_nhwc_fwd_params)
        /*01a0*/ 	.word	0x00000020


	//----- nvinfo : EIATTR_FRAME_SIZE
	.align		4
.L_109:
        /*01a4*/ 	.byte	0x04, 0x11
        /*01a6*/ 	.short	(.L_111 - .L_110)
	.align		4
.L_110:
        /*01a8*/ 	.word	index@(_Z35group_norm_nhwc_fwd_one_pass_kernelI11Fp16IOBf16WLi256ELi10ELi640EEv26Group_norm_nhwc_fwd_params)
        /*01ac*/ 	.word	0x00000000


	//----- nvinfo : EIATTR_REGCOUNT
	.align		4
.L_111:
        /*01b0*/ 	.byte	0x04, 0x2f
        /*01b2*/ 	.short	(.L_113 - .L_112)
	.align		4
.L_112:
        /*01b4*/ 	.word	index@(_Z35group_norm_nhwc_fwd_one_pass_kernelI11Fp16IOBf16WLi128ELi10ELi640EEv26Group_norm_nhwc_fwd_params)
        /*01b8*/ 	.word	0x00000020


	//----- nvinfo : EIATTR_FRAME_SIZE
	.align		4
.L_113:
        /*01bc*/ 	.byte	0x04, 0x11
        /*01be*/ 	.short	(.L_115 - .L_114)
	.align		4
.L_114:
        /*01c0*/ 	.word	index@(_Z35group_norm_nhwc_fwd_one_pass_kernelI11Fp16IOBf16WLi128ELi10ELi640EEv26Group_norm_nhwc_fwd_params)
        /*01c4*/ 	.word	0x00000000


	//----- nvinfo : EIATTR_REGCOUNT
	.align		4
.L_115:
        /*01c8*/ 	.byte	0x04, 0x2f
        /*01ca*/ 	.short	(.L_117 - .L_116)
	.align		4
.L_116:
        /*01cc*/ 	.word	index@(_Z35group_norm_nhwc_fwd_one_pass_kernelI11Fp16IOBf16WLi64ELi10ELi640EEv26Group_norm_nhwc_fwd_params)
        /*01d0*/ 	.word	0x00000020


	//----- nvinfo : EIATTR_FRAME_SIZE
	.align		4
.L_117:
        /*01d4*/ 	.byte	0x04, 0x11
        /*01d6*/ 	.short	(.L_119 - .L_118)
	.align		4
.L_118:
        /*01d8*/ 	.word	index@(_Z35group_norm_nhwc_fwd_one_pass_kernelI11Fp16IOBf16WLi64ELi10ELi640EEv26Group_norm_nhwc_fwd_params)
        /*01dc*/ 	.word	0x00000000


	//----- nvinfo : EIATTR_REGCOUNT
	.align		4
.L_119:
        /*01e0*/ 	.byte	0x04, 0x2f
        /*01e2*/ 	.short	(.L_121 - .L_120)
	.align		4
.L_120:
        /*01e4*/ 	.word	index@(_Z35group_norm_nhwc_fwd_one_pass_kernelI11Fp16IOFp32WLi512ELi10ELi640EEv26Group_norm_nhwc_fwd_params)
        /*01e8*/ 	.word	0x00000030


	//----- nvinfo : EIATTR_FRAME_SIZE
	.align		4
.L_121:
        /*01ec*/ 	.byte	0x04, 0x11
        /*01ee*/ 	.short	(.L_123 - .L_122)
	.align		4
.L_122:
        /*01f0*/ 	.word	index@(_Z35group_norm_nhwc_fwd_one_pass_kernelI11Fp16IOFp32WLi512ELi10ELi640EEv26Group_norm_nhwc_fwd_params)
        /*01f4*/ 	.word	0x00000000


	//----- nvinfo : EIATTR_REGCOUNT
	.align		4
.L_123:
        /*01f8*/ 	.byte	0x04, 0x2f
        /*01fa*/ 	.short	(.L_125 - .L_124)
	.align		4
.L_124:
        /*01fc*/ 	.word	index@(_Z35group_norm_nhwc_fwd_one_pass_kernelI11Fp16IOFp32WLi256ELi10ELi640EEv26Group_norm_nhwc_fwd_params)
        /*0200*/ 	.word	0x00000020


	//----- nvinfo : EIATTR_FRAME_SIZE
	.align		4
.L_125:
        /*0204*/ 	.byte	0x04, 0x11
        /*0206*/ 	.short	(.L_127 - .L_126)
	.align		4
.L_126:
        /*0208*/ 	.word	index@(_Z35group_norm_nhwc_fwd_one_pass_kernelI11Fp16IOFp32WLi256ELi10ELi640EEv26Group_norm_nhwc_fwd_params)
        /*020c*/ 	.word	0x00000000


	//----- nvinfo : EIATTR_REGCOUNT
	.align		4
.L_127:
        /*0210*/ 	.byte	0x04, 0x2f
        /*0212*/ 	.short	(.L_129 - .L_128)
	.align		4
.L_128:
        /*0214*/ 	.word	index@(_Z35group_norm_nhwc_fwd_one_pass_kernelI11Fp16IOFp32WLi128ELi10ELi640EEv26Group_norm_nhwc_fwd_params)
        /*0218*/ 	.word	0x00000020


	//----- nvinfo : EIATTR_FRAME_SIZE
	.align		4
.L_129:
        /*021c*/ 	.byte	0x04, 0x11
        /*021e*/ 	.short	(.L_131 - .L_130)
	.align		4
.L_130:
        /*0220*/ 	.word	index@(_Z35group_norm_nhwc_fwd_one_pass_kernelI11Fp16IOFp32WLi128ELi10ELi640EEv26Group_norm_nhwc_fwd_params)
        /*0224*/ 	.word	0x00000000


	//----- nvinfo : EIATTR_REGCOUNT
	.align		4
.L_131:
        /*0228*/ 	.byte	0x04, 0x2f
        /*022a*/ 	.short	(.L_133 - .L_132)
	.align		4
.L_132:
        /*022c*/ 	.word	index@(_Z35group_norm_nhwc_fwd_one_pass_kernelI11Fp16IOFp32WLi64ELi10ELi640EEv26Group_norm_nhwc_fwd_params)
        /*0230*/ 	.word	0x00000020


	//----- nvinfo : EIATTR_FRAME_SIZE
	.align		4
.L_133:
        /*0234*/ 	.byte	0x04, 0x11
        /*0236*/ 	.short	(.L_135 - .L_134)
	.align		4
.L_134:
        /*0238*/ 	.word	index@(_Z35group_norm_nhwc_fwd_one_pass_kernelI11Fp16IOFp32WLi64ELi10ELi640EEv26Group_norm_nhwc_fwd_params)
        /*023c*/ 	.word	0x00000000


	//----- nvinfo : EIATTR_REGCOUNT
	.align		4
.L_135:
        /*0240*/ 	.byte	0x04, 0x2f
        /*0242*/ 	.short	(.L_137 - .L_136)
	.align		4
.L_136:
        /*0244*/ 	.word	index@(_Z35group_norm_nhwc_fwd_one_pass_kernelI11Bf16IOFp16WLi512ELi10ELi640EEv26Group_norm_nhwc_fwd_params)
        /*0248*/ 	.word	0x00000030


	//----- nvinfo : EIATTR_FRAME_SIZE
	.align		4
.L_137:
        /*024c*/ 	.byte	0x04, 0x11
        /*024e*/ 	.short	(.L_139 - .L_138)
	.align		4
.L_138:
        /*0250*/ 	.word	index@(_Z35group_norm_nhwc_fwd_one_pass_kernelI11Bf16IOFp16WLi512ELi10ELi640EEv26Group_norm_nhwc_fwd_params)
        /*0254*/ 	.word	0x00000000


	//----- nvinfo : EIATTR_REGCOUNT
	.align		4
.L_139:
        /*0258*/ 	.byte	0x04, 0x2f
        /*025a*/ 	.short	(.L_141 - .L_140)
	.align		4
.L_140:
        /*025c*/ 	.word	index@(_Z35group_norm_nhwc_fwd_one_pass_kernelI11Bf16IOFp16WLi256ELi10ELi640EEv26Group_norm_nhwc_fwd_params)
        /*0260*/ 	.word	0x00000020


	//----- nvinfo : EIATTR_FRAME_SIZE
	.align		4
.L_141:
        /*0264*/ 	.byte	0x04, 0x11
        /*0266*/ 	.short	(.L_143 - .L_142)
	.align		4
.L_142:
        /*0268*/ 	.word	index@(_Z35group_norm_nhwc_fwd_one_pass_kernelI11Bf16IOFp16WLi256ELi10ELi640EEv26Group_norm_nhwc_fwd_params)
        /*026c*/ 	.word	0x00000000


	//----- nvinfo : EIATTR_REGCOUNT
	.align		4
.L_143:
        /*0270*/ 	.byte	0x04, 0x2f
        /*0272*/ 	.short	(.L_145 - .L_144)
	.align		4
.L_144:
        /*0274*/ 	.word	index@(_Z35group_norm_nhwc_fwd_one_pass_kernelI11Bf16IOFp16WLi128ELi10ELi640EEv26Group_norm_nhwc_fwd_params)
        /*0278*/ 	.word	0x00000020


	//----- nvinfo : EIATTR_FRAME_SIZE
	.align		4
.L_145:
        /*027c*/ 	.byte	0x04, 0x11
        /*027e*/ 	.short	(.L_147 - .L_146)
	.align		4
.L_146:
        /*0280*/ 	.word	index@(_Z35group_norm_nhwc_fwd_one_pass_kernelI11Bf16IOFp16WLi128ELi10ELi640EEv26Group_norm_nhwc_fwd_params)
        /*0284*/ 	.word	0x00000000


	//----- nvinfo : EIATTR_REGCOUNT
	.align		4
.L_147:
        /*0288*/ 	.byte	0x04, 0x2f
        /*028a*/ 	.short	(.L_149 - .L_148)
	.align		4
.L_148:
        /*028c*/ 	.word	index@(_Z35group_norm_nhwc_fwd_one_pass_kernelI11Bf16IOFp16WLi64ELi10ELi640EEv26Group_norm_nhwc_fwd_params)
        /*0290*/ 	.word	0x00000020


	//----- nvinfo : EIATTR_FRAME_SIZE
	.align		4
.L_149:
        /*0294*/ 	.byte	0x04, 0x11
        /*0296*/ 	.short	(.L_151 - .L_150)
	.align		4
.L_150:
        /*0298*/ 	.word	index@(_Z35group_norm_nhwc_fwd_one_pass_kernelI11Bf16IOFp16WLi64ELi10ELi640EEv26Group_norm_nhwc_fwd_params)
        /*029c*/ 	.word	0x00000000


	//----- nvinfo : EIATTR_REGCOUNT
	.align		4
.L_151:
        /*02a0*/ 	.byte	0x04, 0x2f
        /*02a2*/ 	.short	(.L_153 - .L_152)
	.align		4
.L_152:
        /*02a4*/ 	.word	index@(_Z35group_norm_nhwc_fwd_one_pass_kernelI11Bf16IOBf16WLi512ELi10ELi640EEv26Group_norm_nhwc_fwd_params)
        /*02a8*/ 	.word	0x00000030


	//----- nvinfo : EIATTR_FRAME_SIZE
	.align		4
.L_153:
        /*02ac*/ 	.byte	0x04, 0x11
        /*02ae*/ 	.short	(.L_155 - .L_154)
	.align		4
.L_154:
        /*02b0*/ 	.word	index@(_Z35group_norm_nhwc_fwd_one_pass_kernelI11Bf16IOBf16WLi512ELi10ELi640EEv26Group_norm_nhwc_fwd_params)
        /*02b4*/ 	.word	0x00000000


	//----- nvinfo : EIATTR_REGCOUNT
	.align		4
.L_155:
        /*02b8*/ 	.byte	0x04, 0x2f
        /*02ba*/ 	.short	(.L_157 - .L_156)
	.align		4
.L_156:
        /*02bc*/ 	.word	index@(_Z35group_norm_nhwc_fwd_one_pass_kernelI11Bf16IOBf16WLi256ELi10ELi640EEv26Group_norm_nhwc_fwd_params)
        /*02c0*/ 	.word	0x00000020


	//----- nvinfo : EIATTR_FRAME_SIZE
	.align		4
.L_157:
        /*02c4*/ 	.byte	0x04, 0x11
        /*02c6*/ 	.short	(.L_159 - .L_158)
	.align		4
.L_158:
        /*02c8*/ 	.word	index@(_Z35group_norm_nhwc_fwd_one_pass_kernelI11Bf16IOBf16WLi256ELi10ELi640EEv26Group_norm_nhwc_fwd_params)
        /*02cc*/ 	.word	0x00000000


	//----- nvinfo : EIATTR_REGCOUNT
	.align		4
.L_159:
        /*02d0*/ 	.byte	0x04, 0x2f
        /*02d2*/ 	.short	(.L_161 - .L_160)
	.align		4
.L_160:
        /*02d4*/ 	.word	index@(_Z35group_norm_nhwc_fwd_one_pass_kernelI11Bf16IOBf16WLi128ELi10ELi640EEv26Group_norm_nhwc_fwd_params)
        /*02d8*/ 	.word	0x00000020


	//----- nvinfo : EIATTR_FRAME_SIZE
	.align		4
.L_161:
        /*02dc*/ 	.byte	0x04, 0x11
        /*02de*/ 	.short	(.L_163 - .L_162)
	.align		4
.L_162:
        /*02e0*/ 	.word	index@(_Z35group_norm_nhwc_fwd_one_pass_kernelI11Bf16IOBf16WLi128ELi10ELi640EEv26Group_norm_nhwc_fwd_params)
        /*02e4*/ 	.word	0x00000000


	//----- nvinfo : EIATTR_REGCOUNT
	.align		4
.L_163:
        /*02e8*/ 	.byte	0x04, 0x2f
        /*02ea*/ 	.short	(.L_165 - .L_164)
	.align		4
.L_164:
        /*02ec*/ 	.word	index@(_Z35group_norm_nhwc_fwd_one_pass_kernelI11Bf16IOBf16WLi64ELi10ELi640EEv26Group_norm_nhwc_fwd_params)
        /*02f0*/ 	.word	0x00000020


	//----- nvinfo : EIATTR_FRAME_SIZE
	.align		4
.L_165:
        /*02f4*/ 	.byte	0x04, 0x11
        /*02f6*/ 	.short	(.L_167 - .L_166)
	.align		4
.L_166:
        /*02f8*/ 	.word	index@(_Z35group_norm_nhwc_fwd_one_pass_kernelI11Bf16IOBf16WLi64ELi10ELi640EEv26Group_norm_nhwc_fwd_params)
        /*02fc*/ 	.word	0x00000000


	//----- nvinfo : EIATTR_REGCOUNT
	.align		4
.L_167:
        /*0300*/ 	.byte	0x04, 0x2f
        /*0302*/ 	.short	(.L_169 - .L_168)
	.align		4
.L_168:
        /*0304*/ 	.word	index@(_Z35group_norm_nhwc_fwd_one_pass_kernelI11Bf16IOFp32WLi512ELi10ELi640EEv26Group_norm_nhwc_fwd_params)
        /*0308*/ 	.word	0x00000030


	//----- nvinfo : EIATTR_FRAME_SIZE
	.align		4
.L_169:
        /*030c*/ 	.byte	0x04, 0x11
        /*030e*/ 	.short	(.L_171 - .L_170)
	.align		4
.L_170:
        /*0310*/ 	.word	index@(_Z35group_norm_nhwc_fwd_one_pass_kernelI11Bf16IOFp32WLi512ELi10ELi640EEv26Group_norm_nhwc_fwd_params)
        /*0314*/ 	.word	0x00000000


	//----- nvinfo : EIATTR_REGCOUNT
	.align		4
.L_171:
        /*0318*/ 	.byte	0x04, 0x2f
        /*031a*/ 	.short	(.L_173 - .L_172)
	.align		4
.L_172:
        /*031c*/ 	.word	index@(_Z35group_norm_nhwc_fwd_one_pass_kernelI11Bf16IOFp32WLi256ELi10ELi640EEv26Group_norm_nhwc_fwd_params)
        /*0320*/ 	.word	0x00000020


	//----- nvinfo : EIATTR_FRAME_SIZE
	.align		4
.L_173:
        /*0324*/ 	.byte	0x04, 0x11
        /*0326*/ 	.short	(.L_175 - .L_174)
	.align		4
.L_174:
        /*0328*/ 	.word	index@(_Z35group_norm_nhwc_fwd_one_pass_kernelI11Bf16IOFp32WLi256ELi10ELi640EEv26Group_norm_nhwc_fwd_params)
        /*032c*/ 	.word	0x00000000


	//----- nvinfo : EIATTR_REGCOUNT
	.align		4
.L_175:
        /*0330*/ 	.byte	0x04, 0x2f
        /*0332*/ 	.short	(.L_177 - .L_176)
	.align		4
.L_176:
        /*0334*/ 	.word	index@(_Z35group_norm_nhwc_fwd_one_pass_kernelI11Bf16IOFp32WLi128ELi10ELi640EEv26Group_norm_nhwc_fwd_params)
        /*0338*/ 	.word	0x00000020


	//----- nvinfo : EIATTR_FRAME_SIZE
	.align		4
.L_177:
        /*033c*/ 	.byte	0x04, 0x11
        /*033e*/ 	.short	(.L_179 - .L_178)
	.align		4
.L_178:
        /*0340*/ 	.word	index@(_Z35group_norm_nhwc_fwd_one_pass_kernelI11Bf16IOFp32WLi128ELi10ELi640EEv26Group_norm_nhwc_fwd_params)
        /*0344*/ 	.word	0x00000000


	//----- nvinfo : EIATTR_REGCOUNT
	.align		4
.L_179:
        /*0348*/ 	.byte	0x04, 0x2f
        /*034a*/ 	.short	(.L_181 - .L_180)
	.align		4
.L_180:
        /*034c*/ 	.word	index@(_Z35group_norm_nhwc_fwd_one_pass_kernelI11Bf16IOFp32WLi64ELi10ELi640EEv26Group_norm_nhwc_fwd_params)
        /*0350*/ 	.word	0x00000020


	//----- nvinfo : EIATTR_FRAME_SIZE
	.align		4
.L_181:
        /*0354*/ 	.byte	0x04, 0x11
        /*0356*/ 	.short	(.L_183 - .L_182)
	.align		4
.L_182:
        /*0358*/ 	.word	index@(_Z35group_norm_nhwc_fwd_one_pass_kernelI11Bf16IOFp32WLi64ELi10ELi640EEv26Group_norm_nhwc_fwd_params)
        /*035c*/ 	.word	0x00000000


	//----- nvinfo : EIATTR_REGCOUNT
	.align		4
.L_183:
        /*0360*/ 	.byte	0x04, 0x2f
        /*0362*/ 	.short	(.L_185 - .L_184)
	.align		4
.L_184:
        /*0364*/ 	.word	index@(_Z35group_norm_nhwc_bwd_one_pass_kernelI11Fp32IOFp16WLi512ELi10ELi640EEv26Group_norm_nhwc_bwd_params)
        /*0368*/ 	.word	0x0000005e


	//----- nvinfo : EIATTR_FRAME_SIZE
	.align		4
.L_185:
        /*036c*/ 	.byte	0x04, 0x11
        /*036e*/ 	.short	(.L_187 - .L_186)
	.align		4
.L_186:
        /*0370*/ 	.word	index@(_Z35group_norm_nhwc_bwd_one_pass_kernelI11Fp32IOFp16WLi512ELi10ELi640EEv26Group_norm_nhwc_bwd_params)
        /*0374*/ 	.word	0x00000000


	//----- nvinfo : EIATTR_REGCOUNT
	.align		4
.L_187:
        /*0378*/ 	.byte	0x04, 0x2f
        /*037a*/ 	.short	(.L_189 - .L_188)
	.align		4
.L_188:
        /*037c*/ 	.word	index@(_Z35group_norm_nhwc_bwd_one_pass_kernelI11Fp32IOFp16WLi256ELi10ELi640EEv26Group_norm_nhwc_bwd_params)
        /*0380*/ 	.word	0x00000030


	//----- nvinfo : EIATTR_FRAME_SIZE
	.align		4
.L_189:
        /*0384*/ 	.byte	0x04, 0x11
        /*0386*/ 	.short	(.L_191 - .L_190)
	.align		4
.L_190:
        /*0388*/ 	.word	index@(_Z35group_norm_nhwc_bwd_one_pass_kernelI11Fp32IOFp16WLi256ELi10ELi640EEv26Group_norm_nhwc_bwd_params)
        /*038c*/ 	.word	0x00000000


	//----- nvinfo : EIATTR_REGCOUNT
	.align		4
.L_191:
        /*0390*/ 	.byte	0x04, 0x2f
        /*0392*/ 	.short	(.L_193 - .L_192)
	.align		4
.L_192:
        /*0394*/ 	.word	index@(_Z35group_norm_nhwc_bwd_one_pass_kernelI11Fp32IOFp16WLi128ELi10ELi640EEv26Group_norm_nhwc_bwd_params)
        /*0398*/ 	.word	0x00000030


	//----- nvinfo : EIATTR_FRAME_SIZE
	.align		4
.L_193:
        /*039c*/ 	.byte	0x04, 0x11
        /*039e*/ 	.short	(.L_195 - .L_194)
	.align		4
.L_194:
        /*03a0*/ 	.word	index@(_Z35group_norm_nhwc_bwd_one_pass_kernelI11Fp32IOFp16WLi128ELi10ELi640EEv26Group_norm_nhwc_bwd_params)
        /*03a4*/ 	.word	0x00000008


	//----- nvinfo : EIATTR_REGCOUNT
	.align		4
.L_195:
        /*03a8*/ 	.byte	0x04, 0x2f
        /*03aa*/ 	.short	(.L_197 - .L_196)
	.align		4
.L_196:
        /*03ac*/ 	.word	index@(_Z35group_norm_nhwc_bwd_one_pass_kernelI11Fp32IOFp16WLi64ELi10ELi640EEv26Group_norm_nhwc_bwd_params)
        /*03b0*/ 	.word	0x00000030


	//----- nvinfo : EIATTR_FRAME_SIZE
	.align		4
.L_197:
        /*03b4*/ 	.byte	0x04, 0x11
        /*03b6*/ 	.short	(.L_199 - .L_198)
	.align		4
.L_198:
        /*03b8*/ 	.word	index@(_Z35group_norm_nhwc_bwd_one_pass_kernelI11Fp32IOFp16WLi64ELi10ELi640EEv26Group_norm_nhwc_bwd_params)
        /*03bc*/ 	.word	0x00000008


	//----- nvinfo : EIATTR_REGCOUNT
	.align		4
.L_199:
        /*03c0*/ 	.byte	0x04, 0x2f
        /*03c2*/ 	.short	(.L_201 - .L_200)
	.align		4
.L_200:
        /*03c4*/ 	.word	index@(_Z35group_norm_nhwc_bwd_one_pass_kernelI11Fp32IOBf16WLi512ELi10ELi640EEv26Group_norm_nhwc_bwd_params)
        /*03c8*/ 	.word	0x0000005e


	//----- nvinfo : EIATTR_FRAME_SIZE
	.align		4
.L_201:
        /*03cc*/ 	.byte	0x04, 0x11
        /*03ce*/ 	.short	(.L_203 - .L_202)
	.align		4
.L_202:
        /*03d0*/ 	.word	index@(_Z35group_norm_nhwc_bwd_one_pass_kernelI11Fp32IOBf16WLi512ELi10ELi640EEv26Group_norm_nhwc_bwd_params)
        /*03d4*/ 	.word	0x00000000


	//----- nvinfo : EIATTR_REGCOUNT
	.align		4
.L_203:
        /*03d8*/ 	.byte	0x04, 0x2f
        /*03da*/ 	.short	(.L_205 - .L_204)
	.align		4
.L_204:
        /*03dc*/ 	.word	index@(_Z35group_norm_nhwc_bwd_one_pass_kernelI11Fp32IOBf16WLi256ELi10ELi640EEv26Group_norm_nhwc_bwd_params)
        /*03e0*/ 	.word	0x00000030


	//----- nvinfo : EIATTR_FRAME_SIZE
	.align		4
.L_205:
        /*03e4*/ 	.byte	0x04, 0x11
        /*03e6*/ 	.short	(.L_207 - .L_206)
	.align		4
.L_206:
        /*03e8*/ 	.word	index@(_Z35group_norm_nhwc_bwd_one_pass_kernelI11Fp32IOBf16WLi256ELi10ELi640EEv26Group_norm_nhwc_bwd_params)
        /*03ec*/ 	.word	0x00000000


	//----- nvinfo : EIATTR_REGCOUNT
	.align		4
.L_207:
        /*03f0*/ 	.byte	0x04, 0x2f
        /*03f2*/ 	.short	(.L_209 - .L_208)
	.align		4
.L_208:
        /*03f4*/ 	.word	index@(_Z35group_norm_nhwc_bwd_one_pass_kernelI11Fp32IOBf16WLi128ELi10ELi640EEv26Group_norm_nhwc_bwd_params)
        /*03f8*/ 	.word	0x00000030


	//----- nvinfo : EIATTR_FRAME_SIZE
	.align		4
.L_209:
        /*03fc*/ 	.byte	0x04, 0x11
        /*03fe*/ 	.short	(.L_211 - .L_210)
	.align		4
.L_210:
        /*0400*/ 	.word	index@(_Z35group_norm_nhwc_bwd_one_pass_kernelI11Fp32IOBf16WLi128ELi10ELi640EEv26Group_norm_nhwc_bwd_params)
        /*0404*/ 	.word	0x00000008


	//----- nvinfo : EIATTR_REGCOUNT
	.align		4
.L_211:
        /*0408*/ 	.byte	0x04, 0x2f
        /*040a*/ 	.short	(.L_213 - .L_212)
	.align		4
.L_212:
        /*040c*/ 	.word	index@(_Z35group_norm_nhwc_bwd_one_pass_kernelI11Fp32IOBf16WLi64ELi10ELi640EEv26Group_norm_nhwc_bwd_params)
        /*0410*/ 	.word	0x00000030


	//----- nvinfo : EIATTR_FRAME_SIZE
	.align		4
.L_213:
        /*0414*/ 	.byte	0x04, 0x11
        /*0416*/ 	.short	(.L_215 - .L_214)
	.align		4
.L_214:
        /*0418*/ 	.word	index@(_Z35group_norm_nhwc_bwd_one_pass_kernelI11Fp32IOBf16WLi64ELi10ELi640EEv26Group_norm_nhwc_bwd_params)
        /*041c*/ 	.word	0x00000008


	//----- nvinfo : EIATTR_REGCOUNT
	.align		4
.L_215:
        /*0420*/ 	.byte	0x04, 0x2f
        /*0422*/ 	.short	(.L_217 - .L_216)
	.align		4
.L_216:
        /*0424*/ 	.word	index@(_Z35group_norm_nhwc_bwd_one_pass_kernelI11Fp32IOFp32WLi512ELi10ELi640EEv26Group_norm_nhwc_bwd_params)
        /*0428*/ 	.word	0x0000005e


	//----- nvinfo : EIATTR_FRAME_SIZE
	.align		4
.L_217:
        /*042c*/ 	.byte	0x04, 0x11
        /*042e*/ 	.short	(.L_219 - .L_218)
	.align		4
.L_218:
        /*0430*/ 	.word	index@(_Z35group_norm_nhwc_bwd_one_pass_kernelI11Fp32IOFp32WLi512ELi10ELi640EEv26Group_norm_nhwc_bwd_params)
        /*0434*/ 	.word	0x00000000


	//----- nvinfo : EIATTR_REGCOUNT
	.align		4
.L_219:
        /*0438*/ 	.byte	0x04, 0x2f
        /*043a*/ 	.short	(.L_221 - .L_220)
	.align		4
.L_220:
        /*043c*/ 	.word	index@(_Z35group_norm_nhwc_bwd_one_pass_kernelI11Fp32IOFp32WLi256ELi10ELi640EEv26Group_norm_nhwc_bwd_params)
        /*0440*/ 	.word	0x00000030


	//----- nvinfo : EIATTR_FRAME_SIZE
	.align		4
.L_221:
        /*0444*/ 	.byte	0x04, 0x11
        /*0446*/ 	.short	(.L_223 - .L_222)
	.align		4
.L_222:
        /*0448*/ 	.word	index@(_Z35group_norm_nhwc_bwd_one_pass_kernelI11Fp32IOFp32WLi256ELi10ELi640EEv26Group_norm_nhwc_bwd_params)
        /*044c*/ 	.word	0x00000000


	//----- nvinfo : EIATTR_REGCOUNT
	.align		4
.L_223:
        /*0450*/ 	.byte	0x04, 0x2f
        /*0452*/ 	.short	(.L_225 - .L_224)
	.align		4
.L_224:
        /*0454*/ 	.word	index@(_Z35group_norm_nhwc_bwd_one_pass_kernelI11Fp32IOFp32WLi128ELi10ELi640EEv26Group_norm_nhwc_bwd_params)
        /*0458*/ 	.word	0x00000030


	//----- nvinfo : EIATTR_FRAME_SIZE
	.align		4
.L_225:
        /*045c*/ 	.byte	0x04, 0x11
        /*045e*/ 	.short	(.L_227 - .L_226)
	.align		4
.L_226:
        /*0460*/ 	.word	index@(_Z35group_norm_nhwc_bwd_one_pass_kernelI11Fp32IOFp32WLi128ELi10ELi640EEv26Group_norm_nhwc_bwd_params)
        /*0464*/ 	.word	0x00000000


	//----- nvinfo : EIATTR_REGCOUNT
	.align		4
.L_227:
        /*0468*/ 	.byte	0x04, 0x2f
        /*046a*/ 	.short	(.L_229 - .L_228)
	.align		4
.L_228:
        /*046c*/ 	.word	index@(_Z35group_norm_nhwc_bwd_one_pass_kernelI11Fp32IOFp32WLi64ELi10ELi640EEv26Group_norm_nhwc_bwd_params)
        /*0470*/ 	.word	0x00000030


	//----- nvinfo : EIATTR_FRAME_SIZE
	.align		4
.L_229:
        /*0474*/ 	.byte	0x04, 0x11
        /*0476*/ 	.short	(.L_231 - .L_230)
	.align		4
.L_230:
        /*0478*/ 	.word	index@(_Z35group_norm_nhwc_bwd_one_pass_kernelI11Fp32IOFp32WLi64ELi10ELi640EEv26Group_norm_nhwc_bwd_params)
        /*047c*/ 	.word	0x00000000


	//----- nvinfo : EIATTR_REGCOUNT
	.align		4
.L_231:
        /*0480*/ 	.byte	0x04, 0x2f
        /*0482*/ 	.short	(.L_233 - .L_232)
	.align		4
.L_232:
        /*0484*/ 	.word	index@(_Z35group_norm_nhwc_bwd_one_pass_kernelI11Fp16IOFp16WLi512ELi10ELi640EEv26Group_norm_nhwc_bwd_params)
        /*0488*/ 	.word	0x00000030


	//----- nvinfo : EIATTR_FRAME_SIZE
	.align		4
.L_233:
        /*048c*/ 	.byte	0x04, 0x11
        /*048e*/ 	.short	(.L_235 - .L_234)
	.align		4
.L_234:
        /*0490*/ 	.word	index@(_Z35group_norm_nhwc_bwd_one_pass_kernelI11Fp16IOFp16WLi512ELi10ELi640EEv26Group_norm_nhwc_bwd_params)
        /*0494*/ 	.word	0x00000000


	//----- nvinfo : EIATTR_REGCOUNT
	.align		4
.L_235:
        /*0498*/ 	.byte	0x04, 0x2f
        /*049a*/ 	.short	(.L_237 - .L_236)
	.align		4
.L_236:
        /*049c*/ 	.word	index@(_Z35group_norm_nhwc_bwd_one_pass_kernelI11Fp16IOFp16WLi256ELi10ELi640EEv26Group_norm_nhwc_bwd_params)
        /*04a0*/ 	.word	0x00000029


	//----- nvinfo : EIATTR_FRAME_SIZE
	.align		4
.L_237:
        /*04a4*/ 	.byte	0x04, 0x11
        /*04a6*/ 	.short	(.L_239 - .L_238)
	.align		4
.L_238:
        /*04a8*/ 	.word	index@(_Z35group_norm_nhwc_bwd_one_pass_kernelI11Fp16IOFp16WLi256ELi10ELi640EEv26Group_norm_nhwc_bwd_params)
        /*04ac*/ 	.word	0x00000000


	//----- nvinfo : EIATTR_REGCOUNT
	.align		4
.L_239:
        /*04b0*/ 	.byte	0x04, 0x2f
        /*04b2*/ 	.short	(.L_241 - .L_240)
	.align		4
.L_240:
        /*04b4*/ 	.word	index@(_Z35group_norm_nhwc_bwd_one_pass_kernelI11Fp16IOFp16WLi128ELi10ELi640EEv26Group_norm_nhwc_bwd_params)
        /*04b8*/ 	.word	0x00000029


	//----- nvinfo : EIATTR_FRAME_SIZE
	.align		4
.L_241:
        /*04bc*/ 	.byte	0x04, 0x11
        /*04be*/ 	.short	(.L_243 - .L_242)
	.align		4
.L_242:
        /*04c0*/ 	.word	index@(_Z35group_norm_nhwc_bwd_one_pass_kernelI11Fp16IOFp16WLi128ELi10ELi640EEv26Group_norm_nhwc_bwd_params)
        /*04c4*/ 	.word	0x00000000


	//----- nvinfo : EIATTR_REGCOUNT
	.align		4
.L_243:
        /*04c8*/ 	.byte	0x04, 0x2f
        /*04ca*/ 	.short	(.L_245 - .L_244)
	.align		4
.L_244:
        /*04cc*/ 	.word	index@(_Z35group_norm_nhwc_bwd_one_pass_kernelI11Fp16IOFp16WLi64ELi10ELi640EEv26Group_norm_nhwc_bwd_params)
        /*04d0*/ 	.word	0x00000029


	//----- nvinfo : EIATTR_FRAME_SIZE
	.align		4
.L_245:
        /*04d4*/ 	.byte	0x04, 0x11
        /*04d6*/ 	.short	(.L_247 - .L_246)
	.align		4
.L_246:
        /*04d8*/ 	.word	index@(_Z35group_norm_nhwc_bwd_one_pass_kernelI11Fp16IOFp16WLi64ELi10ELi640EEv26Group_norm_nhwc_bwd_params)
        /*04dc*/ 	.word	0x00000000


	//----- nvinfo : EIATTR_REGCOUNT
	.align		4
.L_247:
        /*04e0*/ 	.byte	0x04, 0x2f
        /*04e2*/ 	.short	(.L_249 - .L_248)
	.align		4
.L_248:
        /*04e4*/ 	.word	index@(_Z35group_norm_nhwc_bwd_one_pass_kernelI11Fp16IOBf16WLi512ELi10ELi640EEv26Group_norm_nhwc_bwd_params)
        /*04e8*/ 	.word	0x00000030


	//----- nvinfo : EIATTR_FRAME_SIZE
	.align		4
.L_249:
        /*04ec*/ 	.byte	0x04, 0x11
        /*04ee*/ 	.short	(.L_251 - .L_250)
	.align		4
.L_250:
        /*04f0*/ 	.word	index@(_Z35group_norm_nhwc_bwd_one_pass_kernelI11Fp16IOBf16WLi512ELi10ELi640EEv26Group_norm_nhwc_bwd_params)
        /*04f4*/ 	.word	0x00000000


	//----- nvinfo : EIATTR_REGCOUNT
	.align		4
.L_251:
        /*04f8*/ 	.byte	0x04, 0x2f
        /*04fa*/ 	.short	(.L_253 - .L_252)
	.align		4
.L_252:
        /*04fc*/ 	.word	index@(_Z35group_norm_nhwc_bwd_one_pass_kernelI11Fp16IOBf16WLi256ELi10ELi640EEv26Group_norm_nhwc_bwd_params)
        /*0500*/ 	.word	0x00000029


	//----- nvinfo : EIATTR_FRAME_SIZE
	.align		4
.L_253:
        /*0504*/ 	.byte	0x04, 0x11
        /*0506*/ 	.short	(.L_255 - .L_254)
	.align		4
.L_254:
        /*0508*/ 	.word	index@(_Z35group_norm_nhwc_bwd_one_pass_kernelI11Fp16IOBf16WLi256ELi10ELi640EEv26Group_norm_nhwc_bwd_params)
        /*050c*/ 	.word	0x00000000


	//----- nvinfo : EIATTR_REGCOUNT
	.align		4
.L_255:
        /*0510*/ 	.byte	0x04, 0x2f
        /*0512*/ 	.short	(.L_257 - .L_256)
	.align		4
.L_256:
        /*0514*/ 	.word	index@(_Z35group_norm_nhwc_bwd_one_pass_kernelI11Fp16IOBf16WLi128ELi10ELi640EEv26Group_norm_nhwc_bwd_params)
        /*0518*/ 	.word	0x00000029


	//----- nvinfo : EIATTR_FRAME_SIZE
	.align		4
.L_257:
        /*051c*/ 	.byte	0x04, 0x11
        /*051e*/ 	.short	(.L_259 - .L_258)
	.align		4
.L_258:
        /*0520*/ 	.word	index@(_Z35group_norm_nhwc_bwd_one_pass_kernelI11Fp16IOBf16WLi128ELi10ELi640EEv26Group_norm_nhwc_bwd_params)
        /*0524*/ 	.word	0x00000000


	//----- nvinfo : EIATTR_REGCOUNT
	.align		4
.L_259:
        /*0528*/ 	.byte	0x04, 0x2f
        /*052a*/ 	.short	(.L_261 - .L_260)
	.align		4
.L_260:
        /*052c*/ 	.word	index@(_Z35group_norm_nhwc_bwd_one_pass_kernelI11Fp16IOBf16WLi64ELi10ELi640EEv26Group_norm_nhwc_bwd_params)
        /*0530*/ 	.word	0x00000029


	//----- nvinfo : EIATTR_FRAME_SIZE
	.align		4
.L_261:
        /*0534*/ 	.byte	0x04, 0x11
        /*0536*/ 	.short	(.L_263 - .L_262)
	.align		4
.L_262:
        /*0538*/ 	.word	index@(_Z35group_norm_nhwc_bwd_one_pass_kernelI11Fp16IOBf16WLi64ELi10ELi640EEv26Group_norm_nhwc_bwd_params)
        /*053c*/ 	.word	0x00000000


	//----- nvinfo : EIATTR_REGCOUNT
	.align		4
.L_263:
        /*0540*/ 	.byte	0x04, 0x2f
        /*0542*/ 	.short	(.L_265 - .L_264)
	.align		4
.L_264:
        /*0544*/ 	.word	index@(_Z35group_norm_nhwc_bwd_one_pass_kernelI11Fp16IOFp32WLi512ELi10ELi640EEv26Group_norm_nhwc_bwd_params)
        /*0548*/ 	.word	0x00000030


	//----- nvinfo : EIATTR_FRAME_SIZE
	.align		4
.L_265:
        /*054c*/ 	.byte	0x04, 0x11
        /*054e*/ 	.short	(.L_267 - .L_266)
	.align		4
.L_266:
        /*0550*/ 	.word	index@(_Z35group_norm_nhwc_bwd_one_pass_kernelI11Fp16IOFp32WLi512ELi10ELi640EEv26Group_norm_nhwc_bwd_params)
        /*0554*/ 	.word	0x00000000


	//----- nvinfo : EIATTR_REGCOUNT
	.align		4
.L_267:
        /*0558*/ 	.byte	0x04, 0x2f
        /*055a*/ 	.short	(.L_269 - .L_268)
	.align		4
.L_268:
        /*055c*/ 	.word	index@(_Z35group_norm_nhwc_bwd_one_pass_kernelI11Fp16IOFp32WLi256ELi10ELi640EEv26Group_norm_nhwc_bwd_params)
        /*0560*/ 	.word	0x0000002a


	//----- nvinfo : EIATTR_FRAME_SIZE
	.align		4
.L_269:
        /*0564*/ 	.byte	0x04, 0x11
        /*0566*/ 	.short	(.L_271 - .L_270)
	.align		4
.L_270:
        /*0568*/ 	.word	index@(_Z35group_norm_nhwc_bwd_one_pass_kernelI11Fp16IOFp32WLi256ELi10ELi640EEv26Group_norm_nhwc_bwd_params)
        /*056c*/ 	.word	0x00000000


	//----- nvinfo : EIATTR_REGCOUNT
	.align		4
.L_271:
        /*0570*/ 	.byte	0x04, 0x2f
        /*0572*/ 	.short	(.L_273 - .L_272)
	.align		4
.L_272:
        /*0574*/ 	.word	index@(_Z35group_norm_nhwc_bwd_one_pass_kernelI11Fp16IOFp32WLi128ELi10ELi640EEv26Group_norm_nhwc_bwd_params)
        /*0578*/ 	.word	0x00000029


	//----- nvinfo : EIATTR_FRAME_SIZE
	.align		4
.L_273:
        /*057c*/ 	.byte	0x04, 0x11
        /*057e*/ 	.short	(.L_275 - .L_274)
	.align		4
.L_274:
        /*0580*/ 	.word	index@(_Z35group_norm_nhwc_bwd_one_pass_kernelI11Fp16IOFp32WLi128ELi10ELi640EEv26Group_norm_nhwc_bwd_params)
        /*0584*/ 	.word	0x00000000


	//----- nvinfo : EIATTR_REGCOUNT
	.align		4
.L_275:
        /*0588*/ 	.byte	0x04, 0x2f
        /*058a*/ 	.short	(.L_277 - .L_276)
	.align		4
.L_276:
        /*058c*/ 	.word	index@(_Z35group_norm_nhwc_bwd_one_pass_kernelI11Fp16IOFp32WLi64ELi10ELi640EEv26Group_norm_nhwc_bwd_params)
        /*0590*/ 	.word	0x00000029


	//----- nvinfo : EIATTR_FRAME_SIZE
	.align		4
.L_277:
        /*0594*/ 	.byte	0x04, 0x11
        /*0596*/ 	.short	(.L_279 - .L_278)
	.align		4
.L_278:
        /*0598*/ 	.word	index@(_Z35group_norm_nhwc_bwd_one_pass_kernelI11Fp16IOFp32WLi64ELi10ELi640EEv26Group_norm_nhwc_bwd_params)
        /*059c*/ 	.word	0x00000000


	//----- nvinfo : EIATTR_REGCOUNT
	.align		4
.L_279:
        /*05a0*/ 	.byte	0x04, 0x2f
        /*05a2*/ 	.short	(.L_281 - .L_280)
	.align		4
.L_280:
        /*05a4*/ 	.word	index@(_Z35group_norm_nhwc_bwd_one_pass_kernelI11Bf16IOFp16WLi512ELi10ELi640EEv26Group_norm_nhwc_bwd_params)
        /*05a8*/ 	.word	0x0000005d


	//----- nvinfo : EIATTR_FRAME_SIZE
	.align		4
.L_281:
        /*05ac*/ 	.byte	0x04, 0x11
        /*05ae*/ 	.short	(.L_283 - .L_282)
	.align		4
.L_282:
        /*05b0*/ 	.word	index@(_Z35group_norm_nhwc_bwd_one_pass_kernelI11Bf16IOFp16WLi512ELi10ELi640EEv26Group_norm_nhwc_bwd_params)
        /*05b4*/ 	.word	0x00000000


	//----- nvinfo : EIATTR_REGCOUNT
	.align		4
.L_283:
        /*05b8*/ 	.byte	0x04, 0x2f
        /*05ba*/ 	.short	(.L_285 - .L_284)
	.align		4
.L_284:
        /*05bc*/ 	.word	index@(_Z35group_norm_nhwc_bwd_one_pass_kernelI11Bf16IOFp16WLi256ELi10ELi640EEv26Group_norm_nhwc_bwd_params)
        /*05c0*/ 	.word	0x00000029


	//----- nvinfo : EIATTR_FRAME_SIZE
	.align		4
.L_285:
        /*05c4*/ 	.byte	0x04, 0x11
        /*05c6*/ 	.short	(.L_287 - .L_286)
	.align		4
.L_286:
        /*05c8*/ 	.word	index@(_Z35group_norm_nhwc_bwd_one_pass_kernelI11Bf16IOFp16WLi256ELi10ELi640EEv26Group_norm_nhwc_bwd_params)
        /*05cc*/ 	.word	0x00000000


	//----- nvinfo : EIATTR_REGCOUNT
	.align		4
.L_287:
        /*05d0*/ 	.byte	0x04, 0x2f
        /*05d2*/ 	.short	(.L_289 - .L_288)
	.align		4
.L_288:
        /*05d4*/ 	.word	index@(_Z35group_norm_nhwc_bwd_one_pass_kernelI11Bf16IOFp16WLi128ELi10ELi640EEv26Group_norm_nhwc_bwd_params)
        /*05d8*/ 	.word	0x00000030


	//----- nvinfo : EIATTR_FRAME_SIZE
	.align		4
.L_289:
        /*05dc*/ 	.byte	0x04, 0x11
        /*05de*/ 	.short	(.L_291 - .L_290)
	.align		4
.L_290:
        /*05e0*/ 	.word	index@(_Z35group_norm_nhwc_bwd_one_pass_kernelI11Bf16IOFp16WLi128ELi10ELi640EEv26Group_norm_nhwc_bwd_params)
        /*05e4*/ 	.word	0x00000000


	//----- nvinfo : EIATTR_REGCOUNT
	.align		4
.L_291:
        /*05e8*/ 	.byte	0x04, 0x2f
        /*05ea*/ 	.short	(.L_293 - .L_292)
	.align		4
.L_292:
        /*05ec*/ 	.word	index@(_Z35group_norm_nhwc_bwd_one_pass_kernelI11Bf16IOFp16WLi64ELi10ELi640EEv26Group_norm_nhwc_bwd_params)
        /*05f0*/ 	.word	0x00000030


	//----- nvinfo : EIATTR_FRAME_SIZE
	.align		4
.L_293:
        /*05f4*/ 	.byte	0x04, 0x11
        /*05f6*/ 	.short	(.L_295 - .L_294)
	.align		4
.L_294:
        /*05f8*/ 	.word	index@(_Z35group_norm_nhwc_bwd_one_pass_kernelI11Bf16IOFp16WLi64ELi10ELi640EEv26Group_norm_nhwc_bwd_params)
        /*05fc*/ 	.word	0x00000000


	//----- nvinfo : EIATTR_REGCOUNT
	.align		4
.L_295:
        /*0600*/ 	.byte	0x04, 0x2f
        /*0602*/ 	.short	(.L_297 - .L_296)
	.align		4
.L_296:
        /*0604*/ 	.word	index@(_Z35group_norm_nhwc_bwd_one_pass_kernelI11Bf16IOBf16WLi512ELi10ELi640EEv26Group_norm_nhwc_bwd_params)
        /*0608*/ 	.word	0x0000005d


	//----- nvinfo : EIATTR_FRAME_SIZE
	.align		4
.L_297:
        /*060c*/ 	.byte	0x04, 0x11
        /*060e*/ 	.short	(.L_299 - .L_298)
	.align		4
.L_298:
        /*0610*/ 	.word	index@(_Z35group_norm_nhwc_bwd_one_pass_kernelI11Bf16IOBf16WLi512ELi10ELi640EEv26Group_norm_nhwc_bwd_params)
        /*0614*/ 	.word	0x00000000


	//----- nvinfo : EIATTR_REGCOUNT
	.align		4
.L_299:
        /*0618*/ 	.byte	0x04, 0x2f
        /*061a*/ 	.short	(.L_301 - .L_300)
	.align		4
.L_300:
        /*061c*/ 	.word	index@(_Z35group_norm_nhwc_bwd_one_pass_kernelI11Bf16IOBf16WLi256ELi10ELi640EEv26Group_norm_nhwc_bwd_params)
        /*0620*/ 	.word	0x00000029


	//----- nvinfo : EIATTR_FRAME_SIZE
	.align		4
.L_301:
        /*0624*/ 	.byte	0x04, 0x11
        /*0626*/ 	.short	(.L_303 - .L_302)
	.align		4
.L_302:
        /*0628*/ 	.word	index@(_Z35group_norm_nhwc_bwd_one_pass_kernelI11Bf16IOBf16WLi256ELi10ELi640EEv26Group_norm_nhwc_bwd_params)
        /*062c*/ 	.word	0x00000000


	//----- nvinfo : EIATTR_REGCOUNT
	.align		4
.L_303:
        /*0630*/ 	.byte	0x04, 0x2f
        /*0632*/ 	.short	(.L_305 - .L_304)
	.align		4
.L_304:
        /*0634*/ 	.word	index@(_Z35group_norm_nhwc_bwd_one_pass_kernelI11Bf16IOBf16WLi128ELi10ELi640EEv26Group_norm_nhwc_bwd_params)
        /*0638*/ 	.word	0x00000030


	//----- nvinfo : EIATTR_FRAME_SIZE
	.align		4
.L_305:
        /*063c*/ 	.byte	0x04, 0x11
        /*063e*/ 	.short	(.L_307 - .L_306)
	.align		4
.L_306:
        /*0640*/ 	.word	index@(_Z35group_norm_nhwc_bwd_one_pass_kernelI11Bf16IOBf16WLi128ELi10ELi640EEv26Group_norm_nhwc_bwd_params)
        /*0644*/ 	.word	0x00000000


	//----- nvinfo : EIATTR_REGCOUNT
	.align		4
.L_307:
        /*0648*/ 	.byte	0x04, 0x2f
        /*064a*/ 	.short	(.L_309 - .L_308)
	.align		4
.L_308:
        /*064c*/ 	.word	index@(_Z35group_norm_nhwc_bwd_one_pass_kernelI11Bf16IOBf16WLi64ELi10ELi640EEv26Group_norm_nhwc_bwd_params)
        /*0650*/ 	.word	0x00000030


	//----- nvinfo : EIATTR_FRAME_SIZE
	.align		4
.L_309:
        /*0654*/ 	.byte	0x04, 0x11
        /*0656*/ 	.short	(.L_311 - .L_310)
	.align		4
.L_310:
        /*0658*/ 	.word	index@(_Z35group_norm_nhwc_bwd_one_pass_kernelI11Bf16IOBf16WLi64ELi10ELi640EEv26Group_norm_nhwc_bwd_params)
        /*065c*/ 	.word	0x00000000


	//----- nvinfo : EIATTR_REGCOUNT
	.align		4
.L_311:
        /*0660*/ 	.byte	0x04, 0x2f
        /*0662*/ 	.short	(.L_313 - .L_312)
	.align		4
.L_312:
        /*0664*/ 	.word	index@(_Z35group_norm_nhwc_bwd_one_pass_kernelI11Bf16IOFp32WLi512ELi10ELi640EEv26Group_norm_nhwc_bwd_params)
        /*0668*/ 	.word	0x0000005d


	//----- nvinfo : EIATTR_FRAME_SIZE
	.align		4
.L_313:
        /*066c*/ 	.byte	0x04, 0x11
        /*066e*/ 	.short	(.L_315 - .L_314)
	.align		4
.L_314:
        /*0670*/ 	.word	index@(_Z35group_norm_nhwc_bwd_one_pass_kernelI11Bf16IOFp32WLi512ELi10ELi640EEv26Group_norm_nhwc_bwd_params)
        /*0674*/ 	.word	0x00000000


	//----- nvinfo : EIATTR_REGCOUNT
	.align		4
.L_315:
        /*0678*/ 	.byte	0x04, 0x2f
        /*067a*/ 	.short	(.L_317 - .L_316)
	.align		4
.L_316:
        /*067c*/ 	.word	index@(_Z35group_norm_nhwc_bwd_one_pass_kernelI11Bf16IOFp32WLi256ELi10ELi640EEv26Group_norm_nhwc_bwd_params)
        /*0680*/ 	.word	0x0000002a


	//----- nvinfo : EIATTR_FRAME_SIZE
	.align		4
.L_317:
        /*0684*/ 	.byte	0x04, 0x11
        /*0686*/ 	.short	(.L_319 - .L_318)
	.align		4
.L_318:
        /*0688*/ 	.word	index@(_Z35group_norm_nhwc_bwd_one_pass_kernelI11Bf16IOFp32WLi256ELi10ELi640EEv26Group_norm_nhwc_bwd_params)
        /*068c*/ 	.word	0x00000000


	//----- nvinfo : EIATTR_REGCOUNT
	.align		4
.L_319:
        /*0690*/ 	.byte	0x04, 0x2f
        /*0692*/ 	.short	(.L_321 - .L_320)
	.align		4
.L_320:
        /*0694*/ 	.word	index@(_Z35group_norm_nhwc_bwd_one_pass_kernelI11Bf16IOFp32WLi128ELi10ELi640EEv26Group_norm_nhwc_bwd_params)
        /*0698*/ 	.word	0x00000030


	//----- nvinfo : EIATTR_FRAME_SIZE
	.align		4
.L_321:
        /*069c*/ 	.byte	0x04, 0x11
        /*069e*/ 	.short	(.L_323 - .L_322)
	.align		4
.L_322:
        /*06a0*/ 	.word	index@(_Z35group_norm_nhwc_bwd_one_pass_kernelI11Bf16IOFp32WLi128ELi10ELi640EEv26Group_norm_nhwc_bwd_params)
        /*06a4*/ 	.word	0x00000000


	//----- nvinfo : EIATTR_REGCOUNT
	.align		4
.L_323:
        /*06a8*/ 	.byte	0x04, 0x2f
        /*06aa*/ 	.short	(.L_325 - .L_324)
	.align		4
.L_324:
        /*06ac*/ 	.word	index@(_Z35group_norm_nhwc_bwd_one_pass_kernelI11Bf16IOFp32WLi64ELi10ELi640EEv26Group_norm_nhwc_bwd_params)
        /*06b0*/ 	.word	0x00000030


	//----- nvinfo : EIATTR_FRAME_SIZE
	.align		4
.L_325:
        /*06b4*/ 	.byte	0x04, 0x11
        /*06b6*/ 	.short	(.L_327 - .L_326)
	.align		4
.L_326:
        /*06b8*/ 	.word	index@(_Z35group_norm_nhwc_bwd_one_pass_kernelI11Bf16IOFp32WLi64ELi10ELi640EEv26Group_norm_nhwc_bwd_params)
        /*06bc*/ 	.word	0x00000000


	//----- nvinfo : EIATTR_REGCOUNT
	.align		4
.L_327:
        /*06c0*/ 	.byte	0x04, 0x2f
        /*06c2*/ 	.short	(.L_329 - .L_328)
	.align		4
.L_328:
        /*06c4*/ 	.word	index@(_ZN3cub17CUB_300001_SM_9006detail11EmptyKernelIvEEvv)
        /*06c8*/ 	.word	0x00000004


	//----- nvinfo : EIATTR_FRAME_SIZE
	.align		4
.L_329:
        /*06cc*/ 	.byte	0x04, 0x11
        /*06ce*/ 	.short	(.L_331 - .L_330)
	.align		4
.L_330:
        /*06d0*/ 	.word	index@(_ZN3cub17CUB_300001_SM_9006detail11EmptyKernelIvEEvv)
        /*06d4*/ 	.word	0x00000000


	//----- nvinfo : EIATTR_MIN_STACK_SIZE
	.align		4
.L_331:
        /*06d8*/ 	.byte	0x04, 0x12
        /*06da*/ 	.short	(.L_333 - .L_332)
	.align		4
.L_332:
        /*06dc*/ 	.word	index@(_ZN3cub17CUB_300001_SM_9006detail11EmptyKernelIvEEvv)
        /*06e0*/ 	.word	0x00000000


	//----- nvinfo : EIATTR_MIN_STACK_SIZE
	.align		4
.L_333:
        /*06e4*/ 	.byte	0x04, 0x12
        /*06e6*/ 	.short	(.L_335 - .L_334)
	.align		4
.L_334:
        /*06e8*/ 	.word	index@(_Z35group_norm_nhwc_bwd_one_pass_kernelI11Bf16IOFp32WLi64ELi10ELi640EEv26Group_norm_nhwc_bwd_params)
        /*06ec*/ 	.word	0x00000000


	//----- nvinfo : EIATTR_MIN_STACK_SIZE
	.align		4
.L_335:
        /*06f0*/ 	.byte	0x04, 0x12
        /*06f2*/ 	.short	(.L_337 - .L_336)
	.align		4
.L_336:
        /*06f4*/ 	.word	index@(_Z35group_norm_nhwc_bwd_one_pass_kernelI11Bf16IOFp32WLi128ELi10ELi640EEv26Group_norm_nhwc_bwd_params)
        /*06f8*/ 	.word	0x00000000


	//----- nvinfo : EIATTR_MIN_STACK_SIZE
	.align		4
.L_337:
        /*06fc*/ 	.byte	0x04, 0x12
        /*06fe*/ 	.short	(.L_339 - .L_338)
	.align		4
.L_338:
        /*0700*/ 	.word	index@(_Z35group_norm_nhwc_bwd_one_pass_kernelI11Bf16IOFp32WLi256ELi10ELi640EEv26Group_norm_nhwc_bwd_params)
        /*0704*/ 	.word	0x00000000


	//----- nvinfo : EIATTR_MIN_STACK_SIZE
	.align		4
.L_339:
        /*0708*/ 	.byte	0x04, 0x12
        /*070a*/ 	.short	(.L_341 - .L_340)
	.align		4
.L_340:
        /*070c*/ 	.word	index@(_Z35group_norm_nhwc_bwd_one_pass_kernelI11Bf16IOFp32WLi512ELi10ELi640EEv26Group_norm_nhwc_bwd_params)
        /*0710*/ 	.word	0x00000000


	//----- nvinfo : EIATTR_MIN_STACK_SIZE
	.align		4
.L_341:
        /*0714*/ 	.byte	0x04, 0x12
        /*0716*/ 	.short	(.L_343 - .L_342)
	.align		4
.L_342:
        /*0718*/ 	.word	index@(_Z35group_norm_nhwc_bwd_one_pass_kernelI11Bf16IOBf16WLi64ELi10ELi640EEv26Group_norm_nhwc_bwd_params)
        /*071c*/ 	.word	0x00000000


	//----- nvinfo : EIATTR_MIN_STACK_SIZE
	.align		4
.L_343:
        /*0720*/ 	.byte	0x04, 0x12
        /*0722*/ 	.short	(.L_345 - .L_344)
	.align		4
.L_344:
        /*0724*/ 	.word	index@(_Z35group_norm_nhwc_bwd_one_pass_kernelI11Bf16IOBf16WLi128ELi10ELi640EEv26Group_norm_nhwc_bwd_params)
        /*0728*/ 	.word	0x00000000


	//----- nvinfo : EIATTR_MIN_STACK_SIZE
	.align		4
.L_345:
        /*072c*/ 	.byte	0x04, 0x12
        /*072e*/ 	.short	(.L_347 - .L_346)
	.align		4
.L_346:
        /*0730*/ 	.word	index@(_Z35group_norm_nhwc_bwd_one_pass_kernelI11Bf16IOBf16WLi256ELi10ELi640EEv26Group_norm_nhwc_bwd_params)
        /*0734*/ 	.word	0x00000000


	//----- nvinfo : EIATTR_MIN_STACK_SIZE
	.align		4
.L_347:
        /*0738*/ 	.byte	0x04, 0x12
        /*073a*/ 	.short	(.L_349 - .L_348)
	.align		4
.L_348:
        /*073c*/ 	.word	index@(_Z35group_norm_nhwc_bwd_one_pass_kernelI11Bf16IOBf16WLi512ELi10ELi640EEv26Group_norm_nhwc_bwd_params)
        /*0740*/ 	.word	0x00000000


	//----- nvinfo : EIATTR_MIN_STACK_SIZE
	.align		4
.L_349:
        /*0744*/ 	.byte	0x04, 0x12
        /*0746*/ 	.short	(.L_351 - .L_350)
	.align		4
.L_350:
        /*0748*/ 	.word	index@(_Z35group_norm_nhwc_bwd_one_pass_kernelI11Bf16IOFp16WLi64ELi10ELi640EEv26Group_norm_nhwc_bwd_params)
        /*074c*/ 	.word	0x00000000


	//----- nvinfo : EIATTR_MIN_STACK_SIZE
	.align		4
.L_351:
        /*0750*/ 	.byte	0x04, 0x12
        /*0752*/ 	.short	(.L_353 - .L_352)
	.align		4
.L_352:
        /*0754*/ 	.word	index@(_Z35group_norm_nhwc_bwd_one_pass_kernelI11Bf16IOFp16WLi128ELi10ELi640EEv26Group_norm_nhwc_bwd_params)
        /*0758*/ 	.word	0x00000000


	//----- nvinfo : EIATTR_MIN_STACK_SIZE
	.align		4
.L_353:
        /*075c*/ 	.byte	0x04, 0x12
        /*075e*/ 	.short	(.L_355 - .L_354)
	.align		4
.L_354:
        /*0760*/ 	.word	index@(_Z35group_norm_nhwc_bwd_one_pass_kernelI11Bf16IOFp16WLi256ELi10ELi640EEv26Group_norm_nhwc_bwd_params)
        /*0764*/ 	.word	0x00000000


	//----- nvinfo : EIATTR_MIN_STACK_SIZE
	.align		4
.L_355:
        /*0768*/ 	.byte	0x04, 0x12
        /*076a*/ 	.short	(.L_357 - .L_356)
	.align		4
.L_356:
        /*076c*/ 	.word	index@(_Z35group_norm_nhwc_bwd_one_pass_kernelI11Bf16IOFp16WLi512ELi10ELi640EEv26Group_norm_nhwc_bwd_params)
        /*0770*/ 	.word	0x00000000


	//----- nvinfo : EIATTR_MIN_STACK_SIZE
	.align		4
.L_357:
        /*0774*/ 	.byte	0x04, 0x12
        /*0776*/ 	.short	(.L_359 - .L_358)
	.align		4
.L_358:
        /*0778*/ 	.word	index@(_Z35group_norm_nhwc_bwd_one_pass_kernelI11Fp16IOFp32WLi64ELi10ELi640EEv26Group_norm_nhwc_bwd_params)
        /*077c*/ 	.word	0x00000000


	//----- nvinfo : EIATTR_MIN_STACK_SIZE
	.align		4
.L_359:
        /*0780*/ 	.byte	0x04, 0x12
        /*0782*/ 	.short	(.L_361 - .L_360)
	.align		4
.L_360:
        /*0784*/ 	.word	index@(_Z35group_norm_nhwc_bwd_one_pass_kernelI11Fp16IOFp32WLi128ELi10ELi640EEv26Group_norm_nhwc_bwd_params)
        /*0788*/ 	.word	0x00000000


	//----- nvinfo : EIATTR_MIN_STACK_SIZE
	.align		4
.L_361:
        /*078c*/ 	.byte	0x04, 0x12
        /*078e*/ 	.short	(.L_363 - .L_362)
	.align		4
.L_362:
        /*0790*/ 	.word	index@(_Z35group_norm_nhwc_bwd_one_pass_kernelI11Fp16IOFp32WLi256ELi10ELi640EEv26Group_norm_nhwc_bwd_params)
        /*0794*/ 	.word	0x00000000


	//----- nvinfo : EIATTR_MIN_STACK_SIZE
	.align		4
.L_363:
        /*0798*/ 	.byte	0x04, 0x12
        /*079a*/ 	.short	(.L_365 - .L_364)
	.align		4
.L_364:
        /*079c*/ 	.word	index@(_Z35group_norm_nhwc_bwd_one_pass_kernelI11Fp16IOFp32WLi512ELi10ELi640EEv26Group_norm_nhwc_bwd_params)
        /*07a0*/ 	.word	0x00000000


	//----- nvinfo : EIATTR_MIN_STACK_SIZE
	.align		4
.L_365:
        /*07a4*/ 	.byte	0x04, 0x12
        /*07a6*/ 	.short	(.L_367 - .L_366)
	.align		4
.L_366:
        /*07a8*/ 	.word	index@(_Z35group_norm_nhwc_bwd_one_pass_kernelI11Fp16IOBf16WLi64ELi10ELi640EEv26Group_norm_nhwc_bwd_params)
        /*07ac*/ 	.word	0x00000000


	//----- nvinfo : EIATTR_MIN_STACK_SIZE
	.align		4
.L_367:
        /*07b0*/ 	.byte	0x04, 0x12
        /*07b2*/ 	.short	(.L_369 - .L_368)
	.align		4
.L_368:
        /*07b4*/ 	.word	index@(_Z35group_norm_nhwc_bwd_one_pass_kernelI11Fp16IOBf16WLi128ELi10ELi640EEv26Group_norm_nhwc_bwd_params)
        /*07b8*/ 	.word	0x00000000


	//----- nvinfo : EIATTR_MIN_STACK_SIZE
	.align		4
.L_369:
        /*07bc*/ 	.byte	0x04, 0x12
        /*07be*/ 	.short	(.L_371 - .L_370)
	.align		4
.L_370:
        /*07c0*/ 	.word	index@(_Z35group_norm_nhwc_bwd_one_pass_kernelI11Fp16IOBf16WLi256ELi10ELi640EEv26Group_norm_nhwc_bwd_params)
        /*07c4*/ 	.word	0x00000000


	//----- nvinfo : EIATTR_MIN_STACK_SIZE
	.align		4
.L_371:
        /*07c8*/ 	.byte	0x04, 0x12
        /*07ca*/ 	.short	(.L_373 - .L_372)
	.align		4
.L_372:
        /*07cc*/ 	.word	index@(_Z35group_norm_nhwc_bwd_one_pass_kernelI11Fp16IOBf16WLi512ELi10ELi640EEv26Group_norm_nhwc_bwd_params)
        /*07d0*/ 	.word	0x00000000


	//----- nvinfo : EIATTR_MIN_STACK_SIZE
	.align		4
.L_373:
        /*07d4*/ 	.byte	0x04, 0x12
        /*07d6*/ 	.short	(.L_375 - .L_374)
	.align		4
.L_374:
        /*07d8*/ 	.word	index@(_Z35group_norm_nhwc_bwd_one_pass_kernelI11Fp16IOFp16WLi64ELi10ELi640EEv26Group_norm_nhwc_bwd_params)
        /*07dc*/ 	.word	0x00000000


	//----- nvinfo : EIATTR_MIN_STACK_SIZE
	.align		4
.L_375:
        /*07e0*/ 	.byte	0x04, 0x12
        /*07e2*/ 	.short	(.L_377 - .L_376)
	.align		4
.L_376:
        /*07e4*/ 	.word	index@(_Z35group_norm_nhwc_bwd_one_pass_kernelI11Fp16IOFp16WLi128ELi10ELi640EEv26Group_norm_nhwc_bwd_params)
        /*07e8*/ 	.word	0x00000000


	//----- nvinfo : EIATTR_MIN_STACK_SIZE
	.align		4
.L_377:
        /*07ec*/ 	.byte	0x04, 0x12
        /*07ee*/ 	.short	(.L_379 - .L_378)
	.align		4
.L_378:
        /*07f0*/ 	.word	index@(_Z35group_norm_nhwc_bwd_one_pass_kernelI11Fp16IOFp16WLi256ELi10ELi640EEv26Group_norm_nhwc_bwd_params)
        /*07f4*/ 	.word	0x00000000


	//----- nvinfo : EIATTR_MIN_STACK_SIZE
	.align		4
.L_379:
        /*07f8*/ 	.byte	0x04, 0x12
        /*07fa*/ 	.short	(.L_381 - .L_380)
	.align		4
.L_380:
        /*07fc*/ 	.word	index@(_Z35group_norm_nhwc_bwd_one_pass_kernelI11Fp16IOFp16WLi512ELi10ELi640EEv26Group_norm_nhwc_bwd_params)
        /*0800*/ 	.word	0x00000000


	//----- nvinfo : EIATTR_MIN_STACK_SIZE
	.align		4
.L_381:
        /*0804*/ 	.byte	0x04, 0x12
        /*0806*/ 	.short	(.L_383 - .L_382)
	.align		4
.L_382:
        /*0808*/ 	.word	index@(_Z35group_norm_nhwc_bwd_one_pass_kernelI11Fp32IOFp32WLi64ELi10ELi640EEv26Group_norm_nhwc_bwd_params)
        /*080c*/ 	.word	0x00000000


	//----- nvinfo : EIATTR_MIN_STACK_SIZE
	.align		4
.L_383:
        /*0810*/ 	.byte	0x04, 0x12
        /*0812*/ 	.short	(.L_385 - .L_384)
	.align		4
.L_384:
        /*0814*/ 	.word	index@(_Z35group_norm_nhwc_bwd_one_pass_kernelI11Fp32IOFp32WLi128ELi10ELi640EEv26Group_norm_nhwc_bwd_params)
        /*0818*/ 	.word	0x00000000


	//----- nvinfo : EIATTR_MIN_STACK_SIZE
	.align		4
.L_385:
        /*081c*/ 	.byte	0x04, 0x12
        /*081e*/ 	.short	(.L_387 - .L_386)
	.align		4
.L_386:
        /*0820*/ 	.word	index@(_Z35group_norm_nhwc_bwd_one_pass_kernelI11Fp32IOFp32WLi256ELi10ELi640EEv26Group_norm_nhwc_bwd_params)
        /*0824*/ 	.word	0x00000000


	//----- nvinfo : EIATTR_MIN_STACK_SIZE
	.align		4
.L_387:
        /*0828*/ 	.byte	0x04, 0x12
        /*082a*/ 	.short	(.L_389 - .L_388)
	.align		4
.L_388:
        /*082c*/ 	.word	index@(_Z35group_norm_nhwc_bwd_one_pass_kernelI11Fp32IOFp32WLi512ELi10ELi640EEv26Group_norm_nhwc_bwd_params)
        /*0830*/ 	.word	0x00000000


	//----- nvinfo : EIATTR_MIN_STACK_SIZE
	.align		4
.L_389:
        /*0834*/ 	.byte	0x04, 0x12
        /*0836*/ 	.short	(.L_391 - .L_390)
	.align		4
.L_390:
        /*0838*/ 	.word	index@(_Z35group_norm_nhwc_bwd_one_pass_kernelI11Fp32IOBf16WLi64ELi10ELi640EEv26Group_norm_nhwc_bwd_params)
        /*083c*/ 	.word	0x00000008


	//----- nvinfo : EIATTR_MIN_STACK_SIZE
	.align		4
.L_391:
        /*0840*/ 	.byte	0x04, 0x12
        /*0842*/ 	.short	(.L_393 - .L_392)
	.align		4
.L_392:
        /*0844*/ 	.word	index@(_Z35group_norm_nhwc_bwd_one_pass_kernelI11Fp32IOBf16WLi128ELi10ELi640EEv26Group_norm_nhwc_bwd_params)
        /*0848*/ 	.word	0x00000008


	//----- nvinfo : EIATTR_MIN_STACK_SIZE
	.align		4
.L_393:
        /*084c*/ 	.byte	0x04, 0x12
        /*084e*/ 	.short	(.L_395 - .L_394)
	.align		4
.L_394:
        /*0850*/ 	.word	index@(_Z35group_norm_nhwc_bwd_one_pass_kernelI11Fp32IOBf16WLi256ELi10ELi640EEv26Group_norm_nhwc_bwd_params)
        /*0854*/ 	.word	0x00000000


	//----- nvinfo : EIATTR_MIN_STACK_SIZE
	.align		4
.L_395:
        /*0858*/ 	.byte	0x04, 0x12
        /*085a*/ 	.short	(.L_397 - .L_396)
	.align		4
.L_396:
        /*085c*/ 	.word	index@(_Z35group_norm_nhwc_bwd_one_pass_kernelI11Fp32IOBf16WLi512ELi10ELi640EEv26Group_norm_nhwc_bwd_params)
        /*0860*/ 	.word	0x00000000


	//----- nvinfo : EIATTR_MIN_STACK_SIZE
	.align		4
.L_397:
        /*0864*/ 	.byte	0x04, 0x12
        /*0866*/ 	.short	(.L_399 - .L_398)
	.align		4
.L_398:
        /*0868*/ 	.word	index@(_Z35group_norm_nhwc_bwd_one_pass_kernelI11Fp32IOFp16WLi64ELi10ELi640EEv26Group_norm_nhwc_bwd_params)
        /*086c*/ 	.word	0x00000008


	//----- nvinfo : EIATTR_MIN_STACK_SIZE
	.align		4
.L_399:
        /*0870*/ 	.byte	0x04, 0x12
        /*0872*/ 	.short	(.L_401 - .L_400)
	.align		4
.L_400:
        /*0874*/ 	.word	index@(_Z35group_norm_nhwc_bwd_one_pass_kernelI11Fp32IOFp16WLi128ELi10ELi640EEv26Group_norm_nhwc_bwd_params)
        /*0878*/ 	.word	0x00000008


	//----- nvinfo : EIATTR_MIN_STACK_SIZE
	.align		4
.L_401:
        /*087c*/ 	.byte	0x04, 0x12
        /*087e*/ 	.short	(.L_403 - .L_402)
	.align		4
.L_402:
        /*0880*/ 	.word	index@(_Z35group_norm_nhwc_bwd_one_pass_kernelI11Fp32IOFp16WLi256ELi10ELi640EEv26Group_norm_nhwc_bwd_params)
        /*0884*/ 	.word	0x00000000


	//----- nvinfo : EIATTR_MIN_STACK_SIZE
	.align		4
.L_403:
        /*0888*/ 	.byte	0x04, 0x12
        /*088a*/ 	.short	(.L_405 - .L_404)
	.align		4
.L_404:
        /*088c*/ 	.word	index@(_Z35group_norm_nhwc_bwd_one_pass_kernelI11Fp32IOFp16WLi512ELi10ELi640EEv26Group_norm_nhwc_bwd_params)
        /*0890*/ 	.word	0x00000000


	//----- nvinfo : EIATTR_MIN_STACK_SIZE
	.align		4
.L_405:
        /*0894*/ 	.byte	0x04, 0x12
        /*0896*/ 	.short	(.L_407 - .L_406)
	.align		4
.L_406:
        /*0898*/ 	.word	index@(_Z35group_norm_nhwc_fwd_one_pass_kernelI11Bf16IOFp32WLi64ELi10ELi640EEv26Group_norm_nhwc_fwd_params)
        /*089c*/ 	.word	0x00000000


	//----- nvinfo : EIATTR_MIN_STACK_SIZE
	.align		4
.L_407:
        /*08a0*/ 	.byte	0x04, 0x12
        /*08a2*/ 	.short	(.L_409 - .L_408)
	.align		4
.L_408:
        /*08a4*/ 	.word	index@(_Z35group_norm_nhwc_fwd_one_pass_kernelI11Bf16IOFp32WLi128ELi10ELi640EEv26Group_norm_nhwc_fwd_params)
        /*08a8*/ 	.word	0x00000000


	//----- nvinfo : EIATTR_MIN_STACK_SIZE
	.align		4
.L_409:
        /*08ac*/ 	.byte	0x04, 0x12
        /*08ae*/ 	.short	(.L_411 - .L_410)
	.align		4
.L_410:
        /*08b0*/ 	.word	index@(_Z35group_norm_nhwc_fwd_one_pass_kernelI11Bf16IOFp32WLi256ELi10ELi640EEv26Group_norm_nhwc_fwd_params)
        /*08b4*/ 	.word	0x00000000


	//----- nvinfo : EIATTR_MIN_STACK_SIZE
	.align		4
.L_411:
        /*08b8*/ 	.byte	0x04, 0x12
        /*08ba*/ 	.short	(.L_413 - .L_412)
	.align		4
.L_412:
        /*08bc*/ 	.word	index@(_Z35group_norm_nhwc_fwd_one_pass_kernelI11Bf16IOFp32WLi512ELi10ELi640EEv26Group_norm_nhwc_fwd_params)
        /*08c0*/ 	.word	0x00000000


	//----- nvinfo : EIATTR_MIN_STACK_SIZE
	.align		4
.L_413:
        /*08c4*/ 	.byte	0x04, 0x12
        /*08c6*/ 	.short	(.L_415 - .L_414)
	.align		4
.L_414:
        /*08c8*/ 	.word	index@(_Z35group_norm_nhwc_fwd_one_pass_kernelI11Bf16IOBf16WLi64ELi10ELi640EEv26Group_norm_nhwc_fwd_params)
        /*08cc*/ 	.word	0x00000000


	//----- nvinfo : EIATTR_MIN_STACK_SIZE
	.align		4
.L_415:
        /*08d0*/ 	.byte	0x04, 0x12
        /*08d2*/ 	.short	(.L_417 - .L_416)
	.align		4
.L_416:
        /*08d4*/ 	.word	index@(_Z35group_norm_nhwc_fwd_one_pass_kernelI11Bf16IOBf16WLi128ELi10ELi640EEv26Group_norm_nhwc_fwd_params)
        /*08d8*/ 	.word	0x00000000


	//----- nvinfo : EIATTR_MIN_STACK_SIZE
	.align		4
.L_417:
        /*08dc*/ 	.byte	0x04, 0x12
        /*08de*/ 	.short	(.L_419 - .L_418)
	.align		4
.L_418:
        /*08e0*/ 	.word	index@(_Z35group_norm_nhwc_fwd_one_pass_kernelI11Bf16IOBf16WLi256ELi10ELi640EEv26Group_norm_nhwc_fwd_params)
        /*08e4*/ 	.word	0x00000000


	//----- nvinfo : EIATTR_MIN_STACK_SIZE
	.align		4
.L_419:
        /*08e8*/ 	.byte	0x04, 0x12
        /*08ea*/ 	.short	(.L_421 - .L_420)
	.align		4
.L_420:
        /*08ec*/ 	.word	index@(_Z35group_norm_nhwc_fwd_one_pass_kernelI11Bf16IOBf16WLi512ELi10ELi640EEv26Group_norm_nhwc_fwd_params)
        /*08f0*/ 	.word	0x00000000


	//----- nvinfo : EIATTR_MIN_STACK_SIZE
	.align		4
.L_421:
        /*08f4*/ 	.byte	0x04, 0x12
        /*08f6*/ 	.short	(.L_423 - .L_422)
	.align		4
.L_422:
        /*08f8*/ 	.word	index@(_Z35group_norm_nhwc_fwd_one_pass_kernelI11Bf16IOFp16WLi64ELi10ELi640EEv26Group_norm_nhwc_fwd_params)
        /*08fc*/ 	.word	0x00000000


	//----- nvinfo : EIATTR_MIN_STACK_SIZE
	.align		4
.L_423:
        /*0900*/ 	.byte	0x04, 0x12
        /*0902*/ 	.short	(.L_425 - .L_424)
	.align		4
.L_424:
        /*0904*/ 	.word	index@(_Z35group_norm_nhwc_fwd_one_pass_kernelI11Bf16IOFp16WLi128ELi10ELi640EEv26Group_norm_nhwc_fwd_params)
        /*0908*/ 	.word	0x00000000


	//----- nvinfo : EIATTR_MIN_STACK_SIZE
	.align		4
.L_425:
        /*090c*/ 	.byte	0x04, 0x12
        /*090e*/ 	.short	(.L_427 - .L_426)
	.align		4
.L_426:
        /*0910*/ 	.word	index@(_Z35group_norm_nhwc_fwd_one_pass_kernelI11Bf16IOFp16WLi256ELi10ELi640EEv26Group_norm_nhwc_fwd_params)
        /*0914*/ 	.word	0x00000000


	//----- nvinfo : EIATTR_MIN_STACK_SIZE
	.align		4
.L_427:
        /*0918*/ 	.byte	0x04, 0x12
        /*091a*/ 	.short	(.L_429 - .L_428)
	.align		4
.L_428:
        /*091c*/ 	.word	index@(_Z35group_norm_nhwc_fwd_one_pass_kernelI11Bf16IOFp16WLi512ELi10ELi640EEv26Group_norm_nhwc_fwd_params)
        /*0920*/ 	.word	0x00000000


	//----- nvinfo : EIATTR_MIN_STACK_SIZE
	.align		4
.L_429:
        /*0924*/ 	.byte	0x04, 0x12
        /*0926*/ 	.short	(.L_431 - .L_430)
	.align		4
.L_430:
        /*0928*/ 	.word	index@(_Z35group_norm_nhwc_fwd_one_pass_kernelI11Fp16IOFp32WLi64ELi10ELi640EEv26Group_norm_nhwc_fwd_params)
        /*092c*/ 	.word	0x00000000


	//----- nvinfo : EIATTR_MIN_STACK_SIZE
	.align		4
.L_431:
        /*0930*/ 	.byte	0x04, 0x12
        /*0932*/ 	.short	(.L_433 - .L_432)
	.align		4
.L_432:
        /*0934*/ 	.word	index@(_Z35group_norm_nhwc_fwd_one_pass_kernelI11Fp16IOFp32WLi128ELi10ELi640EEv26Group_norm_nhwc_fwd_params)
        /*0938*/ 	.word	0x00000000


	//----- nvinfo : EIATTR_MIN_STACK_SIZE
	.align		4
.L_433:
        /*093c*/ 	.byte	0x04, 0x12
        /*093e*/ 	.short	(.L_435 - .L_434)
	.align		4
.L_434:
        /*0940*/ 	.word	index@(_Z35group_norm_nhwc_fwd_one_pass_kernelI11Fp16IOFp32WLi256ELi10ELi640EEv26Group_norm_nhwc_fwd_params)
        /*0944*/ 	.word	0x00000000


	//----- nvinfo : EIATTR_MIN_STACK_SIZE
	.align		4
.L_435:
        /*0948*/ 	.byte	0x04, 0x12
        /*094a*/ 	.short	(.L_437 - .L_436)
	.align		4
.L_436:
        /*094c*/ 	.word	index@(_Z35group_norm_nhwc_fwd_one_pass_kernelI11Fp16IOFp32WLi512ELi10ELi640EEv26Group_norm_nhwc_fwd_params)
        /*0950*/ 	.word	0x00000000


	//----- nvinfo : EIATTR_MIN_STACK_SIZE
	.align		4
.L_437:
        /*0954*/ 	.byte	0x04, 0x12
        /*0956*/ 	.short	(.L_439 - .L_438)
	.align		4
.L_438:
        /*0958*/ 	.word	index@(_Z35group_norm_nhwc_fwd_one_pass_kernelI11Fp16IOBf16WLi64ELi10ELi640EEv26Group_norm_nhwc_fwd_params)
        /*095c*/ 	.word	0x00000000


	//----- nvinfo : EIATTR_MIN_STACK_SIZE
	.align		4
.L_439:
        /*0960*/ 	.byte	0x04, 0x12
        /*0962*/ 	.short	(.L_441 - .L_440)
	.align		4
.L_440:
        /*0964*/ 	.word	index@(_Z35group_norm_nhwc_fwd_one_pass_kernelI11Fp16IOBf16WLi128ELi10ELi640EEv26Group_norm_nhwc_fwd_params)
        /*0968*/ 	.word	0x00000000


	//----- nvinfo : EIATTR_MIN_STACK_SIZE
	.align		4
.L_441:
        /*096c*/ 	.byte	0x04, 0x12
        /*096e*/ 	.short	(.L_443 - .L_442)
	.align		4
.L_442:
        /*0970*/ 	.word	index@(_Z35group_norm_nhwc_fwd_one_pass_kernelI11Fp16IOBf16WLi256ELi10ELi640EEv26Group_norm_nhwc_fwd_params)
        /*0974*/ 	.word	0x00000000


	//----- nvinfo : EIATTR_MIN_STACK_SIZE
	.align		4
.L_443:
        /*0978*/ 	.byte	0x04, 0x12
        /*097a*/ 	.short	(.L_445 - .L_444)
	.align		4
.L_444:
        /*097c*/ 	.word	index@(_Z35group_norm_nhwc_fwd_one_pass_kernelI11Fp16IOBf16WLi512ELi10ELi640EEv26Group_norm_nhwc_fwd_params)
        /*0980*/ 	.word	0x00000000


	//----- nvinfo : EIATTR_MIN_STACK_SIZE
	.align		4
.L_445:
        /*0984*/ 	.byte	0x04, 0x12
        /*0986*/ 	.short	(.L_447 - .L_446)
	.align		4
.L_446:
        /*0988*/ 	.word	index@(_Z35group_norm_nhwc_fwd_one_pass_kernelI11Fp16IOFp16WLi64ELi10ELi640EEv26Group_norm_nhwc_fwd_params)
        /*098c*/ 	.word	0x00000000


	//----- nvinfo : EIATTR_MIN_STACK_SIZE
	.align		4
.L_447:
        /*0990*/ 	.byte	0x04, 0x12
        /*0992*/ 	.short	(.L_449 - .L_448)
	.align		4
.L_448:
        /*0994*/ 	.word	index@(_Z35group_norm_nhwc_fwd_one_pass_kernelI11Fp16IOFp16WLi128ELi10ELi640EEv26Group_norm_nhwc_fwd_params)
        /*0998*/ 	.word	0x00000000


	//----- nvinfo : EIATTR_MIN_STACK_SIZE
	.align		4
.L_449:
        /*099c*/ 	.byte	0x04, 0x12
        /*099e*/ 	.short	(.L_451 - .L_450)
	.align		4
.L_450:
        /*09a0*/ 	.word	index@(_Z35group_norm_nhwc_fwd_one_pass_kernelI11Fp16IOFp16WLi256ELi10ELi640EEv26Group_norm_nhwc_fwd_params)
        /*09a4*/ 	.word	0x00000000


	//----- nvinfo : EIATTR_MIN_STACK_SIZE
	.align		4
.L_451:
        /*09a8*/ 	.byte	0x04, 0x12
        /*09aa*/ 	.short	(.L_453 - .L_452)
	.align		4
.L_452:
        /*09ac*/ 	.word	index@(_Z35group_norm_nhwc_fwd_one_pass_kernelI11Fp16IOFp16WLi512ELi10ELi640EEv26Group_norm_nhwc_fwd_params)
        /*09b0*/ 	.word	0x00000000


	//----- nvinfo : EIATTR_MIN_STACK_SIZE
	.align		4
.L_453:
        /*09b4*/ 	.byte	0x04, 0x12
        /*09b6*/ 	.short	(.L_455 - .L_454)
	.align		4
.L_454:
        /*09b8*/ 	.word	index@(_Z35group_norm_nhwc_fwd_one_pass_kernelI11Fp32IOFp32WLi64ELi10ELi640EEv26Group_norm_nhwc_fwd_params)
        /*09bc*/ 	.word	0x00000000


	//----- nvinfo : EIATTR_MIN_STACK_SIZE
	.align		4
.L_455:
        /*09c0*/ 	.byte	0x04, 0x12
        /*09c2*/ 	.short	(.L_457 - .L_456)
	.align		4
.L_456:
        /*09c4*/ 	.word	index@(_Z35group_norm_nhwc_fwd_one_pass_kernelI11Fp32IOFp32WLi128ELi10ELi640EEv26Group_norm_nhwc_fwd_params)
        /*09c8*/ 	.word	0x00000000


	//----- nvinfo : EIATTR_MIN_STACK_SIZE
	.align		4
.L_457:
        /*09cc*/ 	.byte	0x04, 0x12
        /*09ce*/ 	.short	(.L_459 - .L_458)
	.align		4
.L_458:
        /*09d0*/ 	.word	index@(_Z35group_norm_nhwc_fwd_one_pass_kernelI11Fp32IOFp32WLi256ELi10ELi640EEv26Group_norm_nhwc_fwd_params)
        /*09d4*/ 	.word	0x00000000


	//----- nvinfo : EIATTR_MIN_STACK_SIZE
	.align		4
.L_459:
        /*09d8*/ 	.byte	0x04, 0x12
        /*09da*/ 	.short	(.L_461 - .L_460)
	.align		4
.L_460:
        /*09dc*/ 	.word	index@(_Z35group_norm_nhwc_fwd_one_pass_kernelI11Fp32IOFp32WLi512ELi10ELi640EEv26Group_norm_nhwc_fwd_params)
        /*09e0*/ 	.word	0x00000000


	//----- nvinfo : EIATTR_MIN_STACK_SIZE
	.align		4
.L_461:
        /*09e4*/ 	.byte	0x04, 0x12
        /*09e6*/ 	.short	(.L_463 - .L_462)
	.align		4
.L_462:
        /*09e8*/ 	.word	index@(_Z35group_norm_nhwc_fwd_one_pass_kernelI11Fp32IOBf16WLi64ELi10ELi640EEv26Group_norm_nhwc_fwd_params)
        /*09ec*/ 	.word	0x00000000


	//----- nvinfo : EIATTR_MIN_STACK_SIZE
	.align		4
.L_463:
        /*09f0*/ 	.byte	0x04, 0x12
        /*09f2*/ 	.short	(.L_465 - .L_464)
	.align		4
.L_464:
        /*09f4*/ 	.word	index@(_Z35group_norm_nhwc_fwd_one_pass_kernelI11Fp32IOBf16WLi128ELi10ELi640EEv26Group_norm_nhwc_fwd_params)
        /*09f8*/ 	.word	0x00000000


	//----- nvinfo : EIATTR_MIN_STACK_SIZE
	.align		4
.L_465:
        /*09fc*/ 	.byte	0x04, 0x12
        /*09fe*/ 	.short	(.L_467 - .L_466)
	.align		4
.L_466:
        /*0a00*/ 	.word	index@(_Z35group_norm_nhwc_fwd_one_pass_kernelI11Fp32IOBf16WLi256ELi10ELi640EEv26Group_norm_nhwc_fwd_params)
        /*0a04*/ 	.word	0x00000000


	//----- nvinfo : EIATTR_MIN_STACK_SIZE
	.align		4
.L_467:
        /*0a08*/ 	.byte	0x04, 0x12
        /*0a0a*/ 	.short	(.L_469 - .L_468)
	.align		4
.L_468:
        /*0a0c*/ 	.word	index@(_Z35group_norm_nhwc_fwd_one_pass_kernelI11Fp32IOBf16WLi512ELi10ELi640EEv26Group_norm_nhwc_fwd_params)
        /*0a10*/ 	.word	0x00000000


	//----- nvinfo : EIATTR_MIN_STACK_SIZE
	.align		4
.L_469:
        /*0a14*/ 	.byte	0x04, 0x12
        /*0a16*/ 	.short	(.L_471 - .L_470)
	.align		4
.L_470:
        /*0a18*/ 	.word	index@(_Z35group_norm_nhwc_fwd_one_pass_kernelI11Fp32IOFp16WLi64ELi10ELi640EEv26Group_norm_nhwc_fwd_params)
        /*0a1c*/ 	.word	0x00000000


	//----- nvinfo : EIATTR_MIN_STACK_SIZE
	.align		4
.L_471:
        /*0a20*/ 	.byte	0x04, 0x12
        /*0a22*/ 	.short	(.L_473 - .L_472)
	.align		4
.L_472:
        /*0a24*/ 	.word	index@(_Z35group_norm_nhwc_fwd_one_pass_kernelI11Fp32IOFp16WLi128ELi10ELi640EEv26Group_norm_nhwc_fwd_params)
        /*0a28*/ 	.word	0x00000000


	//----- nvinfo : EIATTR_MIN_STACK_SIZE
	.align		4
.L_473:
        /*0a2c*/ 	.byte	0x04, 0x12
        /*0a2e*/ 	.short	(.L_475 - .L_474)
	.align		4
.L_474:
        /*0a30*/ 	.word	index@(_Z35group_norm_nhwc_fwd_one_pass_kernelI11Fp32IOFp16WLi256ELi10ELi640EEv26Group_norm_nhwc_fwd_params)
        /*0a34*/ 	.word	0x00000000


	//----- nvinfo : EIATTR_MIN_STACK_SIZE
	.align		4
.L_475:
        /*0a38*/ 	.byte	0x04, 0x12
        /*0a3a*/ 	.short	(.L_477 - .L_476)
	.align		4
.L_476:
        /*0a3c*/ 	.word	index@(_Z35group_norm_nhwc_fwd_one_pass_kernelI11Fp32IOFp16WLi512ELi10ELi640EEv26Group_norm_nhwc_fwd_params)
        /*0a40*/ 	.word	0x00000000
.L_477:


//--------------------- .nv.compat                --------------------------
	.section	.nv.compat,"",@"SHT_CUDA_COMPAT_INFO"
	.align	4
        /*0000*/ 	.byte	0x02, 0x09, 0x00, 0x00, 0x02, 0x02, 0x01, 0x00, 0x02, 0x05, 0x05, 0x00, 0x03, 0x07, 0x01, 0x01
        /*0010*/ 	.byte	0x02, 0x03, 0x00, 0x00, 0x02, 0x06, 0x01, 0x00, 0x04, 0x0b, 0x08, 0x00, 0x00, 0x00, 0x00, 0x00
        /*0020*/ 	.byte	0x00, 0x00, 0x00, 0x00


//--------------------- .nv.info._ZN3cub17CUB_300001_SM_9006detail11EmptyKernelIvEEvv --------------------------
	.section	.nv.info._ZN3cub17CUB_300001_SM_9006detail11EmptyKernelIvEEvv,"",@"SHT_CUDA_INFO"
	.sectionflags	@""
	.align	4


	//----- nvinfo : EIATTR_CUDA_API_VERSION
	.align		4
        /*0000*/ 	.byte	0x04, 0x37
        /*0002*/ 	.short	(.L_479 - .L_478)
.L_478:
        /*0004*/ 	.word	0x00000082


	//----- nvinfo : EIATTR_SPARSE_MMA_MASK
	.align		4
.L_479:
        /*0008*/ 	.byte	0x03, 0x50
        /*000a*/ 	.short	0x0000


	//----- nvinfo : EIATTR_MAXREG_COUNT
	.align		4
        /*000c*/ 	.byte	0x03, 0x1b
        /*000e*/ 	.short	0x00ff


	//----- nvinfo : EIATTR_MERCURY_ISA_VERSION
	.align		4
        /*0010*/ 	.byte	0x03, 0x5f
        /*0012*/ 	.short	0x0101


	//----- nvinfo : EIATTR_EXIT_INSTR_OFFSETS
	.align		4
        /*0014*/ 	.byte	0x04, 0x1c
        /*0016*/ 	.short	(.L_481 - .L_480)


	//   ....[0]....
.L_480:
        /*0018*/ 	.word	0x00000010


	//----- nvinfo : EIATTR_SW_WAR
	.align		4
.L_481:
        /*001c*/ 	.byte	0x04, 0x36
        /*001e*/ 	.short	(.L_483 - .L_482)
.L_482:
        /*0020*/ 	.word	0x00000008
.L_483:


//--------------------- .nv.info._Z35group_norm_nhwc_bwd_one_pass_kernelI11Bf16IOFp32WLi64ELi10ELi640EEv26Group_norm_nhwc_bwd_params --------------------------
	.section	.nv.info._Z35group_norm_nhwc_bwd_one_pass_kernelI11Bf16IOFp32WLi64ELi10ELi640EEv26Group_norm_nhwc_bwd_params,"",@"SHT_CUDA_INFO"
	.sectionflags	@""
	.align	4


	//----- nvinfo : EIATTR_CUDA_API_VERSION
	.align		4
        /*0000*/ 	.byte	0x04, 0x37
        /*0002*/ 	.short	(.L_485 - .L_484)
.L_484:
        /*0004*/ 	.word	0x00000082


	//----- nvinfo : EIATTR_KPARAM_INFO
	.align		4
.L_485:
        /*0008*/ 	.byte	0x04, 0x17
        /*000a*/ 	.short	(.L_487 - .L_486)
.L_486:
        /*000c*/ 	.word	0x00000000
        /*0010*/ 	.short	0x0000
        /*0012*/ 	.short	0x0000
        /*0014*/ 	.byte	0x00, 0xf0, 0xe1, 0x02


	//----- nvinfo : EIATTR_SPARSE_MMA_MASK
	.align		4
.L_487:
        /*0018*/ 	.byte	0x03, 0x50
        /*001a*/ 	.short	0x0000


	//----- nvinfo : EIATTR_MAXREG_COUNT
	.align		4
        /*001c*/ 	.byte	0x03, 0x1b
        /*001e*/ 	.short	0x0060


	//----- nvinfo : EIATTR_NUM_BARRIERS
	.align		4
        /*0020*/ 	.byte	0x02, 0x4c
        /*0022*/ 	.byte	0x01
	.zero		1


	//----- nvinfo : EIATTR_MERCURY_ISA_VERSION
	.align		4
        /*0024*/ 	.byte	0x03, 0x5f
        /*0026*/ 	.short	0x0101


	//----- nvinfo : EIATTR_INT_WARP_WIDE_INSTR_OFFSETS
	.align		4
        /*0028*/ 	.byte	0x04, 0x31
        /*002a*/ 	.short	(.L_489 - .L_488)


	//   ....[0]....
.L_488:
        /*002c*/ 	.word	0x000022d0


	//   ....[1]....
        /*0030*/ 	.word	0x00003900


	//----- nvinfo : EIATTR_COOP_GROUP_MASK_REGIDS
	.align		4
.L_489:
        /*0034*/ 	.byte	0x04, 0x29
        /*0036*/ 	.short	(.L_491 - .L_490)


	//   ....[0]....
.L_490:
        /*0038*/ 	.word	0xffffffff


	//   ....[1]....
        /*003c*/ 	.word	0xffffffff


	//   ....[2]....
        /*0040*/ 	.word	0xffffffff


	//   ....[3]....
        /*0044*/ 	.word	0xffffffff


	//   ....[4]....
        /*0048*/ 	.word	0xffffffff


	//   ....[5]....
        /*004c*/ 	.word	0xffffffff


	//   ....[6]....
        /*0050*/ 	.word	0xffffffff


	//   ....[7]....
        /*0054*/ 	.word	0xffffffff


	//   ....[8]....
        /*0058*/ 	.word	0xffffffff


	//   ....[9]....
        /*005c*/ 	.word	0xffffffff


	//----- nvinfo : EIATTR_COOP_GROUP_INSTR_OFFSETS
	.align		4
.L_491:
        /*0060*/ 	.byte	0x04, 0x28
        /*0062*/ 	.short	(.L_493 - .L_492)


	//   ....[0]....
.L_492:
        /*0064*/ 	.word	0x00000b90


	//   ....[1]....
        /*0068*/ 	.word	0x00000bd0


	//   ....[2]....
        /*006c*/ 	.word	0x00000c40


	//   ....[3]....
        /*0070*/ 	.word	0x00000c60


	//   ....[4]....
        /*0074*/ 	.word	0x00000c90


	//   ....[5]....
        /*0078*/ 	.word	0x00000cb0


	//   ....[6]....
        /*007c*/ 	.word	0x00000ce0


	//   ....[7]....
        /*0080*/ 	.word	0x00000d00


	//   ....[8]....
        /*0084*/ 	.word	0x00000d30


	//   ....[9]....
        /*0088*/ 	.word	0x00000d50


	//----- nvinfo : EIATTR_EXIT_INSTR_OFFSETS
	.align		4
.L_493:
        /*008c*/ 	.byte	0x04, 0x1c
        /*008e*/ 	.short	(.L_495 - .L_494)


	//   ....[0]....
.L_494:
        /*0090*/ 	.word	0x000039f0


	//   ....[1]....
        /*0094*/ 	.word	0x00003b30


	//   ....[2]....
        /*0098*/ 	.word	0x00003d70


	//----- nvinfo : EIATTR_MAX_THREADS
	.align		4
.L_495:
        /*009c*/ 	.byte	0x04, 0x05
        /*009e*/ 	.short	(.L_497 - .L_496)
.L_496:
        /*00a0*/ 	.word	0x00000280
        /*00a4*/ 	.word	0x00000001
        /*00a8*/ 	.word	0x00000001


	//----- nvinfo : EIATTR_CRS_STACK_SIZE
	.align		4
.L_497:
        /*00ac*/ 	.byte	0x04, 0x1e
        /*00ae*/ 	.short	(.L_499 - .L_498)
.L_498:
        /*00b0*/ 	.word	0x00000000


	//----- nvinfo : EIATTR_CBANK_PARAM_SIZE
	.align		4
.L_499:
        /*00b4*/ 	.byte	0x03, 0x19
        /*00b6*/ 	.short	0x00b8


	//----- nvinfo : EIATTR_PARAM_CBANK
	.align		4
        /*00b8*/ 	.byte	0x04, 0x0a
        /*00ba*/ 	.short	(.L_501 - .L_500)
	.align		4
.L_500:
        /*00bc*/ 	.word	index@(.nv.constant0._Z35group_norm_nhwc_bwd_one_pass_kernelI11Bf16IOFp32WLi64ELi10ELi640EEv26Group_norm_nhwc_bwd_params)
        /*00c0*/ 	.short	0x0210
        /*00c2*/ 	.short	0x00b8


	//----- nvinfo : EIATTR_SW_WAR
	.align		4
.L_501:
        /*00c4*/ 	.byte	0x04, 0x36
        /*00c6*/ 	.short	(.L_503 - .L_502)
.L_502:
        /*00c8*/ 	.word	0x00000008
.L_503:


//--------------------- .nv.info._Z35group_norm_nhwc_bwd_one_pass_kernelI11Bf16IOFp32WLi128ELi10ELi640EEv26Group_norm_nhwc_bwd_params --------------------------
	.section	.nv.info._Z35group_norm_nhwc_bwd_one_pass_kernelI11Bf16IOFp32WLi128ELi10ELi640EEv26Group_norm_nhwc_bwd_params,"",@"SHT_CUDA_INFO"
	.sectionflags	@""
	.align	4


	//----- nvinfo : EIATTR_CUDA_API_VERSION
	.align		4
        /*0000*/ 	.byte	0x04, 0x37
        /*0002*/ 	.short	(.L_505 - .L_504)
.L_504:
        /*0004*/ 	.word	0x00000082


	//----- nvinfo : EIATTR_KPARAM_INFO
	.align		4
.L_505:
        /*0008*/ 	.byte	0x04, 0x17
        /*000a*/ 	.short	(.L_507 - .L_506)
.L_506:
        /*000c*/ 	.word	0x00000000
        /*0010*/ 	.short	0x0000
        /*0012*/ 	.short	0x0000
        /*0014*/ 	.byte	0x00, 0xf0, 0xe1, 0x02


	//----- nvinfo : EIATTR_SPARSE_MMA_MASK
	.align		4
.L_507:
        /*0018*/ 	.byte	0x03, 0x50
        /*001a*/ 	.short	0x0000


	//----- nvinfo : EIATTR_MAXREG_COUNT
	.align		4
        /*001c*/ 	.byte	0x03, 0x1b
        /*001e*/ 	.short	0x0060


	//----- nvinfo : EIATTR_NUM_BARRIERS
	.align		4
        /*0020*/ 	.byte	0x02, 0x4c
        /*0022*/ 	.byte	0x01
	.zero		1


	//----- nvinfo : EIATTR_MERCURY_ISA_VERSION
	.align		4
        /*0024*/ 	.byte	0x03, 0x5f
        /*0026*/ 	.short	0x0101


	//----- nvinfo : EIATTR_INT_WARP_WIDE_INSTR_OFFSETS
	.align		4
        /*0028*/ 	.byte	0x04, 0x31
        /*002a*/ 	.short	(.L_509 - .L_508)


	//   ....[0]....
.L_508:
        /*002c*/ 	.word	0x000022d0


	//   ....[1]....
        /*0030*/ 	.word	0x00003900


	//----- nvinfo : EIATTR_COOP_GROUP_MASK_REGIDS
	.align		4
.L_509:
        /*0034*/ 	.byte	0x04, 0x29
        /*0036*/ 	.short	(.L_511 - .L_510)


	//   ....[0]....
.L_510:
        /*0038*/ 	.word	0xffffffff


	//   ....[1]....
        /*003c*/ 	.word	0xffffffff


	//   ....[2]....
        /*0040*/ 	.word	0xffffffff


	//   ....[3]....
        /*0044*/ 	.word	0xffffffff


	//   ....[4]....
        /*0048*/ 	.word	0xffffffff


	//   ....[5]....
        /*004c*/ 	.word	0xffffffff


	//   ....[6]....
        /*0050*/ 	.word	0xffffffff


	//   ....[7]....
        /*0054*/ 	.word	0xffffffff


	//   ....[8]....
        /*0058*/ 	.word	0xffffffff


	//   ....[9]....
        /*005c*/ 	.word	0xffffffff


	//----- nvinfo : EIATTR_COOP_GROUP_INSTR_OFFSETS
	.align		4
.L_511:
        /*0060*/ 	.byte	0x04, 0x28
        /*0062*/ 	.short	(.L_513 - .L_512)


	//   ....[0]....
.L_512:
        /*0064*/ 	.word	0x00000b90


	//   ....[1]....
        /*0068*/ 	.word	0x00000bd0


	//   ....[2]....
        /*006c*/ 	.word	0x00000c40


	//   ....[3]....
        /*0070*/ 	.word	0x00000c60


	//   ....[4]....
        /*0074*/ 	.word	0x00000c90


	//   ....[5]....
        /*0078*/ 	.word	0x00000cb0


	//   ....[6]....
        /*007c*/ 	.word	0x00000ce0


	//   ....[7]....
        /*0080*/ 	.word	0x00000d00


	//   ....[8]....
        /*0084*/ 	.word	0x00000d30


	//   ....[9]....
        /*0088*/ 	.word	0x00000d50


	//----- nvinfo : EIATTR_EXIT_INSTR_OFFSETS
	.align		4
.L_513:
        /*008c*/ 	.byte	0x04, 0x1c
        /*008e*/ 	.short	(.L_515 - .L_514)


	//   ....[0]....
.L_514:
        /*0090*/ 	.word	0x000039f0


	//   ....[1]....
        /*0094*/ 	.word	0x00003b30


	//   ....[2]....
        /*0098*/ 	.word	0x00003d70


	//----- nvinfo : EIATTR_MAX_THREADS
	.align		4
.L_515:
        /*009c*/ 	.byte	0x04, 0x05
        /*009e*/ 	.short	(.L_517 - .L_516)
.L_516:
        /*00a0*/ 	.word	0x00000280
        /*00a4*/ 	.word	0x00000001
        /*00a8*/ 	.word	0x00000001


	//----- nvinfo : EIATTR_CRS_STACK_SIZE
	.align		4
.L_517:
        /*00ac*/ 	.byte	0x04, 0x1e
        /*00ae*/ 	.short	(.L_519 - .L_518)
.L_518:
        /*00b0*/ 	.word	0x00000000


	//----- nvinfo : EIATTR_CBANK_PARAM_SIZE
	.align		4
.L_519:
        /*00b4*/ 	.byte	0x03, 0x19
        /*00b6*/ 	.short	0x00b8


	//----- nvinfo : EIATTR_PARAM_CBANK
	.align		4
        /*00b8*/ 	.byte	0x04, 0x0a
        /*00ba*/ 	.short	(.L_521 - .L_520)
	.align		4
.L_520:
        /*00bc*/ 	.word	index@(.nv.constant0._Z35group_norm_nhwc_bwd_one_pass_kernelI11Bf16IOFp32WLi128ELi10ELi640EEv26Group_norm_nhwc_bwd_params)
        /*00c0*/ 	.short	0x0210
        /*00c2*/ 	.short	0x00b8


	//----- nvinfo : EIATTR_SW_WAR
	.align		4
.L_521:
        /*00c4*/ 	.byte	0x04, 0x36
        /*00c6*/ 	.short	(.L_523 - .L_522)
.L_522:
        /*00c8*/ 	.word	0x00000008
.L_523:


//--------------------- .nv.info._Z35group_norm_nhwc_bwd_one_pass_kernelI11Bf16IOFp32WLi256ELi10ELi640EEv26Group_norm_nhwc_bwd_params --------------------------
	.section	.nv.info._Z35group_norm_nhwc_bwd_one_pass_kernelI11Bf16IOFp32WLi256ELi10ELi640EEv26Group_norm_nhwc_bwd_params,"",@"SHT_CUDA_INFO"
	.sectionflags	@""
	.align	4


	//----- nvinfo : EIATTR_CUDA_API_VERSION
	.align		4
        /*0000*/ 	.byte	0x04, 0x37
        /*0002*/ 	.short	(.L_525 - .L_524)
.L_524:
        /*0004*/ 	.word	0x00000082


	//----- nvinfo : EIATTR_KPARAM_INFO
	.align		4
.L_525:
        /*0008*/ 	.byte	0x04, 0x17
        /*000a*/ 	.short	(.L_527 - .L_526)
.L_526:
        /*000c*/ 	.word	0x00000000
        /*0010*/ 	.short	0x0000
        /*0012*/ 	.short	0x0000
        /*0014*/ 	.byte	0x00, 0xf0, 0xe1, 0x02


	//----- nvinfo : EIATTR_SPARSE_MMA_MASK
	.align		4
.L_527:
        /*0018*/ 	.byte	0x03, 0x50
        /*001a*/ 	.short	0x0000


	//----- nvinfo : EIATTR_MAXREG_COUNT
	.align		4
        /*001c*/ 	.byte	0x03, 0x1b
        /*001e*/ 	.short	0x0060


	//----- nvinfo : EIATTR_NUM_BARRIERS
	.align		4
        /*0020*/ 	.byte	0x02, 0x4c
        /*0022*/ 	.byte	0x01
	.zero		1


	//----- nvinfo : EIATTR_MERCURY_ISA_VERSION
	.align		4
        /*0024*/ 	.byte	0x03, 0x5f
        /*0026*/ 	.short	0x0101


	//----- nvinfo : EIATTR_INT_WARP_WIDE_INSTR_OFFSETS
	.align		4
        /*0028*/ 	.byte	0x04, 0x31
        /*002a*/ 	.short	(.L_529 - .L_528)


	//   ....[0]....
.L_528:
        /*002c*/ 	.word	0x000026f0


	//   ....[1]....
        /*0030*/ 	.word	0x000040a0


	//----- nvinfo : EIATTR_COOP_GROUP_MASK_REGIDS
	.align		4
.L_529:
        /*0034*/ 	.byte	0x04, 0x29
        /*0036*/ 	.short	(.L_531 - .L_530)


	//   ....[0]....
.L_530:
        /*0038*/ 	.word	0xffffffff


	//   ....[1]....
        /*003c*/ 	.word	0xffffffff


	//   ....[2]....
        /*0040*/ 	.word	0xffffffff


	//   ....[3]....
        /*0044*/ 	.word	0xffffffff


	//   ....[4]....
        /*0048*/ 	.word	0xffffffff


	//   ....[5]....
        /*004c*/ 	.word	0xffffffff


	//   ....[6]....
        /*0050*/ 	.word	0xffffffff


	//   ....[7]....
        /*0054*/ 	.word	0xffffffff


	//   ....[8]....
        /*0058*/ 	.word	0xffffffff


	//   ....[9]....
        /*005c*/ 	.word	0xffffffff


	//----- nvinfo : EIATTR_COOP_GROUP_INSTR_OFFSETS
	.align		4
.L_531:
        /*0060*/ 	.byte	0x04, 0x28
        /*0062*/ 	.short	(.L_533 - .L_532)


	//   ....[0]....
.L_532:
        /*0064*/ 	.word	0x00000f50


	//   ....[1]....
        /*0068*/ 	.word	0x00000f90


	//   ....[2]....
        /*006c*/ 	.word	0x00000fe0


	//   ....[3]....
        /*0070*/ 	.word	0x00001000


	//   ....[4]....
        /*0074*/ 	.word	0x00001030


	//   ....[5]....
        /*0078*/ 	.word	0x00001050


	//   ....[6]....
        /*007c*/ 	.word	0x00001080


	//   ....[7]....
        /*0080*/ 	.word	0x000010a0


	//   ....[8]....
        /*0084*/ 	.word	0x000010d0


	//   ....[9]....
        /*0088*/ 	.word	0x000010f0


	//----- nvinfo : EIATTR_EXIT_INSTR_OFFSETS
	.align		4
.L_533:
        /*008c*/ 	.byte	0x04, 0x1c
        /*008e*/ 	.short	(.L_535 - .L_534)


	//   ....[0]....
.L_534:
        /*0090*/ 	.word	0x00004190


	//   ....[1]....
        /*0094*/ 	.word	0x000042d0


	//   ....[2]....
        /*0098*/ 	.word	0x00004510


	//----- nvinfo : EIATTR_MAX_THREADS
	.align		4
.L_535:
        /*009c*/ 	.byte	0x04, 0x05
        /*009e*/ 	.short	(.L_537 - .L_536)
.L_536:
        /*00a0*/ 	.word	0x00000280
        /*00a4*/ 	.word	0x00000001
        /*00a8*/ 	.word	0x00000001


	//----- nvinfo : EIATTR_CRS_STACK_SIZE
	.align		4
.L_537:
        /*00ac*/ 	.byte	0x04, 0x1e
        /*00ae*/ 	.short	(.L_539 - .L_538)
.L_538:
        /*00b0*/ 	.word	0x00000000


	//----- nvinfo : EIATTR_CBANK_PARAM_SIZE
	.align		4
.L_539:
        /*00b4*/ 	.byte	0x03, 0x19
        /*00b6*/ 	.short	0x00b8


	//----- nvinfo : EIATTR_PARAM_CBANK
	.align		4
        /*00b8*/ 	.byte	0x04, 0x0a
        /*00ba*/ 	.short	(.L_541 - .L_540)
	.align		4
.L_540:
        /*00bc*/ 	.word	index@(.nv.constant0._Z35group_norm_nhwc_bwd_one_pass_kernelI11Bf16IOFp32WLi256ELi10ELi640EEv26Group_norm_nhwc_bwd_params)
        /*00c0*/ 	.short	0x0210
        /*00c2*/ 	.short	0x00b8


	//----- nvinfo : EIATTR_SW_WAR
	.align		4
.L_541:
        /*00c4*/ 	.byte	0x04, 0x36
        /*00c6*/ 	.short	(.L_543 - .L_542)
.L_542:
        /*00c8*/ 	.word	0x00000008
.L_543:


//--------------------- .nv.info._Z35group_norm_nhwc_bwd_one_pass_kernelI11Bf16IOFp32WLi512ELi10ELi640EEv26Group_norm_nhwc_bwd_params --------------------------
	.section	.nv.info._Z35group_norm_nhwc_bwd_one_pass_kernelI11Bf16IOFp32WLi512ELi10ELi640EEv26Group_norm_nhwc_bwd_params,"",@"SHT_CUDA_INFO"
	.sectionflags	@""
	.align	4


	//----- nvinfo : EIATTR_CUDA_API_VERSION
	.align		4
        /*0000*/ 	.byte	0x04, 0x37
        /*0002*/ 	.short	(.L_545 - .L_544)
.L_544:
        /*0004*/ 	.word	0x00000082


	//----- nvinfo : EIATTR_KPARAM_INFO
	.align		4
.L_545:
        /*0008*/ 	.byte	0x04, 0x17
        /*000a*/ 	.short	(.L_547 - .L_546)
.L_546:
        /*000c*/ 	.word	0x00000000
        /*0010*/ 	.short	0x0000
        /*0012*/ 	.short	0x0000
        /*0014*/ 	.byte	0x00, 0xf0, 0xe1, 0x02


	//----- nvinfo : EIATTR_SPARSE_MMA_MASK
	.align		4
.L_547:
        /*0018*/ 	.byte	0x03, 0x50
        /*001a*/ 	.short	0x0000


	//----- nvinfo : EIATTR_MAXREG_COUNT
	.align		4
        /*001c*/ 	.byte	0x03, 0x1b
        /*001e*/ 	.short	0x0060


	//----- nvinfo : EIATTR_NUM_BARRIERS
	.align		4
        /*0020*/ 	.byte	0x02, 0x4c
        /*0022*/ 	.byte	0x01
	.zero		1


	//----- nvinfo : EIATTR_MERCURY_ISA_VERSION
	.align		4
        /*0024*/ 	.byte	0x03, 0x5f
        /*0026*/ 	.short	0x0101


	//----- nvinfo : EIATTR_INT_WARP_WIDE_INSTR_OFFSETS
	.align		4
        /*0028*/ 	.byte	0x04, 0x31
        /*002a*/ 	.short	(.L_549 - .L_548)


	//   ....[0]....
.L_548:
        /*002c*/ 	.word	0x00002e60


	//   ....[1]....
        /*0030*/ 	.word	0x00004dd0


	//----- nvinfo : EIATTR_COOP_GROUP_MASK_REGIDS
	.align		4
.L_549:
        /*0034*/ 	.byte	0x04, 0x29
        /*0036*/ 	.short	(.L_551 - .L_550)


	//   ....[0]....
.L_550:
        /*0038*/ 	.word	0xffffffff


	//   ....[1]....
        /*003c*/ 	.word	0xffffffff


	//   ....[2]....
        /*0040*/ 	.word	0xffffffff


	//   ....[3]....
        /*0044*/ 	.word	0xffffffff


	//   ....[4]....
        /*0048*/ 	.word	0xffffffff


	//   ....[5]....
        /*004c*/ 	.word	0xffffffff


	//   ....[6]....
        /*0050*/ 	.word	0xffffffff


	//   ....[7]....
        /*0054*/ 	.word	0xffffffff


	//   ....[8]....
        /*0058*/ 	.word	0xffffffff


	//   ....[9]....
        /*005c*/ 	.word	0xffffffff


	//----- nvinfo : EIATTR_COOP_GROUP_INSTR_OFFSETS
	.align		4
.L_551:
        /*0060*/ 	.byte	0x04, 0x28
        /*0062*/ 	.short	(.L_553 - .L_552)


	//   ....[0]....
.L_552:
        /*0064*/ 	.word	0x000015c0


	//   ....[1]....
        /*0068*/ 	.word	0x00001600


	//   ....[2]....
        /*006c*/ 	.word	0x00001760


	//   ....[3]....
        /*0070*/ 	.word	0x00001780


	//   ....[4]....
        /*0074*/ 	.word	0x000017c0


	//   ....[5]....
        /*0078*/ 	.word	0x000017e0


	//   ....[6]....
        /*007c*/ 	.word	0x00001810


	//   ....[7]....
        /*0080*/ 	.word	0x00001830


	//   ....[8]....
        /*0084*/ 	.word	0x00001870


	//   ....[9]....
        /*0088*/ 	.word	0x00001890


	//----- nvinfo : EIATTR_EXIT_INSTR_OFFSETS
	.align		4
.L_553:
        /*008c*/ 	.byte	0x04, 0x1c
        /*008e*/ 	.short	(.L_555 - .L_554)


	//   ....[0]....
.L_554:
        /*0090*/ 	.word	0x00004ec0


	//   ....[1]....
        /*0094*/ 	.word	0x00005000


	//   ....[2]....
        /*0098*/ 	.word	0x00005240


	//----- nvinfo : EIATTR_MAX_THREADS
	.align		4
.L_555:
        /*009c*/ 	.byte	0x04, 0x05
        /*009e*/ 	.short	(.L_557 - .L_556)
.L_556:
        /*00a0*/ 	.word	0x00000280
        /*00a4*/ 	.word	0x00000001
        /*00a8*/ 	.word	0x00000001


	//----- nvinfo : EIATTR_CRS_STACK_SIZE
	.align		4
.L_557:
        /*00ac*/ 	.byte	0x04, 0x1e
        /*00ae*/ 	.short	(.L_559 - .L_558)
.L_558:
        /*00b0*/ 	.word	0x00000000


	//----- nvinfo : EIATTR_CBANK_PARAM_SIZE
	.align		4
.L_559:
        /*00b4*/ 	.byte	0x03, 0x19
        /*00b6*/ 	.short	0x00b8


	//----- nvinfo : EIATTR_PARAM_CBANK
	.align		4
        /*00b8*/ 	.byte	0x04, 0x0a
        /*00ba*/ 	.short	(.L_561 - .L_560)
	.align		4
.L_560:
        /*00bc*/ 	.word	index@(.nv.constant0._Z35group_norm_nhwc_bwd_one_pass_kernelI11Bf16IOFp32WLi512ELi10ELi640EEv26Group_norm_nhwc_bwd_params)
        /*00c0*/ 	.short	0x0210
        /*00c2*/ 	.short	0x00b8


	//----- nvinfo : EIATTR_SW_WAR
	.align		4
.L_561:
        /*00c4*/ 	.byte	0x04, 0x36
        /*00c6*/ 	.short	(.L_563 - .L_562)
.L_562:
        /*00c8*/ 	.word	0x00000008
.L_563:


//--------------------- .nv.info._Z35group_norm_nhwc_bwd_one_pass_kernelI11Bf16IOBf16WLi64ELi10ELi640EEv26Group_norm_nhwc_bwd_params --------------------------
	.section	.nv.info._Z35group_norm_nhwc_bwd_one_pass_kernelI11Bf16IOBf16WLi64ELi10ELi640EEv26Group_norm_nhwc_bwd_params,"",@"SHT_CUDA_INFO"
	.sectionflags	@""
	.align	4


	//----- nvinfo : EIATTR_CUDA_API_VERSION
	.align		4
        /*0000*/ 	.byte	0x04, 0x37
        /*0002*/ 	.short	(.L_565 - .L_564)
.L_564:
        /*0004*/ 	.word	0x00000082


	//----- nvinfo : EIATTR_KPARAM_INFO
	.align		4
.L_565:
        /*0008*/ 	.byte	0x04, 0x17
        /*000a*/ 	.short	(.L_567 - .L_566)
.L_566:
        /*000c*/ 	.word	0x00000000
        /*0010*/ 	.short	0x0000
        /*0012*/ 	.short	0x0000
        /*0014*/ 	.byte	0x00, 0xf0, 0xe1, 0x02


	//----- nvinfo : EIATTR_SPARSE_MMA_MASK
	.align		4
.L_567:
        /*0018*/ 	.byte	0x03, 0x50
        /*001a*/ 	.short	0x0000


	//----- nvinfo : EIATTR_MAXREG_COUNT
	.align		4
        /*001c*/ 	.byte	0x03, 0x1b
        /*001e*/ 	.short	0x0060


	//----- nvinfo : EIATTR_NUM_BARRIERS
	.align		4
        /*0020*/ 	.byte	0x02, 0x4c
        /*0022*/ 	.byte	0x01
	.zero		1


	//----- nvinfo : EIATTR_MERCURY_ISA_VERSION
	.align		4
        /*0024*/ 	.byte	0x03, 0x5f
        /*0026*/ 	.short	0x0101


	//----- nvinfo : EIATTR_INT_WARP_WIDE_INSTR_OFFSETS
	.align		4
        /*0028*/ 	.byte	0x04, 0x31
        /*002a*/ 	.short	(.L_569 - .L_568)


	//   ....[0]....
.L_568:
        /*002c*/ 	.word	0x00002330


	//   ....[1]....
        /*0030*/ 	.word	0x00003960


	//----- nvinfo : EIATTR_COOP_GROUP_MASK_REGIDS
	.align		4
.L_569:
        /*0034*/ 	.byte	0x04, 0x29
        /*0036*/ 	.short	(.L_571 - .L_570)


	//   ....[0]....
.L_570:
        /*0038*/ 	.word	0xffffffff


	//   ....[1]....
        /*003c*/ 	.word	0xffffffff


	//   ....[2]....
        /*0040*/ 	.word	0xffffffff


	//   ....[3]....
        /*0044*/ 	.word	0xffffffff


	//   ....[4]....
        /*0048*/ 	.word	0xffffffff


	//   ....[5]....
        /*004c*/ 	.word	0xffffffff


	//   ....[6]....
        /*0050*/ 	.word	0xffffffff


	//   ....[7]....
        /*0054*/ 	.word	0xffffffff


	//   ....[8]....
        /*0058*/ 	.word	0xffffffff


	//   ....[9]....
        /*005c*/ 	.word	0xffffffff


	//----- nvinfo : EIATTR_COOP_GROUP_INSTR_OFFSETS
	.align		4
.L_571:
        /*0060*/ 	.byte	0x04, 0x28
        /*0062*/ 	.short	(.L_573 - .L_572)


	//   ....[0]....
.L_572:
        /*0064*/ 	.word	0x00000c00


	//   ....[1]....
        /*0068*/ 	.word	0x00000c20


	//   ....[2]....
        /*006c*/ 	.word	0x00000c90


	//   ....[3]....
        /*0070*/ 	.word	0x00000ca0


	//   ....[4]....
        /*0074*/ 	.word	0x00000cd0


	//   ....[5]....
        /*0078*/ 	.word	0x00000cf0


	//   ....[6]....
        /*007c*/ 	.word	0x00000d20


	//   ....[7]....
        /*0080*/ 	.word	0x00000d40


	//   ....[8]....
        /*0084*/ 	.word	0x00000d70


	//   ....[9]....
        /*0088*/ 	.word	0x00000d90


	//----- nvinfo : EIATTR_EXIT_INSTR_OFFSETS
	.align		4
.L_573:
        /*008c*/ 	.byte	0x04, 0x1c
        /*008e*/ 	.short	(.L_575 - .L_574)


	//   ....[0]....
.L_574:
        /*0090*/ 	.word	0x00003a50


	//   ....[1]....
        /*0094*/ 	.word	0x00003b90


	//   ....[2]....
        /*0098*/ 	.word	0x00003df0


	//----- nvinfo : EIATTR_MAX_THREADS
	.align		4
.L_575:
        /*009c*/ 	.byte	0x04, 0x05
        /*009e*/ 	.short	(.L_577 - .L_576)
.L_576:
        /*00a0*/ 	.word	0x00000280
        /*00a4*/ 	.word	0x00000001
        /*00a8*/ 	.word	0x00000001


	//----- nvinfo : EIATTR_CRS_STACK_SIZE
	.align		4
.L_577:
        /*00ac*/ 	.byte	0x04, 0x1e
        /*00ae*/ 	.short	(.L_579 - .L_578)
.L_578:
        /*00b0*/ 	.word	0x00000000


	//----- nvinfo : EIATTR_CBANK_PARAM_SIZE
	.align		4
.L_579:
        /*00b4*/ 	.byte	0x03, 0x19
        /*00b6*/ 	.short	0x00b8


	//----- nvinfo : EIATTR_PARAM_CBANK
	.align		4
        /*00b8*/ 	.byte	0x04, 0x0a
        /*00ba*/ 	.short	(.L_581 - .L_580)
	.align		4
.L_580:
        /*00bc*/ 	.word	index@(.nv.constant0._Z35group_norm_nhwc_bwd_one_pass_kernelI11Bf16IOBf16WLi64ELi10ELi640EEv26Group_norm_nhwc_bwd_params)
        /*00c0*/ 	.short	0x0210
        /*00c2*/ 	.short	0x00b8


	//----- nvinfo : EIATTR_SW_WAR
	.align		4
.L_581:
        /*00c4*/ 	.byte	0x04, 0x36
        /*00c6*/ 	.short	(.L_583 - .L_582)
.L_582:
        /*00c8*/ 	.word	0x00000008
.L_583:


//--------------------- .nv.info._Z35group_norm_nhwc_bwd_one_pass_kernelI11Bf16IOBf16WLi128ELi10ELi640EEv26Group_norm_nhwc_bwd_params --------------------------
	.section	.nv.info._Z35group_norm_nhwc_bwd_one_pass_kernelI11Bf16IOBf16WLi128ELi10ELi640EEv26Group_norm_nhwc_bwd_params,"",@"SHT_CUDA_INFO"
	.sectionflags	@""
	.align	4


	//----- nvinfo : EIATTR_CUDA_API_VERSION
	.align		4
        /*0000*/ 	.byte	0x04, 0x37
        /*0002*/ 	.short	(.L_585 - .L_584)
.L_584:
        /*0004*/ 	.word	0x00000082


	//----- nvinfo : EIATTR_KPARAM_INFO
	.align		4
.L_585:
        /*0008*/ 	.byte	0x04, 0x17
        /*000a*/ 	.short	(.L_587 - .L_586)
.L_586:
        /*000c*/ 	.word	0x00000000
        /*0010*/ 	.short	0x0000
        /*0012*/ 	.short	0x0000
        /*0014*/ 	.byte	0x00, 0xf0, 0xe1, 0x02


	//----- nvinfo : EIATTR_SPARSE_MMA_MASK
	.align		4
.L_587:
        /*0018*/ 	.byte	0x03, 0x50
        /*001a*/ 	.short	0x0000


	//----- nvinfo : EIATTR_MAXREG_COUNT
	.align		4
        /*001c*/ 	.byte	0x03, 0x1b
        /*001e*/ 	.short	0x0060


	//----- nvinfo : EIATTR_NUM_BARRIERS
	.align		4
        /*0020*/ 	.byte	0x02, 0x4c
        /*0022*/ 	.byte	0x01
	.zero		1


	//----- nvinfo : EIATTR_MERCURY_ISA_VERSION
	.align		4
        /*0024*/ 	.byte	0x03, 0x5f
        /*0026*/ 	.short	0x0101


	//----- nvinfo : EIATTR_INT_WARP_WIDE_INSTR_OFFSETS
	.align		4
        /*0028*/ 	.byte	0x04, 0x31
        /*002a*/ 	.short	(.L_589 - .L_588)


	//   ....[0]....
.L_588:
        /*002c*/ 	.word	0x00002330


	//   ....[1]....
        /*0030*/ 	.word	0x00003960


	//----- nvinfo : EIATTR_COOP_GROUP_MASK_REGIDS
	.align		4
.L_589:
        /*0034*/ 	.byte	0x04, 0x29
        /*0036*/ 	.short	(.L_591 - .L_590)


	//   ....[0]....
.L_590:
        /*0038*/ 	.word	0xffffffff


	//   ....[1]....
        /*003c*/ 	.word	0xffffffff


	//   ....[2]....
        /*0040*/ 	.word	0xffffffff


	//   ....[3]....
        /*0044*/ 	.word	0xffffffff


	//   ....[4]....
        /*0048*/ 	.word	0xffffffff


	//   ....[5]....
        /*004c*/ 	.word	0xffffffff


	//   ....[6]....
        /*0050*/ 	.word	0xffffffff


	//   ....[7]....
        /*0054*/ 	.word	0xffffffff


	//   ....[8]....
        /*0058*/ 	.word	0xffffffff


	//   ....[9]....
        /*005c*/ 	.word	0xffffffff


	//----- nvinfo : EIATTR_COOP_GROUP_INSTR_OFFSETS
	.align		4
.L_591:
        /*0060*/ 	.byte	0x04, 0x28
        /*0062*/ 	.short	(.L_593 - .L_592)


	//   ....[0]....
.L_592:
        /*0064*/ 	.word	0x00000c00


	//   ....[1]....
        /*0068*/ 	.word	0x00000c20


	//   ....[2]....
        /*006c*/ 	.word	0x00000c90


	//   ....[3]....
        /*0070*/ 	.word	0x00000ca0


	//   ....[4]....
        /*0074*/ 	.word	0x00000cd0


	//   ....[5]....
        /*0078*/ 	.word	0x00000cf0


	//   ....[6]....
        /*007c*/ 	.word	0x00000d20


	//   ....[7]....
        /*0080*/ 	.word	0x00000d40


	//   ....[8]....
        /*0084*/ 	.word	0x00000d70


	//   ....[9]....
        /*0088*/ 	.word	0x00000d90


	//----- nvinfo : EIATTR_EXIT_INSTR_OFFSETS
	.align		4
.L_593:
        /*008c*/ 	.byte	0x04, 0x1c
        /*008e*/ 	.short	(.L_595 - .L_594)


	//   ....[0]....
.L_594:
        /*0090*/ 	.word	0x00003a50


	//   ....[1]....
        /*0094*/ 	.word	0x00003b90


	//   ....[2]....
        /*0098*/ 	.word	0x00003df0


	//----- nvinfo : EIATTR_MAX_THREADS
	.align		4
.L_595:
        /*009c*/ 	.byte	0x04, 0x05
        /*009e*/ 	.short	(.L_597 - .L_596)
.L_596:
        /*00a0*/ 	.word	0x00000280
        /*00a4*/ 	.word	0x00000001
        /*00a8*/ 	.word	0x00000001


	//----- nvinfo : EIATTR_CRS_STACK_SIZE
	.align		4
.L_597:
        /*00ac*/ 	.byte	0x04, 0x1e
        /*00ae*/ 	.short	(.L_599 - .L_598)
.L_598:
        /*00b0*/ 	.word	0x00000000


	//----- nvinfo : EIATTR_CBANK_PARAM_SIZE
	.align		4
.L_599:
        /*00b4*/ 	.byte	0x03, 0x19
        /*00b6*/ 	.short	0x00b8


	//----- nvinfo : EIATTR_PARAM_CBANK
	.align		4
        /*00b8*/ 	.byte	0x04, 0x0a
        /*00ba*/ 	.short	(.L_601 - .L_600)
	.align		4
.L_600:
        /*00bc*/ 	.word	index@(.nv.constant0._Z35group_norm_nhwc_bwd_one_pass_kernelI11Bf16IOBf16WLi128ELi10ELi640EEv26Group_norm_nhwc_bwd_params)
        /*00c0*/ 	.short	0x0210
        /*00c2*/ 	.short	0x00b8


	//----- nvinfo : EIATTR_SW_WAR
	.align		4
.L_601:
        /*00c4*/ 	.byte	0x04, 0x36
        /*00c6*/ 	.short	(.L_603 - .L_602)
.L_602:
        /*00c8*/ 	.word	0x00000008
.L_603:


//--------------------- .nv.info._Z35group_norm_nhwc_bwd_one_pass_kernelI11Bf16IOBf16WLi256ELi10ELi640EEv26Group_norm_nhwc_bwd_params --------------------------
	.section	.nv.info._Z35group_norm_nhwc_bwd_one_pass_kernelI11Bf16IOBf16WLi256ELi10ELi640EEv26Group_norm_nhwc_bwd_params,"",@"SHT_CUDA_INFO"
	.sectionflags	@""
	.align	4


	//----- nvinfo : EIATTR_CUDA_API_VERSION
	.align		4
        /*0000*/ 	.byte	0x04, 0x37
        /*0002*/ 	.short	(.L_605 - .L_604)
.L_604:
        /*0004*/ 	.word	0x00000082


	//----- nvinfo : EIATTR_KPARAM_INFO
	.align		4
.L_605:
        /*0008*/ 	.byte	0x04, 0x17
        /*000a*/ 	.short	(.L_607 - .L_606)
.L_606:
        /*000c*/ 	.word	0x00000000
        /*0010*/ 	.short	0x0000
        /*0012*/ 	.short	0x0000
        /*0014*/ 	.byte	0x00, 0xf0, 0xe1, 0x02


	//----- nvinfo : EIATTR_SPARSE_MMA_MASK
	.align		4
.L_607:
        /*0018*/ 	.byte	0x03, 0x50
        /*001a*/ 	.short	0x0000


	//----- nvinfo : EIATTR_MAXREG_COUNT
	.align		4
        /*001c*/ 	.byte	0x03, 0x1b
        /*001e*/ 	.short	0x0060


	//----- nvinfo : EIATTR_NUM_BARRIERS
	.align		4
        /*0020*/ 	.byte	0x02, 0x4c
        /*0022*/ 	.byte	0x01
	.zero		1


	//----- nvinfo : EIATTR_MERCURY_ISA_VERSION
	.align		4
        /*0024*/ 	.byte	0x03, 0x5f
        /*0026*/ 	.short	0x0101


	//----- nvinfo : EIATTR_INT_WARP_WIDE_INSTR_OFFSETS
	.align		4
        /*0028*/ 	.byte	0x04, 0x31
        /*002a*/ 	.short	(.L_609 - .L_608)


	//   ....[0]....
.L_608:
        /*002c*/ 	.word	0x00002730


	//   ....[1]....
        /*0030*/ 	.word	0x000040e0


	//----- nvinfo : EIATTR_COOP_GROUP_MASK_REGIDS
	.align		4
.L_609:
        /*0034*/ 	.byte	0x04, 0x29
        /*0036*/ 	.short	(.L_611 - .L_610)


	//   ....[0]....
.L_610:
        /*0038*/ 	.word	0xffffffff


	//   ....[1]....
        /*003c*/ 	.word	0xffffffff


	//   ....[2]....
        /*0040*/ 	.word	0xffffffff


	//   ....[3]....
        /*0044*/ 	.word	0xffffffff


	//   ....[4]....
        /*0048*/ 	.word	0xffffffff


	//   ....[5]....
        /*004c*/ 	.word	0xffffffff


	//   ....[6]....
        /*0050*/ 	.word	0xffffffff


	//   ....[7]....
        /*0054*/ 	.word	0xffffffff


	//   ....[8]....
        /*0058*/ 	.word	0xffffffff


	//   ....[9]....
        /*005c*/ 	.word	0xffffffff


	//----- nvinfo : EIATTR_COOP_GROUP_INSTR_OFFSETS
	.align		4
.L_611:
        /*0060*/ 	.byte	0x04, 0x28
        /*0062*/ 	.short	(.L_613 - .L_612)


	//   ....[0]....
.L_612:
        /*0064*/ 	.word	0x00000fb0


	//   ....[1]....
        /*0068*/ 	.word	0x00000ff0


	//   ....[2]....
        /*006c*/ 	.word	0x00001040


	//   ....[3]....
        /*0070*/ 	.word	0x00001060


	//   ....[4]....
        /*0074*/ 	.word	0x00001090


	//   ....[5]....
        /*0078*/ 	.word	0x000010b0


	//   ....[6]....
        /*007c*/ 	.word	0x000010e0


	//   ....[7]....
        /*0080*/ 	.word	0x00001100


	//   ....[8]....
        /*0084*/ 	.word	0x00001130


	//   ....[9]....
        /*0088*/ 	.word	0x00001150


	//----- nvinfo : EIATTR_EXIT_INSTR_OFFSETS
	.align		4
.L_613:
        /*008c*/ 	.byte	0x04, 0x1c
        /*008e*/ 	.short	(.L_615 - .L_614)


	//   ....[0]....
.L_614:
        /*0090*/ 	.word	0x000041d0


	//   ....[1]....
        /*0094*/ 	.word	0x00004310


	//   ....[2]....
        /*0098*/ 	.word	0x00004570


	//----- nvinfo : EIATTR_MAX_THREADS
	.align		4
.L_615:
        /*009c*/ 	.byte	0x04, 0x05
        /*009e*/ 	.short	(.L_617 - .L_616)
.L_616:
        /*00a0*/ 	.word	0x00000280
        /*00a4*/ 	.word	0x00000001
        /*00a8*/ 	.word	0x00000001


	//----- nvinfo : EIATTR_CRS_STACK_SIZE
	.align		4
.L_617:
        /*00ac*/ 	.byte	0x04, 0x1e
        /*00ae*/ 	.short	(.L_619 - .L_618)
.L_618:
        /*00b0*/ 	.word	0x00000000


	//----- nvinfo : EIATTR_CBANK_PARAM_SIZE
	.align		4
.L_619:
        /*00b4*/ 	.byte	0x03, 0x19
        /*00b6*/ 	.short	0x00b8


	//----- nvinfo : EIATTR_PARAM_CBANK
	.align		4
        /*00b8*/ 	.byte	0x04, 0x0a
        /*00ba*/ 	.short	(.L_621 - .L_620)
	.align		4
.L_620:
        /*00bc*/ 	.word	index@(.nv.constant0._Z35group_norm_nhwc_bwd_one_pass_kernelI11Bf16IOBf16WLi256ELi10ELi640EEv26Group_norm_nhwc_bwd_params)
        /*00c0*/ 	.short	0x0210
        /*00c2*/ 	.short	0x00b8


	//----- nvinfo : EIATTR_SW_WAR
	.align		4
.L_621:
        /*00c4*/ 	.byte	0x04, 0x36
        /*00c6*/ 	.short	(.L_623 - .L_622)
.L_622:
        /*00c8*/ 	.word	0x00000008
.L_623:


//--------------------- .nv.info._Z35group_norm_nhwc_bwd_one_pass_kernelI11Bf16IOBf16WLi512ELi10ELi640EEv26Group_norm_nhwc_bwd_params --------------------------
	.section	.nv.info._Z35group_norm_nhwc_bwd_one_pass_kernelI11Bf16IOBf16WLi512ELi10ELi640EEv26Group_norm_nhwc_bwd_params,"",@"SHT_CUDA_INFO"
	.sectionflags	@""
	.align	4


	//----- nvinfo : EIATTR_CUDA_API_VERSION
	.align		4
        /*0000*/ 	.byte	0x04, 0x37
        /*0002*/ 	.short	(.L_625 - .L_624)
.L_624:
        /*0004*/ 	.word	0x00000082


	//----- nvinfo : EIATTR_KPARAM_INFO
	.align		4
.L_625:
        /*0008*/ 	.byte	0x04, 0x17
        /*000a*/ 	.short	(.L_627 - .L_626)
.L_626:
        /*000c*/ 	.word	0x00000000
        /*0010*/ 	.short	0x0000
        /*0012*/ 	.short	0x0000
        /*0014*/ 	.byte	0x00, 0xf0, 0xe1, 0x02


	//----- nvinfo : EIATTR_SPARSE_MMA_MASK
	.align		4
.L_627:
        /*0018*/ 	.byte	0x03, 0x50
        /*001a*/ 	.short	0x0000


	//----- nvinfo : EIATTR_MAXREG_COUNT
	.align		4
        /*001c*/ 	.byte	0x03, 0x1b
        /*001e*/ 	.short	0x0060


	//----- nvinfo : EIATTR_NUM_BARRIERS
	.align		4
        /*0020*/ 	.byte	0x02, 0x4c
        /*0022*/ 	.byte	0x01
	.zero		1


	//----- nvinfo : EIATTR_MERCURY_ISA_VERSION
	.align		4
        /*0024*/ 	.byte	0x03, 0x5f
        /*0026*/ 	.short	0x0101


	//----- nvinfo : EIATTR_INT_WARP_WIDE_INSTR_OFFSETS
	.align		4
        /*0028*/ 	.byte	0x04, 0x31
        /*002a*/ 	.short	(.L_629 - .L_628)


	//   ....[0]....
.L_628:
        /*002c*/ 	.word	0x00002ec0


	//   ....[1]....
        /*0030*/ 	.word	0x00004e30


	//----- nvinfo : EIATTR_COOP_GROUP_MASK_REGIDS
	.align		4
.L_629:
        /*0034*/ 	.byte	0x04, 0x29
        /*0036*/ 	.short	(.L_631 - .L_630)


	//   ....[0]....
.L_630:
        /*0038*/ 	.word	0xffffffff


	//   ....[1]....
        /*003c*/ 	.word	0xffffffff


	//   ....[2]....
        /*0040*/ 	.word	0xffffffff


	//   ....[3]....
        /*0044*/ 	.word	0xffffffff


	//   ....[4]....
        /*0048*/ 	.word	0xffffffff


	//   ....[5]....
        /*004c*/ 	.word	0xffffffff


	//   ....[6]....
        /*0050*/ 	.word	0xffffffff


	//   ....[7]....
        /*0054*/ 	.word	0xffffffff


	//   ....[8]....
        /*0058*/ 	.word	0xffffffff


	//   ....[9]....
        /*005c*/ 	.word	0xffffffff


	//----- nvinfo : EIATTR_COOP_GROUP_INSTR_OFFSETS
	.align		4
.L_631:
        /*0060*/ 	.byte	0x04, 0x28
        /*0062*/ 	.short	(.L_633 - .L_632)


	//   ....[0]....
.L_632:
        /*0064*/ 	.word	0x00001620


	//   ....[1]....
        /*0068*/ 	.word	0x00001660


	//   ....[2]....
        /*006c*/ 	.word	0x000017c0


	//   ....[3]....
        /*0070*/ 	.word	0x000017e0


	//   ....[4]....
        /*0074*/ 	.word	0x00001820


	//   ....[5]....
        /*0078*/ 	.word	0x00001840


	//   ....[6]....
        /*007c*/ 	.word	0x00001870


	//   ....[7]....
        /*0080*/ 	.word	0x00001890


	//   ....[8]....
        /*0084*/ 	.word	0x000018e0


	//   ....[9]....
        /*0088*/ 	.word	0x000018f0


	//----- nvinfo : EIATTR_EXIT_INSTR_OFFSETS
	.align		4
.L_633:
        /*008c*/ 	.byte	0x04, 0x1c
        /*008e*/ 	.short	(.L_635 - .L_634)


	//   ....[0]....
.L_634:
        /*0090*/ 	.word	0x00004f20


	//   ....[1]....
        /*0094*/ 	.word	0x00005060


	//   ....[2]....
        /*0098*/ 	.word	0x000052c0


	//----- nvinfo : EIATTR_MAX_THREADS
	.align		4
.L_635:
        /*009c*/ 	.byte	0x04, 0x05
        /*009e*/ 	.short	(.L_637 - .L_636)
.L_636:
        /*00a0*/ 	.word	0x00000280
        /*00a4*/ 	.word	0x00000001
        /*00a8*/ 	.word	0x00000001


	//----- nvinfo : EIATTR_CRS_STACK_SIZE
	.align		4
.L_637:
        /*00ac*/ 	.byte	0x04, 0x1e
        /*00ae*/ 	.short	(.L_639 - .L_638)
.L_638:
        /*00b0*/ 	.word	0x00000000


	//----- nvinfo : EIATTR_CBANK_PARAM_SIZE
	.align		4
.L_639:
        /*00b4*/ 	.byte	0x03, 0x19
        /*00b6*/ 	.short	0x00b8


	//----- nvinfo : EIATTR_PARAM_CBANK
	.align		4
        /*00b8*/ 	.byte	0x04, 0x0a
        /*00ba*/ 	.short	(.L_641 - .L_640)
	.align		4
.L_640:
        /*00bc*/ 	.word	index@(.nv.constant0._Z35group_norm_nhwc_bwd_one_pass_kernelI11Bf16IOBf16WLi512ELi10ELi640EEv26Group_norm_nhwc_bwd_params)
        /*00c0*/ 	.short	0x0210
        /*00c2*/ 	.short	0x00b8


	//----- nvinfo : EIATTR_SW_WAR
	.align		4
.L_641:
        /*00c4*/ 	.byte	0x04, 0x36
        /*00c6*/ 	.short	(.L_643 - .L_642)
.L_642:
        /*00c8*/ 	.word	0x00000008
.L_643:


//--------------------- .nv.info._Z35group_norm_nhwc_bwd_one_pass_kernelI11Bf16IOFp16WLi64ELi10ELi640EEv26Group_norm_nhwc_bwd_params --------------------------
	.section	.nv.info._Z35group_norm_nhwc_bwd_one_pass_kernelI11Bf16IOFp16WLi64ELi10ELi640EEv26Group_norm_nhwc_bwd_params,"",@"SHT_CUDA_INFO"
	.sectionflags	@""
	.align	4


	//----- nvinfo : EIATTR_CUDA_API_VERSION
	.align		4
        /*0000*/ 	.byte	0x04, 0x37
        /*0002*/ 	.short	(.L_645 - .L_644)
.L_644:
        /*0004*/ 	.word	0x00000082


	//----- nvinfo : EIATTR_KPARAM_INFO
	.align		4
.L_645:
        /*0008*/ 	.byte	0x04, 0x17
        /*000a*/ 	.short	(.L_647 - .L_646)
.L_646:
        /*000c*/ 	.word	0x00000000
        /*0010*/ 	.short	0x0000
        /*0012*/ 	.short	0x0000
        /*0014*/ 	.byte	0x00, 0xf0, 0xe1, 0x02


	//----- nvinfo : EIATTR_SPARSE_MMA_MASK
	.align		4
.L_647:
        /*0018*/ 	.byte	0x03, 0x50
        /*001a*/ 	.short	0x0000


	//----- nvinfo : EIATTR_MAXREG_COUNT
	.align		4
        /*001c*/ 	.byte	0x03, 0x1b
        /*001e*/ 	.short	0x0060


	//----- nvinfo : EIATTR_NUM_BARRIERS
	.align		4
        /*0020*/ 	.byte	0x02, 0x4c
        /*0022*/ 	.byte	0x01
	.zero		1


	//----- nvinfo : EIATTR_MERCURY_ISA_VERSION
	.align		4
        /*0024*/ 	.byte	0x03, 0x5f
        /*0026*/ 	.short	0x0101


	//----- nvinfo : EIATTR_INT_WARP_WIDE_INSTR_OFFSETS
	.align		4
        /*0028*/ 	.byte	0x04, 0x31
        /*002a*/ 	.short	(.L_649 - .L_648)


	//   ....[0]....
.L_648:
        /*002c*/ 	.word	0x00002330


	//   ....[1]....
        /*0030*/ 	.word	0x00003960


	//----- nvinfo : EIATTR_COOP_GROUP_MASK_REGIDS
	.align		4
.L_649:
        /*0034*/ 	.byte	0x04, 0x29
        /*0036*/ 	.short	(.L_651 - .L_650)


	//   ....[0]....
.L_650:
        /*0038*/ 	.word	0xffffffff


	//   ....[1]....
        /*003c*/ 	.word	0xffffffff


	//   ....[2]....
        /*0040*/ 	.word	0xffffffff


	//   ....[3]....
        /*0044*/ 	.word	0xffffffff


	//   ....[4]....
        /*0048*/ 	.word	0xffffffff


	//   ....[5]....
        /*004c*/ 	.word	0xffffffff


	//   ....[6]....
        /*0050*/ 	.word	0xffffffff


	//   ....[7]....
        /*0054*/ 	.word	0xffffffff


	//   ....[8]....
        /*0058*/ 	.word	0xffffffff


	//   ....[9]....
        /*005c*/ 	.word	0xffffffff


	//----- nvinfo : EIATTR_COOP_GROUP_INSTR_OFFSETS
	.align		4
.L_651:
        /*0060*/ 	.byte	0x04, 0x28
        /*0062*/ 	.short	(.L_653 - .L_652)


	//   ....[0]....
.L_652:
        /*0064*/ 	.word	0x00000c00


	//   ....[1]....
        /*0068*/ 	.word	0x00000c20


	//   ....[2]....
        /*006c*/ 	.word	0x00000c90


	//   ....[3]....
        /*0070*/ 	.word	0x00000ca0


	//   ....[4]....
        /*0074*/ 	.word	0x00000cd0


	//   ....[5]....
        /*0078*/ 	.word	0x00000cf0


	//   ....[6]....
        /*007c*/ 	.word	0x00000d20


	//   ....[7]....
        /*0080*/ 	.word	0x00000d40


	//   ....[8]....
        /*0084*/ 	.word	0x00000d70


	//   ....[9]....
        /*0088*/ 	.word	0x00000d90


	//----- nvinfo : EIATTR_EXIT_INSTR_OFFSETS
	.align		4
.L_653:
        /*008c*/ 	.byte	0x04, 0x1c
        /*008e*/ 	.short	(.L_655 - .L_654)


	//   ....[0]....
.L_654:
        /*0090*/ 	.word	0x00003a50


	//   ....[1]....
        /*0094*/ 	.word	0x00003b90


	//   ....[2]....
        /*0098*/ 	.word	0x00003df0


	//----- nvinfo : EIATTR_MAX_THREADS
	.align		4
.L_655:
        /*009c*/ 	.byte	0x04, 0x05
        /*009e*/ 	.short	(.L_657 - .L_656)
.L_656:
        /*00a0*/ 	.word	0x00000280
        /*00a4*/ 	.word	0x00000001
        /*00a8*/ 	.word	0x00000001


	//----- nvinfo : EIATTR_CRS_STACK_SIZE
	.align		4
.L_657:
        /*00ac*/ 	.byte	0x04, 0x1e
        /*00ae*/ 	.short	(.L_659 - .L_658)
.L_658:
        /*00b0*/ 	.word	0x00000000


	//----- nvinfo : EIATTR_CBANK_PARAM_SIZE
	.align		4
.L_659:
        /*00b4*/ 	.byte	0x03, 0x19
        /*00b6*/ 	.short	0x00b8


	//----- nvinfo : EIATTR_PARAM_CBANK
	.align		4
        /*00b8*/ 	.byte	0x04, 0x0a
        /*00ba*/ 	.short	(.L_661 - .L_660)
	.align		4
.L_660:
        /*00bc*/ 	.word	index@(.nv.constant0._Z35group_norm_nhwc_bwd_one_pass_kernelI11Bf16IOFp16WLi64ELi10ELi640EEv26Group_norm_nhwc_bwd_params)
        /*00c0*/ 	.short	0x0210
        /*00c2*/ 	.short	0x00b8


	//----- nvinfo : EIATTR_SW_WAR
	.align		4
.L_661:
        /*00c4*/ 	.byte	0x04, 0x36
        /*00c6*/ 	.short	(.L_663 - .L_662)
.L_662:
        /*00c8*/ 	.word	0x00000008
.L_663:


//--------------------- .nv.info._Z35group_norm_nhwc_bwd_one_pass_kernelI11Bf16IOFp16WLi128ELi10ELi640EEv26Group_norm_nhwc_bwd_params --------------------------
	.section	.nv.info._Z35group_norm_nhwc_bwd_one_pass_kernelI11Bf16IOFp16WLi128ELi10ELi640EEv26Group_norm_nhwc_bwd_params,"",@"SHT_CUDA_INFO"
	.sectionflags	@""
	.align	4


	//----- nvinfo : EIATTR_CUDA_API_VERSION
	.align		4
        /*0000*/ 	.byte	0x04, 0x37
        /*0002*/ 	.short	(.L_665 - .L_664)
.L_664:
        /*0004*/ 	.word	0x00000082


	//----- nvinfo : EIATTR_KPARAM_INFO
	.align		4
.L_665:
        /*0008*/ 	.byte	0x04, 0x17
        /*000a*/ 	.short	(.L_667 - .L_666)
.L_666:
        /*000c*/ 	.word	0x00000000
        /*0010*/ 	.short	0x0000
        /*0012*/ 	.short	0x0000
        /*0014*/ 	.byte	0x00, 0xf0, 0xe1, 0x02


	//----- nvinfo : EIATTR_SPARSE_MMA_MASK
	.align		4
.L_667:
        /*0018*/ 	.byte	0x03, 0x50
        /*001a*/ 	.short	0x0000


	//----- nvinfo : EIATTR_MAXREG_COUNT
	.align		4
        /*001c*/ 	.byte	0x03, 0x1b
        /*001e*/ 	.short	0x0060


	//----- nvinfo : EIATTR_NUM_BARRIERS
	.align		4
        /*0020*/ 	.byte	0x02, 0x4c
        /*0022*/ 	.byte	0x01
	.zero		1


	//----- nvinfo : EIATTR_MERCURY_ISA_VERSION
	.align		4
        /*0024*/ 	.byte	0x03, 0x5f
        /*0026*/ 	.short	0x0101


	//----- nvinfo : EIATTR_INT_WARP_WIDE_INSTR_OFFSETS
	.align		4
        /*0028*/ 	.byte	0x04, 0x31
        /*002a*/ 	.short	(.L_669 - .L_668)


	//   ....[0]....
.L_668:
        /*002c*/ 	.word	0x00002330


	//   ....[1]....
        /*0030*/ 	.word	0x00003960


	//----- nvinfo : EIATTR_COOP_GROUP_MASK_REGIDS
	.align		4
.L_669:
        /*0034*/ 	.byte	0x04, 0x29
        /*0036*/ 	.short	(.L_671 - .L_670)


	//   ....[0]....
.L_670:
        /*0038*/ 	.word	0xffffffff


	//   ....[1]....
        /*003c*/ 	.word	0xffffffff


	//   ....[2]....
        /*0040*/ 	.word	0xffffffff


	//   ....[3]....
        /*0044*/ 	.word	0xffffffff


	//   ....[4]....
        /*0048*/ 	.word	0xffffffff


	//   ....[5]....
        /*004c*/ 	.word	0xffffffff


	//   ....[6]....
        /*0050*/ 	.word	0xffffffff


	//   ....[7]....
        /*0054*/ 	.word	0xffffffff


	//   ....[8]....
        /*0058*/ 	.word	0xffffffff


	//   ....[9]....
        /*005c*/ 	.word	0xffffffff


	//----- nvinfo : EIATTR_COOP_GROUP_INSTR_OFFSETS
	.align		4
.L_671:
        /*0060*/ 	.byte	0x04, 0x28
        /*0062*/ 	.short	(.L_673 - .L_672)


	//   ....[0]....
.L_672:
        /*0064*/ 	.word	0x00000c00


	//   ....[1]....
        /*0068*/ 	.word	0x00000c20


	//   ....[2]....
        /*006c*/ 	.word	0x00000c90


	//   ....[3]....
        /*0070*/ 	.word	0x00000ca0


	//   ....[4]....
        /*0074*/ 	.word	0x00000cd0


	//   ....[5]....
        /*0078*/ 	.word	0x00000cf0


	//   ....[6]....
        /*007c*/ 	.word	0x00000d20


	//   ....[7]....
        /*0080*/ 	.word	0x00000d40


	//   ....[8]....
        /*0084*/ 	.word	0x00000d70


	//   ....[9]....
        /*0088*/ 	.word	0x00000d90


	//----- nvinfo : EIATTR_EXIT_INSTR_OFFSETS
	.align		4
.L_673:
        /*008c*/ 	.byte	0x04, 0x1c
        /*008e*/ 	.short	(.L_675 - .L_674)


	//   ....[0]....
.L_674:
        /*0090*/ 	.word	0x00003a50


	//   ....[1]....
        /*0094*/ 	.word	0x00003b90


	//   ....[2]....
        /*0098*/ 	.word	0x00003df0


	//----- nvinfo : EIATTR_MAX_THREADS
	.align		4
.L_675:
        /*009c*/ 	.byte	0x04, 0x05
        /*009e*/ 	.short	(.L_677 - .L_676)
.L_676:
        /*00a0*/ 	.word	0x00000280
        /*00a4*/ 	.word	0x00000001
        /*00a8*/ 	.word	0x00000001


	//----- nvinfo : EIATTR_CRS_STACK_SIZE
	.align		4
.L_677:
        /*00ac*/ 	.byte	0x04, 0x1e
        /*00ae*/ 	.short	(.L_679 - .L_678)
.L_678:
        /*00b0*/ 	.word	0x00000000


	//----- nvinfo : EIATTR_CBANK_PARAM_SIZE
	.align		4
.L_679:
        /*00b4*/ 	.byte	0x03, 0x19
        /*00b6*/ 	.short	0x00b8


	//----- nvinfo : EIATTR_PARAM_CBANK
	.align		4
        /*00b8*/ 	.byte	0x04, 0x0a
        /*00ba*/ 	.short	(.L_681 - .L_680)
	.align		4
.L_680:
        /*00bc*/ 	.word	index@(.nv.constant0._Z35group_norm_nhwc_bwd_one_pass_kernelI11Bf16IOFp16WLi128ELi10ELi640EEv26Group_norm_nhwc_bwd_params)
        /*00c0*/ 	.short	0x0210
        /*00c2*/ 	.short	0x00b8


	//----- nvinfo : EIATTR_SW_WAR
	.align		4
.L_681:
        /*00c4*/ 	.byte	0x04, 0x36
        /*00c6*/ 	.short	(.L_683 - .L_682)
.L_682:
        /*00c8*/ 	.word	0x00000008
.L_683:


//--------------------- .nv.info._Z35group_norm_nhwc_bwd_one_pass_kernelI11Bf16IOFp16WLi256ELi10ELi640EEv26Group_norm_nhwc_bwd_params --------------------------
	.section	.nv.info._Z35group_norm_nhwc_bwd_one_pass_kernelI11Bf16IOFp16WLi256ELi10ELi640EEv26Group_norm_nhwc_bwd_params,"",@"SHT_CUDA_INFO"
	.sectionflags	@""
	.align	4


	//----- nvinfo : EIATTR_CUDA_API_VERSION
	.align		4
        /*0000*/ 	.byte	0x04, 0x37
        /*0002*/ 	.short	(.L_685 - .L_684)
.L_684:
        /*0004*/ 	.word	0x00000082


	//----- nvinfo : EIATTR_KPARAM_INFO
	.align		4
.L_685:
        /*0008*/ 	.byte	0x04, 0x17
        /*000a*/ 	.short	(.L_687 - .L_686)
.L_686:
        /*000c*/ 	.word	0x00000000
        /*0010*/ 	.short	0x0000
        /*0012*/ 	.short	0x0000
        /*0014*/ 	.byte	0x00, 0xf0, 0xe1, 0x02


	//----- nvinfo : EIATTR_SPARSE_MMA_MASK
	.align		4
.L_687:
        /*0018*/ 	.byte	0x03, 0x50
        /*001a*/ 	.short	0x0000


	//----- nvinfo : EIATTR_MAXREG_COUNT
	.align		4
        /*001c*/ 	.byte	0x03, 0x1b
        /*001e*/ 	.short	0x0060


	//----- nvinfo : EIATTR_NUM_BARRIERS
	.align		4
        /*0020*/ 	.byte	0x02, 0x4c
        /*0022*/ 	.byte	0x01
	.zero		1


	//----- nvinfo : EIATTR_MERCURY_ISA_VERSION
	.align		4
        /*0024*/ 	.byte	0x03, 0x5f
        /*0026*/ 	.short	0x0101


	//----- nvinfo : EIATTR_INT_WARP_WIDE_INSTR_OFFSETS
	.align		4
        /*0028*/ 	.byte	0x04, 0x31
        /*002a*/ 	.short	(.L_689 - .L_688)


	//   ....[0]....
.L_688:
        /*002c*/ 	.word	0x00002730


	//   ....[1]....
        /*0030*/ 	.word	0x000040e0


	//----- nvinfo : EIATTR_COOP_GROUP_MASK_REGIDS
	.align		4
.L_689:
        /*0034*/ 	.byte	0x04, 0x29
        /*0036*/ 	.short	(.L_691 - .L_690)


	//   ....[0]....
.L_690:
        /*0038*/ 	.word	0xffffffff


	//   ....[1]....
        /*003c*/ 	.word	0xffffffff


	//   ....[2]....
        /*0040*/ 	.word	0xffffffff


	//   ....[3]....
        /*0044*/ 	.word	0xffffffff


	//   ....[4]....
        /*0048*/ 	.word	0xffffffff


	//   ....[5]....
        /*004c*/ 	.word	0xffffffff


	//   ....[6]....
        /*0050*/ 	.word	0xffffffff


	//   ....[7]....
        /*0054*/ 	.word	0xffffffff


	//   ....[8]....
        /*0058*/ 	.word	0xffffffff


	//   ....[9]....
        /*005c*/ 	.word	0xffffffff


	//----- nvinfo : EIATTR_COOP_GROUP_INSTR_OFFSETS
	.align		4
.L_691:
        /*0060*/ 	.byte	0x04, 0x28
        /*0062*/ 	.short	(.L_693 - .L_692)


	//   ....[0]....
.L_692:
        /*0064*/ 	.word	0x00000fb0


	//   ....[1]....
        /*0068*/ 	.word	0x00000ff0


	//   ....[2]....
        /*006c*/ 	.word	0x00001040


	//   ....[3]....
        /*0070*/ 	.word	0x00001060


	//   ....[4]....
        /*0074*/ 	.word	0x00001090


	//   ....[5]....
        /*0078*/ 	.word	0x000010b0


	//   ....[6]....
        /*007c*/ 	.word	0x000010e0


	//   ....[7]....
        /*0080*/ 	.word	0x00001100


	//   ....[8]....
        /*0084*/ 	.word	0x00001130


	//   ....[9]....
        /*0088*/ 	.word	0x00001150


	//----- nvinfo : EIATTR_EXIT_INSTR_OFFSETS
	.align		4
.L_693:
        /*008c*/ 	.byte	0x04, 0x1c
        /*008e*/ 	.short	(.L_695 - .L_694)


	//   ....[0]....
.L_694:
        /*0090*/ 	.word	0x000041d0


	//   ....[1]....
        /*0094*/ 	.word	0x00004310


	//   ....[2]....
        /*0098*/ 	.word	0x00004570


	//----- nvinfo : EIATTR_MAX_THREADS
	.align		4
.L_695:
        /*009c*/ 	.byte	0x04, 0x05
        /*009e*/ 	.short	(.L_697 - .L_696)
.L_696:
        /*00a0*/ 	.word	0x00000280
        /*00a4*/ 	.word	0x00000001
        /*00a8*/ 	.word	0x00000001


	//----- nvinfo : EIATTR_CRS_STACK_SIZE
	.align		4
.L_697:
        /*00ac*/ 	.byte	0x04, 0x1e
        /*00ae*/ 	.short	(.L_699 - .L_698)
.L_698:
        /*00b0*/ 	.word	0x00000000


	//----- nvinfo : EIATTR_CBANK_PARAM_SIZE
	.align		4
.L_699:
        /*00b4*/ 	.byte	0x03, 0x19
        /*00b6*/ 	.short	0x00b8


	//----- nvinfo : EIATTR_PARAM_CBANK
	.align		4
        /*00b8*/ 	.byte	0x04, 0x0a
        /*00ba*/ 	.short	(.L_701 - .L_700)
	.align		4
.L_700:
        /*00bc*/ 	.word	index@(.nv.constant0._Z35group_norm_nhwc_bwd_one_pass_kernelI11Bf16IOFp16WLi256ELi10ELi640EEv26Group_norm_nhwc_bwd_params)
        /*00c0*/ 	.short	0x0210
        /*00c2*/ 	.short	0x00b8


	//----- nvinfo : EIATTR_SW_WAR
	.align		4
.L_701:
        /*00c4*/ 	.byte	0x04, 0x36
        /*00c6*/ 	.short	(.L_703 - .L_702)
.L_702:
        /*00c8*/ 	.word	0x00000008
.L_703:


//--------------------- .nv.info._Z35group_norm_nhwc_bwd_one_pass_kernelI11Bf16IOFp16WLi512ELi10ELi640EEv26Group_norm_nhwc_bwd_params --------------------------
	.section	.nv.info._Z35group_norm_nhwc_bwd_one_pass_kernelI11Bf16IOFp16WLi512ELi10ELi640EEv26Group_norm_nhwc_bwd_params,"",@"SHT_CUDA_INFO"
	.sectionflags	@""
	.align	4


	//----- nvinfo : EIATTR_CUDA_API_VERSION
	.align		4
        /*0000*/ 	.byte	0x04, 0x37
        /*0002*/ 	.short	(.L_705 - .L_704)
.L_704:
        /*0004*/ 	.word	0x00000082


	//----- nvinfo : EIATTR_KPARAM_INFO
	.align		4
.L_705:
        /*0008*/ 	.byte	0x04, 0x17
        /*000a*/ 	.short	(.L_707 - .L_706)
.L_706:
        /*000c*/ 	.word	0x00000000
        /*0010*/ 	.short	0x0000
        /*0012*/ 	.short	0x0000
        /*0014*/ 	.byte	0x00, 0xf0, 0xe1, 0x02


	//----- nvinfo : EIATTR_SPARSE_MMA_MASK
	.align		4
.L_707:
        /*0018*/ 	.byte	0x03, 0x50
        /*001a*/ 	.short	0x0000


	//----- nvinfo : EIATTR_MAXREG_COUNT
	.align		4
        /*001c*/ 	.byte	0x03, 0x1b
        /*001e*/ 	.short	0x0060


	//----- nvinfo : EIATTR_NUM_BARRIERS
	.align		4
        /*0020*/ 	.byte	0x02, 0x4c
        /*0022*/ 	.byte	0x01
	.zero		1


	//----- nvinfo : EIATTR_MERCURY_ISA_VERSION
	.align		4
        /*0024*/ 	.byte	0x03, 0x5f
        /*0026*/ 	.short	0x0101


	//----- nvinfo : EIATTR_INT_WARP_WIDE_INSTR_OFFSETS
	.align		4
        /*0028*/ 	.byte	0x04, 0x31
        /*002a*/ 	.short	(.L_709 - .L_708)


	//   ....[0]....
.L_708:
        /*002c*/ 	.word	0x00002ec0


	//   ....[1]....
        /*0030*/ 	.word	0x00004e30


	//----- nvinfo : EIATTR_COOP_GROUP_MASK_REGIDS
	.align		4
.L_709:
        /*0034*/ 	.byte	0x04, 0x29
        /*0036*/ 	.short	(.L_711 - .L_710)


	//   ....[0]....
.L_710:
        /*0038*/ 	.word	0xffffffff


	//   ....[1]....
        /*003c*/ 	.word	0xffffffff


	//   ....[2]....
        /*0040*/ 	.word	0xffffffff


	//   ....[3]....
        /*0044*/ 	.word	0xffffffff


	//   ....[4]....
        /*0048*/ 	.word	0xffffffff


	//   ....[5]....
        /*004c*/ 	.word	0xffffffff


	//   ....[6]....
        /*0050*/ 	.word	0xffffffff


	//   ....[7]....
        /*0054*/ 	.word	0xffffffff


	//   ....[8]....
        /*0058*/ 	.word	0xffffffff


	//   ....[9]....
        /*005c*/ 	.word	0xffffffff


	//----- nvinfo : EIATTR_COOP_GROUP_INSTR_OFFSETS
	.align		4
.L_711:
        /*0060*/ 	.byte	0x04, 0x28
        /*0062*/ 	.short	(.L_713 - .L_712)


	//   ....[0]....
.L_712:
        /*0064*/ 	.word	0x00001620


	//   ....[1]....
        /*0068*/ 	.word	0x00001660


	//   ....[2]....
        /*006c*/ 	.word	0x000017c0


	//   ....[3]....
        /*0070*/ 	.word	0x000017e0


	//   ....[4]....
        /*0074*/ 	.word	0x00001820


	//   ....[5]....
        /*0078*/ 	.word	0x00001840


	//   ....[6]....
        /*007c*/ 	.word	0x00001870


	//   ....[7]....
        /*0080*/ 	.word	0x00001890


	//   ....[8]....
        /*0084*/ 	.word	0x000018e0


	//   ....[9]....
        /*0088*/ 	.word	0x000018f0


	//----- nvinfo : EIATTR_EXIT_INSTR_OFFSETS
	.align		4
.L_713:
        /*008c*/ 	.byte	0x04, 0x1c
        /*008e*/ 	.short	(.L_715 - .L_714)


	//   ....[0]....
.L_714:
        /*0090*/ 	.word	0x00004f20


	//   ....[1]....
        /*0094*/ 	.word	0x00005060


	//   ....[2]....
        /*0098*/ 	.word	0x000052c0


	//----- nvinfo : EIATTR_MAX_THREADS
	.align		4
.L_715:
        /*009c*/ 	.byte	0x04, 0x05
        /*009e*/ 	.short	(.L_717 - .L_716)
.L_716:
        /*00a0*/ 	.word	0x00000280
        /*00a4*/ 	.word	0x00000001
        /*00a8*/ 	.word	0x00000001


	//----- nvinfo : EIATTR_CRS_STACK_SIZE
	.align		4
.L_717:
        /*00ac*/ 	.byte	0x04, 0x1e
        /*00ae*/ 	.short	(.L_719 - .L_718)
.L_718:
        /*00b0*/ 	.word	0x00000000


	//----- nvinfo : EIATTR_CBANK_PARAM_SIZE
	.align		4
.L_719:
        /*00b4*/ 	.byte	0x03, 0x19
        /*00b6*/ 	.short	0x00b8


	//----- nvinfo : EIATTR_PARAM_CBANK
	.align		4
        /*00b8*/ 	.byte	0x04, 0x0a
        /*00ba*/ 	.short	(.L_721 - .L_720)
	.align		4
.L_720:
        /*00bc*/ 	.word	index@(.nv.constant0._Z35group_norm_nhwc_bwd_one_pass_kernelI11Bf16IOFp16WLi512ELi10ELi640EEv26Group_norm_nhwc_bwd_params)
        /*00c0*/ 	.short	0x0210
        /*00c2*/ 	.short	0x00b8


	//----- nvinfo : EIATTR_SW_WAR
	.align		4
.L_721:
        /*00c4*/ 	.byte	0x04, 0x36
        /*00c6*/ 	.short	(.L_723 - .L_722)
.L_722:
        /*00c8*/ 	.word	0x00000008
.L_723:


//--------------------- .nv.info._Z35group_norm_nhwc_bwd_one_pass_kernelI11Fp16IOFp32WLi64ELi10ELi640EEv26Group_norm_nhwc_bwd_params --------------------------
	.section	.nv.info._Z35group_norm_nhwc_bwd_one_pass_kernelI11Fp16IOFp32WLi64ELi10ELi640EEv26Group_norm_nhwc_bwd_params,"",@"SHT_CUDA_INFO"
	.sectionflags	@""
	.align	4


	//----- nvinfo : EIATTR_CUDA_API_VERSION
	.align		4
        /*0000*/ 	.byte	0x04, 0x37
        /*0002*/ 	.short	(.L_725 - .L_724)
.L_724:
        /*0004*/ 	.word	0x00000082


	//----- nvinfo : EIATTR_KPARAM_INFO
	.align		4
.L_725:
        /*0008*/ 	.byte	0x04, 0x17
        /*000a*/ 	.short	(.L_727 - .L_726)
.L_726:
        /*000c*/ 	.word	0x00000000
        /*0010*/ 	.short	0x0000
        /*0012*/ 	.short	0x0000
        /*0014*/ 	.byte	0x00, 0xf0, 0xe1, 0x02


	//----- nvinfo : EIATTR_SPARSE_MMA_MASK
	.align		4
.L_727:
        /*0018*/ 	.byte	0x03, 0x50
        /*001a*/ 	.short	0x0000


	//----- nvinfo : EIATTR_MAXREG_COUNT
	.align		4
        /*001c*/ 	.byte	0x03, 0x1b
        /*001e*/ 	.short	0x0060


	//----- nvinfo : EIATTR_NUM_BARRIERS
	.align		4
        /*0020*/ 	.byte	0x02, 0x4c
        /*0022*/ 	.byte	0x01
	.zero		1


	//----- nvinfo : EIATTR_MERCURY_ISA_VERSION
	.align		4
        /*0024*/ 	.byte	0x03, 0x5f
        /*0026*/ 	.short	0x0101


	//----- nvinfo : EIATTR_INT_WARP_WIDE_INSTR_OFFSETS
	.align		4
        /*0028*/ 	.byte	0x04, 0x31
        /*002a*/ 	.short	(.L_729 - .L_728)


	//   ....[0]....
.L_728:
        /*002c*/ 	.word	0x000022c0


	//   ....[1]....
        /*0030*/ 	.word	0x000038f0


	//----- nvinfo : EIATTR_COOP_GROUP_MASK_REGIDS
	.align		4
.L_729:
        /*0034*/ 	.byte	0x04, 0x29
        /*0036*/ 	.short	(.L_731 - .L_730)


	//   ....[0]....
.L_730:
        /*0038*/ 	.word	0xffffffff


	//   ....[1]....
        /*003c*/ 	.word	0xffffffff


	//   ....[2]....
        /*0040*/ 	.word	0xffffffff


	//   ....[3]....
        /*0044*/ 	.word	0xffffffff


	//   ....[4]....
        /*0048*/ 	.word	0xffffffff


	//   ....[5]....
        /*004c*/ 	.word	0xffffffff


	//   ....[6]....
        /*0050*/ 	.word	0xffffffff


	//   ....[7]....
        /*0054*/ 	.word	0xffffffff


	//   ....[8]....
        /*0058*/ 	.word	0xffffffff


	//   ....[9]....
        /*005c*/ 	.word	0xffffffff


	//----- nvinfo : EIATTR_COOP_GROUP_INSTR_OFFSETS
	.align		4
.L_731:
        /*0060*/ 	.byte	0x04, 0x28
        /*0062*/ 	.short	(.L_733 - .L_732)


	//   ....[0]....
.L_732:
        /*0064*/ 	.word	0x00000b80


	//   ....[1]....
        /*0068*/ 	.word	0x00000b90


	//   ....[2]....
        /*006c*/ 	.word	0x00000bd0


	//   ....[3]....
        /*0070*/ 	.word	0x00000bf0


	//   ....[4]....
        /*0074*/ 	.word	0x00000c20


	//   ....[5]....
        /*0078*/ 	.word	0x00000c40


	//   ....[6]....
        /*007c*/ 	.word	0x00000c70


	//   ....[7]....
        /*0080*/ 	.word	0x00000c90


	//   ....[8]....
        /*0084*/ 	.word	0x00000cc0


	//   ....[9]....
        /*0088*/ 	.word	0x00000ce0


	//----- nvinfo : EIATTR_EXIT_INSTR_OFFSETS
	.align		4
.L_733:
        /*008c*/ 	.byte	0x04, 0x1c
        /*008e*/ 	.short	(.L_735 - .L_734)


	//   ....[0]....
.L_734:
        /*0090*/ 	.word	0x000039e0


	//   ....[1]....
        /*0094*/ 	.word	0x00003b20


	//   ....[2]....
        /*0098*/ 	.word	0x00003d60


	//----- nvinfo : EIATTR_MAX_THREADS
	.align		4
.L_735:
        /*009c*/ 	.byte	0x04, 0x05
        /*009e*/ 	.short	(.L_737 - .L_736)
.L_736:
        /*00a0*/ 	.word	0x00000280
        /*00a4*/ 	.word	0x00000001
        /*00a8*/ 	.word	0x00000001


	//----- nvinfo : EIATTR_CRS_STACK_SIZE
	.align		4
.L_737:
        /*00ac*/ 	.byte	0x04, 0x1e
        /*00ae*/ 	.short	(.L_739 - .L_738)
.L_738:
        /*00b0*/ 	.word	0x00000000


	//----- nvinfo : EIATTR_CBANK_PARAM_SIZE
	.align		4
.L_739:
        /*00b4*/ 	.byte	0x03, 0x19
        /*00b6*/ 	.short	0x00b8


	//----- nvinfo : EIATTR_PARAM_CBANK
	.align		4
        /*00b8*/ 	.byte	0x04, 0x0a
        /*00ba*/ 	.short	(.L_741 - .L_740)
	.align		4
.L_740:
        /*00bc*/ 	.word	index@(.nv.constant0._Z35group_norm_nhwc_bwd_one_pass_kernelI11Fp16IOFp32WLi64ELi10ELi640EEv26Group_norm_nhwc_bwd_params)
        /*00c0*/ 	.short	0x0210
        /*00c2*/ 	.short	0x00b8


	//----- nvinfo : EIATTR_SW_WAR
	.align		4
.L_741:
        /*00c4*/ 	.byte	0x04, 0x36
        /*00c6*/ 	.short	(.L_743 - .L_742)
.L_742:
        /*00c8*/ 	.word	0x00000008
.L_743:


//--------------------- .nv.info._Z35group_norm_nhwc_bwd_one_pass_kernelI11Fp16IOFp32WLi128ELi10ELi640EEv26Group_norm_nhwc_bwd_params --------------------------
	.section	.nv.info._Z35group_norm_nhwc_bwd_one_pass_kernelI11Fp16IOFp32WLi128ELi10ELi640EEv26Group_norm_nhwc_bwd_params,"",@"SHT_CUDA_INFO"
	.sectionflags	@""
	.align	4


	//----- nvinfo : EIATTR_CUDA_API_VERSION
	.align		4
        /*0000*/ 	.byte	0x04, 0x37
        /*0002*/ 	.short	(.L_745 - .L_744)
.L_744:
        /*0004*/ 	.word	0x00000082


	//----- nvinfo : EIATTR_KPARAM_INFO
	.align		4
.L_745:
        /*0008*/ 	.byte	0x04, 0x17
        /*000a*/ 	.short	(.L_747 - .L_746)
.L_746:
        /*000c*/ 	.word	0x00000000
        /*0010*/ 	.short	0x0000
        /*0012*/ 	.short	0x0000
        /*0014*/ 	.byte	0x00, 0xf0, 0xe1, 0x02


	//----- nvinfo : EIATTR_SPARSE_MMA_MASK
	.align		4
.L_747:
        /*0018*/ 	.byte	0x03, 0x50
        /*001a*/ 	.short	0x0000


	//----- nvinfo : EIATTR_MAXREG_COUNT
	.align		4
        /*001c*/ 	.byte	0x03, 0x1b
        /*001e*/ 	.short	0x0060


	//----- nvinfo : EIATTR_NUM_BARRIERS
	.align		4
        /*0020*/ 	.byte	0x02, 0x4c
        /*0022*/ 	.byte	0x01
	.zero		1


	//----- nvinfo : EIATTR_MERCURY_ISA_VERSION
	.align		4
        /*0024*/ 	.byte	0x03, 0x5f
        /*0026*/ 	.short	0x0101


	//----- nvinfo : EIATTR_INT_WARP_WIDE_INSTR_OFFSETS
	.align		4
        /*0028*/ 	.byte	0x04, 0x31
        /*002a*/ 	.short	(.L_749 - .L_748)


	//   ....[0]....
.L_748:
        /*002c*/ 	.word	0x000022c0


	//   ....[1]....
        /*0030*/ 	.word	0x000038f0


	//----- nvinfo : EIATTR_COOP_GROUP_MASK_REGIDS
	.align		4
.L_749:
        /*0034*/ 	.byte	0x04, 0x29
        /*0036*/ 	.short	(.L_751 - .L_750)


	//   ....[0]....
.L_750:
        /*0038*/ 	.word	0xffffffff


	//   ....[1]....
        /*003c*/ 	.word	0xffffffff


	//   ....[2]....
        /*0040*/ 	.word	0xffffffff


	//   ....[3]....
        /*0044*/ 	.word	0xffffffff


	//   ....[4]....
        /*0048*/ 	.word	0xffffffff


	//   ....[5]....
        /*004c*/ 	.word	0xffffffff


	//   ....[6]....
        /*0050*/ 	.word	0xffffffff


	//   ....[7]....
        /*0054*/ 	.word	0xffffffff


	//   ....[8]....
        /*0058*/ 	.word	0xffffffff


	//   ....[9]....
        /*005c*/ 	.word	0xffffffff


	//----- nvinfo : EIATTR_COOP_GROUP_INSTR_OFFSETS
	.align		4
.L_751:
        /*0060*/ 	.byte	0x04, 0x28
        /*0062*/ 	.short	(.L_753 - .L_752)


	//   ....[0]....
.L_752:
        /*0064*/ 	.word	0x00000b80


	//   ....[1]....
        /*0068*/ 	.word	0x00000b90


	//   ....[2]....
        /*006c*/ 	.word	0x00000bd0


	//   ....[3]....
        /*0070*/ 	.word	0x00000bf0


	//   ....[4]....
        /*0074*/ 	.word	0x00000c20


	//   ....[5]....
        /*0078*/ 	.word	0x00000c40


	//   ....[6]....
        /*007c*/ 	.word	0x00000c70


	//   ....[7]....
        /*0080*/ 	.word	0x00000c90


	//   ....[8]....
        /*0084*/ 	.word	0x00000cc0


	//   ....[9]....
        /*0088*/ 	.word	0x00000ce0


	//----- nvinfo : EIATTR_EXIT_INSTR_OFFSETS
	.align		4
.L_753:
        /*008c*/ 	.byte	0x04, 0x1c
        /*008e*/ 	.short	(.L_755 - .L_754)


	//   ....[0]....
.L_754:
        /*0090*/ 	.word	0x000039e0


	//   ....[1]....
        /*0094*/ 	.word	0x00003b20


	//   ....[2]....
        /*0098*/ 	.word	0x00003d60


	//----- nvinfo : EIATTR_MAX_THREADS
	.align		4
.L_755:
        /*009c*/ 	.byte	0x04, 0x05
        /*009e*/ 	.short	(.L_757 - .L_756)
.L_756:
        /*00a0*/ 	.word	0x00000280
        /*00a4*/ 	.word	0x00000001
        /*00a8*/ 	.word	0x00000001


	//----- nvinfo : EIATTR_CRS_STACK_SIZE
	.align		4
.L_757:
        /*00ac*/ 	.byte	0x04, 0x1e
        /*00ae*/ 	.short	(.L_759 - .L_758)
.L_758:
        /*00b0*/ 	.word	0x00000000


	//----- nvinfo : EIATTR_CBANK_PARAM_SIZE
	.align		4
.L_759:
        /*00b4*/ 	.byte	0x03, 0x19
        /*00b6*/ 	.short	0x00b8


	//----- nvinfo : EIATTR_PARAM_CBANK
	.align		4
        /*00b8*/ 	.byte	0x04, 0x0a
        /*00ba*/ 	.short	(.L_761 - .L_760)
	.align		4
.L_760:
        /*00bc*/ 	.word	index@(.nv.constant0._Z35group_norm_nhwc_bwd_one_pass_kernelI11Fp16IOFp32WLi128ELi10ELi640EEv26Group_norm_nhwc_bwd_params)
        /*00c0*/ 	.short	0x0210
        /*00c2*/ 	.short	0x00b8


	//----- nvinfo : EIATTR_SW_WAR
	.align		4
.L_761:
        /*00c4*/ 	.byte	0x04, 0x36
        /*00c6*/ 	.short	(.L_763 - .L_762)
.L_762:
        /*00c8*/ 	.word	0x00000008
.L_763:


//--------------------- .nv.info._Z35group_norm_nhwc_bwd_one_pass_kernelI11Fp16IOFp32WLi256ELi10ELi640EEv26Group_norm_nhwc_bwd_params --------------------------
	.section	.nv.info._Z35group_norm_nhwc_bwd_one_pass_kernelI11Fp16IOFp32WLi256ELi10ELi640EEv26Group_norm_nhwc_bwd_params,"",@"SHT_CUDA_INFO"
	.sectionflags	@""
	.align	4


	//----- nvinfo : EIATTR_CUDA_API_VERSION
	.align		4
        /*0000*/ 	.byte	0x04, 0x37
        /*0002*/ 	.short	(.L_765 - .L_764)
.L_764:
        /*0004*/ 	.word	0x00000082


	//----- nvinfo : EIATTR_KPARAM_INFO
	.align		4
.L_765:
        /*0008*/ 	.byte	0x04, 0x17
        /*000a*/ 	.short	(.L_767 - .L_766)
.L_766:
        /*000c*/ 	.word	0x00000000
        /*0010*/ 	.short	0x0000
        /*0012*/ 	.short	0x0000
        /*0014*/ 	.byte	0x00, 0xf0, 0xe1, 0x02


	//----- nvinfo : EIATTR_SPARSE_MMA_MASK
	.align		4
.L_767:
        /*0018*/ 	.byte	0x03, 0x50
        /*001a*/ 	.short	0x0000


	//----- nvinfo : EIATTR_MAXREG_COUNT
	.align		4
        /*001c*/ 	.byte	0x03, 0x1b
        /*001e*/ 	.short	0x0060


	//----- nvinfo : EIATTR_NUM_BARRIERS
	.align		4
        /*0020*/ 	.byte	0x02, 0x4c
        /*0022*/ 	.byte	0x01
	.zero		1


	//----- nvinfo : EIATTR_MERCURY_ISA_VERSION
	.align		4
        /*0024*/ 	.byte	0x03, 0x5f
        /*0026*/ 	.short	0x0101


	//----- nvinfo : EIATTR_INT_WARP_WIDE_INSTR_OFFSETS
	.align		4
        /*0028*/ 	.byte	0x04, 0x31
        /*002a*/ 	.short	(.L_769 - .L_768)


	//   ....[0]....
.L_768:
        /*002c*/ 	.word	0x000026b0


	//   ....[1]....
        /*0030*/ 	.word	0x00004020


	//----- nvinfo : EIATTR_COOP_GROUP_MASK_REGIDS
	.align		4
.L_769:
        /*0034*/ 	.byte	0x04, 0x29
        /*0036*/ 	.short	(.L_771 - .L_770)


	//   ....[0]....
.L_770:
        /*0038*/ 	.word	0xffffffff


	//   ....[1]....
        /*003c*/ 	.word	0xffffffff


	//   ....[2]....
        /*0040*/ 	.word	0xffffffff


	//   ....[3]....
        /*0044*/ 	.word	0xffffffff


	//   ....[4]....
        /*0048*/ 	.word	0xffffffff


	//   ....[5]....
        /*004c*/ 	.word	0xffffffff


	//   ....[6]....
        /*0050*/ 	.word	0xffffffff


	//   ....[7]....
        /*0054*/ 	.word	0xffffffff


	//   ....[8]....
        /*0058*/ 	.word	0xffffffff


	//   ....[9]....
        /*005c*/ 	.word	0xffffffff


	//----- nvinfo : EIATTR_COOP_GROUP_INSTR_OFFSETS
	.align		4
.L_771:
        /*0060*/ 	.byte	0x04, 0x28
        /*0062*/ 	.short	(.L_773 - .L_772)


	//   ....[0]....
.L_772:
        /*0064*/ 	.word	0x00000f10


	//   ....[1]....
        /*0068*/ 	.word	0x00000f50


	//   ....[2]....
        /*006c*/ 	.word	0x00000f90


	//   ....[3]....
        /*0070*/ 	.word	0x00000fb0


	//   ....[4]....
        /*0074*/ 	.word	0x00000fe0


	//   ....[5]....
        /*0078*/ 	.word	0x00001000


	//   ....[6]....
        /*007c*/ 	.word	0x00001030


	//   ....[7]....
        /*0080*/ 	.word	0x00001050


	//   ....[8]....
        /*0084*/ 	.word	0x00001080


	//   ....[9]....
        /*0088*/ 	.word	0x000010a0


	//----- nvinfo : EIATTR_EXIT_INSTR_OFFSETS
	.align		4
.L_773:
        /*008c*/ 	.byte	0x04, 0x1c
        /*008e*/ 	.short	(.L_775 - .L_774)


	//   ....[0]....
.L_774:
        /*0090*/ 	.word	0x00004110


	//   ....[1]....
        /*0094*/ 	.word	0x00004250


	//   ....[2]....
        /*0098*/ 	.word	0x00004490


	//----- nvinfo : EIATTR_MAX_THREADS
	.align		4
.L_775:
        /*009c*/ 	.byte	0x04, 0x05
        /*009e*/ 	.short	(.L_777 - .L_776)
.L_776:
        /*00a0*/ 	.word	0x00000280
        /*00a4*/ 	.word	0x00000001
        /*00a8*/ 	.word	0x00000001


	//----- nvinfo : EIATTR_CRS_STACK_SIZE
	.align		4
.L_777:
        /*00ac*/ 	.byte	0x04, 0x1e
        /*00ae*/ 	.short	(.L_779 - .L_778)
.L_778:
        /*00b0*/ 	.word	0x00000000


	//----- nvinfo : EIATTR_CBANK_PARAM_SIZE
	.align		4
.L_779:
        /*00b4*/ 	.byte	0x03, 0x19
        /*00b6*/ 	.short	0x00b8


	//----- nvinfo : EIATTR_PARAM_CBANK
	.align		4
        /*00b8*/ 	.byte	0x04, 0x0a
        /*00ba*/ 	.short	(.L_781 - .L_780)
	.align		4
.L_780:
        /*00bc*/ 	.word	index@(.nv.constant0._Z35group_norm_nhwc_bwd_one_pass_kernelI11Fp16IOFp32WLi256ELi10ELi640EEv26Group_norm_nhwc_bwd_params)
        /*00c0*/ 	.short	0x0210
        /*00c2*/ 	.short	0x00b8


	//----- nvinfo : EIATTR_SW_WAR
	.align		4
.L_781:
        /*00c4*/ 	.byte	0x04, 0x36
        /*00c6*/ 	.short	(.L_783 - .L_782)
.L_782:
        /*00c8*/ 	.word	0x00000008
.L_783:


//--------------------- .nv.info._Z35group_norm_nhwc_bwd_one_pass_kernelI11Fp16IOFp32WLi512ELi10ELi640EEv26Group_norm_nhwc_bwd_params --------------------------
	.section	.nv.info._Z35group_norm_nhwc_bwd_one_pass_kernelI11Fp16IOFp32WLi512ELi10ELi640EEv26Group_norm_nhwc_bwd_params,"",@"SHT_CUDA_INFO"
	.sectionflags	@""
	.align	4


	//----- nvinfo : EIATTR_CUDA_API_VERSION
	.align		4
        /*0000*/ 	.byte	0x04, 0x37
        /*0002*/ 	.short	(.L_785 - .L_784)
.L_784:
        /*0004*/ 	.word	0x00000082


	//----- nvinfo : EIATTR_KPARAM_INFO
	.align		4
.L_785:
        /*0008*/ 	.byte	0x04, 0x17
        /*000a*/ 	.short	(.L_787 - .L_786)
.L_786:
        /*000c*/ 	.word	0x00000000
        /*0010*/ 	.short	0x0000
        /*0012*/ 	.short	0x0000
        /*0014*/ 	.byte	0x00, 0xf0, 0xe1, 0x02


	//----- nvinfo : EIATTR_SPARSE_MMA_MASK
	.align		4
.L_787:
        /*0018*/ 	.byte	0x03, 0x50
        /*001a*/ 	.short	0x0000


	//----- nvinfo : EIATTR_MAXREG_COUNT
	.align		4
        /*001c*/ 	.byte	0x03, 0x1b
        /*001e*/ 	.short	0x0060


	//----- nvinfo : EIATTR_NUM_BARRIERS
	.align		4
        /*0020*/ 	.byte	0x02, 0x4c
        /*0022*/ 	.byte	0x01
	.zero		1


	//----- nvinfo : EIATTR_MERCURY_ISA_VERSION
	.align		4
        /*0024*/ 	.byte	0x03, 0x5f
        /*0026*/ 	.short	0x0101


	//----- nvinfo : EIATTR_INT_WARP_WIDE_INSTR_OFFSETS
	.align		4
        /*0028*/ 	.byte	0x04, 0x31
        /*002a*/ 	.short	(.L_789 - .L_788)


	//   ....[0]....
.L_788:
        /*002c*/ 	.word	0x00002e90


	//   ....[1]....
        /*0030*/ 	.word	0x00004ed0


	//----- nvinfo : EIATTR_COOP_GROUP_MASK_REGIDS
	.align		4
.L_789:
        /*0034*/ 	.byte	0x04, 0x29
        /*0036*/ 	.short	(.L_791 - .L_790)


	//   ....[0]....
.L_790:
        /*0038*/ 	.word	0xffffffff


	//   ....[1]....
        /*003c*/ 	.word	0xffffffff


	//   ....[2]....
        /*0040*/ 	.word	0xffffffff


	//   ....[3]....
        /*0044*/ 	.word	0xffffffff


	//   ....[4]....
        /*0048*/ 	.word	0xffffffff


	//   ....[5]....
        /*004c*/ 	.word	0xffffffff


	//   ....[6]....
        /*0050*/ 	.word	0xffffffff


	//   ....[7]....
        /*0054*/ 	.word	0xffffffff


	//   ....[8]....
        /*0058*/ 	.word	0xffffffff


	//   ....[9]....
        /*005c*/ 	.word	0xffffffff


	//----- nvinfo : EIATTR_COOP_GROUP_INSTR_OFFSETS
	.align		4
.L_791:
        /*0060*/ 	.byte	0x04, 0x28
        /*0062*/ 	.short	(.L_793 - .L_792)


	//   ....[0]....
.L_792:
        /*0064*/ 	.word	0x00001640


	//   ....[1]....
        /*0068*/ 	.word	0x00001680


	//   ....[2]....
        /*006c*/ 	.word	0x000017b0


	//   ....[3]....
        /*0070*/ 	.word	0x000017d0


	//   ....[4]....
        /*0074*/ 	.word	0x00001810


	//   ....[5]....
        /*0078*/ 	.word	0x00001830


	//   ....[6]....
        /*007c*/ 	.word	0x00001860


	//   ....[7]....
        /*0080*/ 	.word	0x00001880


	//   ....[8]....
        /*0084*/ 	.word	0x000018b0


	//   ....[9]....
        /*0088*/ 	.word	0x000018d0


	//----- nvinfo : EIATTR_EXIT_INSTR_OFFSETS
	.align		4
.L_793:
        /*008c*/ 	.byte	0x04, 0x1c
        /*008e*/ 	.short	(.L_795 - .L_794)


	//   ....[0]....
.L_794:
        /*0090*/ 	.word	0x00004fc0


	//   ....[1]....
        /*0094*/ 	.word	0x00005100


	//   ....[2]....
        /*0098*/ 	.word	0x00005340


	//----- nvinfo : EIATTR_MAX_THREADS
	.align		4
.L_795:
        /*009c*/ 	.byte	0x04, 0x05
        /*009e*/ 	.short	(.L_797 - .L_796)
.L_796:
        /*00a0*/ 	.word	0x00000280
        /*00a4*/ 	.word	0x00000001
        /*00a8*/ 	.word	0x00000001


	//----- nvinfo : EIATTR_CRS_STACK_SIZE
	.align		4
.L_797:
        /*00ac*/ 	.byte	0x04, 0x1e
        /*00ae*/ 	.short	(.L_799 - .L_798)
.L_798:
        /*00b0*/ 	.word	0x00000000


	//----- nvinfo : EIATTR_CBANK_PARAM_SIZE
	.align		4
.L_799:
        /*00b4*/ 	.byte	0x03, 0x19
        /*00b6*/ 	.short	0x00b8


	//----- nvinfo : EIATTR_PARAM_CBANK
	.align		4
        /*00b8*/ 	.byte	0x04, 0x0a
        /*00ba*/ 	.short	(.L_801 - .L_800)
	.align		4
.L_800:
        /*00bc*/ 	.word	index@(.nv.constant0._Z35group_norm_nhwc_bwd_one_pass_kernelI11Fp16IOFp32WLi512ELi10ELi640EEv26Group_norm_nhwc_bwd_params)
        /*00c0*/ 	.short	0x0210
        /*00c2*/ 	.short	0x00b8


	//----- nvinfo : EIATTR_SW_WAR
	.align		4
.L_801:
        /*00c4*/ 	.byte	0x04, 0x36
        /*00c6*/ 	.short	(.L_803 - .L_802)
.L_802:
        /*00c8*/ 	.word	0x00000008
.L_803:


//--------------------- .nv.info._Z35group_norm_nhwc_bwd_one_pass_kernelI11Fp16IOBf16WLi64ELi10ELi640EEv26Group_norm_nhwc_bwd_params --------------------------
	.section	.nv.info._Z35group_norm_nhwc_bwd_one_pass_kernelI11Fp16IOBf16WLi64ELi10ELi640EEv26Group_norm_nhwc_bwd_params,"",@"SHT_CUDA_INFO"
	.sectionflags	@""
	.align	4


	//----- nvinfo : EIATTR_CUDA_API_VERSION
	.align		4
        /*0000*/ 	.byte	0x04, 0x37
        /*0002*/ 	.short	(.L_805 - .L_804)
.L_804:
        /*0004*/ 	.word	0x00000082


	//----- nvinfo : EIATTR_KPARAM_INFO
	.align		4
.L_805:
        /*0008*/ 	.byte	0x04, 0x17
        /*000a*/ 	.short	(.L_807 - .L_806)
.L_806:
        /*000c*/ 	.word	0x00000000
        /*0010*/ 	.short	0x0000
        /*0012*/ 	.short	0x0000
        /*0014*/ 	.byte	0x00, 0xf0, 0xe1, 0x02


	//----- nvinfo : EIATTR_SPARSE_MMA_MASK
	.align		4
.L_807:
        /*0018*/ 	.byte	0x03, 0x50
        /*001a*/ 	.short	0x0000


	//----- nvinfo : EIATTR_MAXREG_COUNT
	.align		4
        /*001c*/ 	.byte	0x03, 0x1b
        /*001e*/ 	.short	0x0060


	//----- nvinfo : EIATTR_NUM_BARRIERS
	.align		4
        /*0020*/ 	.byte	0x02, 0x4c
        /*0022*/ 	.byte	0x01
	.zero		1


	//----- nvinfo : EIATTR_MERCURY_ISA_VERSION
	.align		4
        /*0024*/ 	.byte	0x03, 0x5f
        /*0026*/ 	.short	0x0101


	//----- nvinfo : EIATTR_INT_WARP_WIDE_INSTR_OFFSETS
	.align		4
        /*0028*/ 	.byte	0x04, 0x31
        /*002a*/ 	.short	(.L_809 - .L_808)


	//   ....[0]....
.L_808:
        /*002c*/ 	.word	0x00002320


	//   ....[1]....
        /*0030*/ 	.word	0x00003950


	//----- nvinfo : EIATTR_COOP_GROUP_MASK_REGIDS
	.align		4
.L_809:
        /*0034*/ 	.byte	0x04, 0x29
        /*0036*/ 	.short	(.L_811 - .L_810)


	//   ....[0]....
.L_810:
        /*0038*/ 	.word	0xffffffff


	//   ....[1]....
        /*003c*/ 	.word	0xffffffff


	//   ....[2]....
        /*0040*/ 	.word	0xffffffff


	//   ....[3]....
        /*0044*/ 	.word	0xffffffff


	//   ....[4]....
        /*0048*/ 	.word	0xffffffff


	//   ....[5]....
        /*004c*/ 	.word	0xffffffff


	//   ....[6]....
        /*0050*/ 	.word	0xffffffff


	//   ....[7]....
        /*0054*/ 	.word	0xffffffff


	//   ....[8]....
        /*0058*/ 	.word	0xffffffff


	//   ....[9]....
        /*005c*/ 	.word	0xffffffff


	//----- nvinfo : EIATTR_COOP_GROUP_INSTR_OFFSETS
	.align		4
.L_811:
        /*0060*/ 	.byte	0x04, 0x28
        /*0062*/ 	.short	(.L_813 - .L_812)


	//   ....[0]....
.L_812:
        /*0064*/ 	.word	0x00000bf0


	//   ....[1]....
        /*0068*/ 	.word	0x00000c20


	//   ....[2]....
        /*006c*/ 	.word	0x00000c60


	//   ....[3]....
        /*0070*/ 	.word	0x00000c80


	//   ....[4]....
        /*0074*/ 	.word	0x00000cb0


	//   ....[5]....
        /*0078*/ 	.word	0x00000cd0


	//   ....[6]....
        /*007c*/ 	.word	0x00000d00


	//   ....[7]....
        /*0080*/ 	.word	0x00000d20


	//   ....[8]....
        /*0084*/ 	.word	0x00000d50


	//   ....[9]....
        /*0088*/ 	.word	0x00000d70


	//----- nvinfo : EIATTR_EXIT_INSTR_OFFSETS
	.align		4
.L_813:
        /*008c*/ 	.byte	0x04, 0x1c
        /*008e*/ 	.short	(.L_815 - .L_814)


	//   ....[0]....
.L_814:
        /*0090*/ 	.word	0x00003a40


	//   ....[1]....
        /*0094*/ 	.word	0x00003b80


	//   ....[2]....
        /*0098*/ 	.word	0x00003df0


	//----- nvinfo : EIATTR_MAX_THREADS
	.align		4
.L_815:
        /*009c*/ 	.byte	0x04, 0x05
        /*009e*/ 	.short	(.L_817 - .L_816)
.L_816:
        /*00a0*/ 	.word	0x00000280
        /*00a4*/ 	.word	0x00000001
        /*00a8*/ 	.word	0x00000001


	//----- nvinfo : EIATTR_CRS_STACK_SIZE
	.align		4
.L_817:
        /*00ac*/ 	.byte	0x04, 0x1e
        /*00ae*/ 	.short	(.L_819 - .L_818)
.L_818:
        /*00b0*/ 	.word	0x00000000


	//----- nvinfo : EIATTR_CBANK_PARAM_SIZE
	.align		4
.L_819:
        /*00b4*/ 	.byte	0x03, 0x19
        /*00b6*/ 	.short	0x00b8


	//----- nvinfo : EIATTR_PARAM_CBANK
	.align		4
        /*00b8*/ 	.byte	0x04, 0x0a
        /*00ba*/ 	.short	(.L_821 - .L_820)
	.align		4
.L_820:
        /*00bc*/ 	.word	index@(.nv.constant0._Z35group_norm_nhwc_bwd_one_pass_kernelI11Fp16IOBf16WLi64ELi10ELi640EEv26Group_norm_nhwc_bwd_params)
        /*00c0*/ 	.short	0x0210
        /*00c2*/ 	.short	0x00b8


	//----- nvinfo : EIATTR_SW_WAR
	.align		4
.L_821:
        /*00c4*/ 	.byte	0x04, 0x36
        /*00c6*/ 	.short	(.L_823 - .L_822)
.L_822:
        /*00c8*/ 	.word	0x00000008
.L_823:


//--------------------- .nv.info._Z35group_norm_nhwc_bwd_one_pass_kernelI11Fp16IOBf16WLi128ELi10ELi640EEv26Group_norm_nhwc_bwd_params --------------------------
	.section	.nv.info._Z35group_norm_nhwc_bwd_one_pass_kernelI11Fp16IOBf16WLi128ELi10ELi640EEv26Group_norm_nhwc_bwd_params,"",@"SHT_CUDA_INFO"
	.sectionflags	@""
	.align	4


	//----- nvinfo : EIATTR_CUDA_API_VERSION
	.align		4
        /*0000*/ 	.byte	0x04, 0x37
        /*0002*/ 	.short	(.L_825 - .L_824)
.L_824:
        /*0004*/ 	.word	0x00000082


	//----- nvinfo : EIATTR_KPARAM_INFO
	.align		4
.L_825:
        /*0008*/ 	.byte	0x04, 0x17
        /*000a*/ 	.short	(.L_827 - .L_826)
.L_826:
        /*000c*/ 	.word	0x00000000
        /*0010*/ 	.short	0x0000
        /*0012*/ 	.short	0x0000
        /*0014*/ 	.byte	0x00, 0xf0, 0xe1, 0x02


	//----- nvinfo : EIATTR_SPARSE_MMA_MASK
	.align		4
.L_827:
        /*0018*/ 	.byte	0x03, 0x50
        /*001a*/ 	.short	0x0000


	//----- nvinfo : EIATTR_MAXREG_COUNT
	.align		4
        /*001c*/ 	.byte	0x03, 0x1b
        /*001e*/ 	.short	0x0060


	//----- nvinfo : EIATTR_NUM_BARRIERS
	.align		4
        /*0020*/ 	.byte	0x02, 0x4c
        /*0022*/ 	.byte	0x01
	.zero		1


	//----- nvinfo : EIATTR_MERCURY_ISA_VERSION
	.align		4
        /*0024*/ 	.byte	0x03, 0x5f
        /*0026*/ 	.short	0x0101


	//----- nvinfo : EIATTR_INT_WARP_WIDE_INSTR_OFFSETS
	.align		4
        /*0028*/ 	.byte	0x04, 0x31
        /*002a*/ 	.short	(.L_829 - .L_828)


	//   ....[0]....
.L_828:
        /*002c*/ 	.word	0x00002320


	//   ....[1]....
        /*0030*/ 	.word	0x00003950


	//----- nvinfo : EIATTR_COOP_GROUP_MASK_REGIDS
	.align		4
.L_829:
        /*0034*/ 	.byte	0x04, 0x29
        /*0036*/ 	.short	(.L_831 - .L_830)


	//   ....[0]....
.L_830:
        /*0038*/ 	.word	0xffffffff


	//   ....[1]....
        /*003c*/ 	.word	0xffffffff


	//   ....[2]....
        /*0040*/ 	.word	0xffffffff


	//   ....[3]....
        /*0044*/ 	.word	0xffffffff


	//   ....[4]....
        /*0048*/ 	.word	0xffffffff


	//   ....[5]....
        /*004c*/ 	.word	0xffffffff


	//   ....[6]....
        /*0050*/ 	.word	0xffffffff


	//   ....[7]....
        /*0054*/ 	.word	0xffffffff


	//   ....[8]....
        /*0058*/ 	.word	0xffffffff


	//   ....[9]....
        /*005c*/ 	.word	0xffffffff


	//----- nvinfo : EIATTR_COOP_GROUP_INSTR_OFFSETS
	.align		4
.L_831:
        /*0060*/ 	.byte	0x04, 0x28
        /*0062*/ 	.short	(.L_833 - .L_832)


	//   ....[0]....
.L_832:
        /*0064*/ 	.word	0x00000bf0


	//   ....[1]....
        /*0068*/ 	.word	0x00000c20


	//   ....[2]....
        /*006c*/ 	.word	0x00000c60


	//   ....[3]....
        /*0070*/ 	.word	0x00000c80


	//   ....[4]....
        /*0074*/ 	.word	0x00000cb0


	//   ....[5]....
        /*0078*/ 	.word	0x00000cd0


	//   ....[6]....
        /*007c*/ 	.word	0x00000d00


	//   ....[7]....
        /*0080*/ 	.word	0x00000d20


	//   ....[8]....
        /*0084*/ 	.word	0x00000d50


	//   ....[9]....
        /*0088*/ 	.word	0x00000d70


	//----- nvinfo : EIATTR_EXIT_INSTR_OFFSETS
	.align		4
.L_833:
        /*008c*/ 	.byte	0x04, 0x1c
        /*008e*/ 	.short	(.L_835 - .L_834)


	//   ....[0]....
.L_834:
        /*0090*/ 	.word	0x00003a40


	//   ....[1]....
        /*0094*/ 	.word	0x00003b80


	//   ....[2]....
        /*0098*/ 	.word	0x00003df0


	//----- nvinfo : EIATTR_MAX_THREADS
	.align		4
.L_835:
        /*009c*/ 	.byte	0x04, 0x05
        /*009e*/ 	.short	(.L_837 - .L_836)
.L_836:
        /*00a0*/ 	.word	0x00000280
        /*00a4*/ 	.word	0x00000001
        /*00a8*/ 	.word	0x00000001


	//----- nvinfo : EIATTR_CRS_STACK_SIZE
	.align		4
.L_837:
        /*00ac*/ 	.byte	0x04, 0x1e
        /*00ae*/ 	.short	(.L_839 - .L_838)
.L_838:
        /*00b0*/ 	.word	0x00000000


	//----- nvinfo : EIATTR_CBANK_PARAM_SIZE
	.align		4
.L_839:
        /*00b4*/ 	.byte	0x03, 0x19
        /*00b6*/ 	.short	0x00b8


	//----- nvinfo : EIATTR_PARAM_CBANK
	.align		4
        /*00b8*/ 	.byte	0x04, 0x0a
        /*00ba*/ 	.short	(.L_841 - .L_840)
	.align		4
.L_840:
        /*00bc*/ 	.word	index@(.nv.constant0._Z35group_norm_nhwc_bwd_one_pass_kernelI11Fp16IOBf16WLi128ELi10ELi640EEv26Group_norm_nhwc_bwd_params)
        /*00c0*/ 	.short	0x0210
        /*00c2*/ 	.short	0x00b8


	//----- nvinfo : EIATTR_SW_WAR
	.align		4
.L_841:
        /*00c4*/ 	.byte	0x04, 0x36
        /*00c6*/ 	.short	(.L_843 - .L_842)
.L_842:
        /*00c8*/ 	.word	0x00000008
.L_843:


//--------------------- .nv.info._Z35group_norm_nhwc_bwd_one_pass_kernelI11Fp16IOBf16WLi256ELi10ELi640EEv26Group_norm_nhwc_bwd_params --------------------------
	.section	.nv.info._Z35group_norm_nhwc_bwd_one_pass_kernelI11Fp16IOBf16WLi256ELi10ELi640EEv26Group_norm_nhwc_bwd_params,"",@"SHT_CUDA_INFO"
	.sectionflags	@""
	.align	4


	//----- nvinfo : EIATTR_CUDA_API_VERSION
	.align		4
        /*0000*/ 	.byte	0x04, 0x37
        /*0002*/ 	.short	(.L_845 - .L_844)
.L_844:
        /*0004*/ 	.word	0x00000082


	//----- nvinfo : EIATTR_KPARAM_INFO
	.align		4
.L_845:
        /*0008*/ 	.byte	0x04, 0x17
        /*000a*/ 	.short	(.L_847 - .L_846)
.L_846:
        /*000c*/ 	.word	0x00000000
        /*0010*/ 	.short	0x0000
        /*0012*/ 	.short	0x0000
        /*0014*/ 	.byte	0x00, 0xf0, 0xe1, 0x02


	//----- nvinfo : EIATTR_SPARSE_MMA_MASK
	.align		4
.L_847:
        /*0018*/ 	.byte	0x03, 0x50
        /*001a*/ 	.short	0x0000


	//----- nvinfo : EIATTR_MAXREG_COUNT
	.align		4
        /*001c*/ 	.byte	0x03, 0x1b
        /*001e*/ 	.short	0x0060


	//----- nvinfo : EIATTR_NUM_BARRIERS
	.align		4
        /*0020*/ 	.byte	0x02, 0x4c
        /*0022*/ 	.byte	0x01
	.zero		1


	//----- nvinfo : EIATTR_MERCURY_ISA_VERSION
	.align		4
        /*0024*/ 	.byte	0x03, 0x5f
        /*0026*/ 	.short	0x0101


	//----- nvinfo : EIATTR_INT_WARP_WIDE_INSTR_OFFSETS
	.align		4
        /*0028*/ 	.byte	0x04, 0x31
        /*002a*/ 	.short	(.L_849 - .L_848)


	//   ....[0]....
.L_848:
        /*002c*/ 	.word	0x000026f0


	//   ....[1]....
        /*0030*/ 	.word	0x00004060


	//----- nvinfo : EIATTR_COOP_GROUP_MASK_REGIDS
	.align		4
.L_849:
        /*0034*/ 	.byte	0x04, 0x29
        /*0036*/ 	.short	(.L_851 - .L_850)


	//   ....[0]....
.L_850:
        /*0038*/ 	.word	0xffffffff


	//   ....[1]....
        /*003c*/ 	.word	0xffffffff


	//   ....[2]....
        /*0040*/ 	.word	0xffffffff


	//   ....[3]....
        /*0044*/ 	.word	0xffffffff


	//   ....[4]....
        /*0048*/ 	.word	0xffffffff


	//   ....[5]....
        /*004c*/ 	.word	0xffffffff


	//   ....[6]....
        /*0050*/ 	.word	0xffffffff


	//   ....[7]....
        /*0054*/ 	.word	0xffffffff


	//   ....[8]....
        /*0058*/ 	.word	0xffffffff


	//   ....[9]....
        /*005c*/ 	.word	0xffffffff


	//----- nvinfo : EIATTR_COOP_GROUP_INSTR_OFFSETS
	.align		4
.L_851:
        /*0060*/ 	.byte	0x04, 0x28
        /*0062*/ 	.short	(.L_853 - .L_852)


	//   ....[0]....
.L_852:
        /*0064*/ 	.word	0x00000f70


	//   ....[1]....
        /*0068*/ 	.word	0x00000fb0


	//   ....[2]....
        /*006c*/ 	.word	0x00001010


	//   ....[3]....
        /*0070*/ 	.word	0x00001030


	//   ....[4]....
        /*0074*/ 	.word	0x00001060


	//   ....[5]....
        /*0078*/ 	.word	0x00001080


	//   ....[6]....
        /*007c*/ 	.word	0x000010b0


	//   ....[7]....
        /*0080*/ 	.word	0x000010d0


	//   ....[8]....
        /*0084*/ 	.word	0x00001100


	//   ....[9]....
        /*0088*/ 	.word	0x00001120


	//----- nvinfo : EIATTR_EXIT_INSTR_OFFSETS
	.align		4
.L_853:
        /*008c*/ 	.byte	0x04, 0x1c
        /*008e*/ 	.short	(.L_855 - .L_854)


	//   ....[0]....
.L_854:
        /*0090*/ 	.word	0x00004150


	//   ....[1]....
        /*0094*/ 	.word	0x00004290


	//   ....[2]....
        /*0098*/ 	.word	0x000044f0


	//----- nvinfo : EIATTR_MAX_THREADS
	.align		4
.L_855:
        /*009c*/ 	.byte	0x04, 0x05
        /*009e*/ 	.short	(.L_857 - .L_856)
.L_856:
        /*00a0*/ 	.word	0x00000280
        /*00a4*/ 	.word	0x00000001
        /*00a8*/ 	.word	0x00000001


	//----- nvinfo : EIATTR_CRS_STACK_SIZE
	.align		4
.L_857:
        /*00ac*/ 	.byte	0x04, 0x1e
        /*00ae*/ 	.short	(.L_859 - .L_858)
.L_858:
        /*00b0*/ 	.word	0x00000000


	//----- nvinfo : EIATTR_CBANK_PARAM_SIZE
	.align		4
.L_859:
        /*00b4*/ 	.byte	0x03, 0x19
        /*00b6*/ 	.short	0x00b8


	//----- nvinfo : EIATTR_PARAM_CBANK
	.align		4
        /*00b8*/ 	.byte	0x04, 0x0a
        /*00ba*/ 	.short	(.L_861 - .L_860)
	.align		4
.L_860:
        /*00bc*/ 	.word	index@(.nv.constant0._Z35group_norm_nhwc_bwd_one_pass_kernelI11Fp16IOBf16WLi256ELi10ELi640EEv26Group_norm_nhwc_bwd_params)
        /*00c0*/ 	.short	0x0210
        /*00c2*/ 	.short	0x00b8


	//----- nvinfo : EIATTR_SW_WAR
	.align		4
.L_861:
        /*00c4*/ 	.byte	0x04, 0x36
        /*00c6*/ 	.short	(.L_863 - .L_862)
.L_862:
        /*00c8*/ 	.word	0x00000008
.L_863:


//--------------------- .nv.info._Z35group_norm_nhwc_bwd_one_pass_kernelI11Fp16IOBf16WLi512ELi10ELi640EEv26Group_norm_nhwc_bwd_params --------------------------
	.section	.nv.info._Z35group_norm_nhwc_bwd_one_pass_kernelI11Fp16IOBf16WLi512ELi10ELi640EEv26Group_norm_nhwc_bwd_params,"",@"SHT_CUDA_INFO"
	.sectionflags	@""
	.align	4


	//----- nvinfo : EIATTR_CUDA_API_VERSION
	.align		4
        /*0000*/ 	.byte	0x04, 0x37
        /*0002*/ 	.short	(.L_865 - .L_864)
.L_864:
        /*0004*/ 	.word	0x00000082


	//----- nvinfo : EIATTR_KPARAM_INFO
	.align		4
.L_865:
        /*0008*/ 	.byte	0x04, 0x17
        /*000a*/ 	.short	(.L_867 - .L_866)
.L_866:
        /*000c*/ 	.word	0x00000000
        /*0010*/ 	.short	0x0000
        /*0012*/ 	.short	0x0000
        /*0014*/ 	.byte	0x00, 0xf0, 0xe1, 0x02


	//----- nvinfo : EIATTR_SPARSE_MMA_MASK
	.align		4
.L_867:
        /*0018*/ 	.byte	0x03, 0x50
        /*001a*/ 	.short	0x0000


	//----- nvinfo : EIATTR_MAXREG_COUNT
	.align		4
        /*001c*/ 	.byte	0x03, 0x1b
        /*001e*/ 	.short	0x0060


	//----- nvinfo : EIATTR_NUM_BARRIERS
	.align		4
        /*0020*/ 	.byte	0x02, 0x4c
        /*0022*/ 	.byte	0x01
	.zero		1


	//----- nvinfo : EIATTR_MERCURY_ISA_VERSION
	.align		4
        /*0024*/ 	.byte	0x03, 0x5f
        /*0026*/ 	.short	0x0101


	//----- nvinfo : EIATTR_INT_WARP_WIDE_INSTR_OFFSETS
	.align		4
        /*0028*/ 	.byte	0x04, 0x31
        /*002a*/ 	.short	(.L_869 - .L_868)


	//   ....[0]....
.L_868:
        /*002c*/ 	.word	0x00002f20


	//   ....[1]....
        /*0030*/ 	.word	0x00004f60


	//----- nvinfo : EIATTR_COOP_GROUP_MASK_REGIDS
	.align		4
.L_869:
        /*0034*/ 	.byte	0x04, 0x29
        /*0036*/ 	.short	(.L_871 - .L_870)


	//   ....[0]....
.L_870:
        /*0038*/ 	.word	0xffffffff


	//   ....[1]....
        /*003c*/ 	.word	0xffffffff


	//   ....[2]....
        /*0040*/ 	.word	0xffffffff


	//   ....[3]....
        /*0044*/ 	.word	0xffffffff


	//   ....[4]....
        /*0048*/ 	.word	0xffffffff


	//   ....[5]....
        /*004c*/ 	.word	0xffffffff


	//   ....[6]....
        /*0050*/ 	.word	0xffffffff


	//   ....[7]....
        /*0054*/ 	.word	0xffffffff


	//   ....[8]....
        /*0058*/ 	.word	0xffffffff


	//   ....[9]....
        /*005c*/ 	.word	0xffffffff


	//----- nvinfo : EIATTR_COOP_GROUP_INSTR_OFFSETS
	.align		4
.L_871:
        /*0060*/ 	.byte	0x04, 0x28
        /*0062*/ 	.short	(.L_873 - .L_872)


	//   ....[0]....
.L_872:
        /*0064*/ 	.word	0x000016a0


	//   ....[1]....
        /*0068*/ 	.word	0x000016e0


	//   ....[2]....
        /*006c*/ 	.word	0x00001810


	//   ....[3]....
        /*0070*/ 	.word	0x00001830


	//   ....[4]....
        /*0074*/ 	.word	0x00001870


	//   ....[5]....
        /*0078*/ 	.word	0x00001890


	//   ....[6]....
        /*007c*/ 	.word	0x000018c0


	//   ....[7]....
        /*0080*/ 	.word	0x000018e0


	//   ....[8]....
        /*0084*/ 	.word	0x00001910


	//   ....[9]....
        /*0088*/ 	.word	0x00001930


	//----- nvinfo : EIATTR_EXIT_INSTR_OFFSETS
	.align		4
.L_873:
        /*008c*/ 	.byte	0x04, 0x1c
        /*008e*/ 	.short	(.L_875 - .L_874)


	//   ....[0]....
.L_874:
        /*0090*/ 	.word	0x00005050


	//   ....[1]....
        /*0094*/ 	.word	0x00005190


	//   ....[2]....
        /*0098*/ 	.word	0x000053f0


	//----- nvinfo : EIATTR_MAX_THREADS
	.align		4
.L_875:
        /*009c*/ 	.byte	0x04, 0x05
        /*009e*/ 	.short	(.L_877 - .L_876)
.L_876:
        /*00a0*/ 	.word	0x00000280
        /*00a4*/ 	.word	0x00000001
        /*00a8*/ 	.word	0x00000001


	//----- nvinfo : EIATTR_CRS_STACK_SIZE
	.align		4
.L_877:
        /*00ac*/ 	.byte	0x04, 0x1e
        /*00ae*/ 	.short	(.L_879 - .L_878)
.L_878:
        /*00b0*/ 	.word	0x00000000


	//----- nvinfo : EIATTR_CBANK_PARAM_SIZE
	.align		4
.L_879:
        /*00b4*/ 	.byte	0x03, 0x19
        /*00b6*/ 	.short	0x00b8


	//----- nvinfo : EIATTR_PARAM_CBANK
	.align		4
        /*00b8*/ 	.byte	0x04, 0x0a
        /*00ba*/ 	.short	(.L_881 - .L_880)
	.align		4
.L_880:
        /*00bc*/ 	.word	index@(.nv.constant0._Z35group_norm_nhwc_bwd_one_pass_kernelI11Fp16IOBf16WLi512ELi10ELi640EEv26Group_norm_nhwc_bwd_params)
        /*00c0*/ 	.short	0x0210
        /*00c2*/ 	.short	0x00b8


	//----- nvinfo : EIATTR_SW_WAR
	.align		4
.L_881:
        /*00c4*/ 	.byte	0x04, 0x36
        /*00c6*/ 	.short	(.L_883 - .L_882)
.L_882:
        /*00c8*/ 	.word	0x00000008
.L_883:


//--------------------- .nv.info._Z35group_norm_nhwc_bwd_one_pass_kernelI11Fp16IOFp16WLi64ELi10ELi640EEv26Group_norm_nhwc_bwd_params --------------------------
	.section	.nv.info._Z35group_norm_nhwc_bwd_one_pass_kernelI11Fp16IOFp16WLi64ELi10ELi640EEv26Group_norm_nhwc_bwd_params,"",@"SHT_CUDA_INFO"
	.sectionflags	@""
	.align	4


	//----- nvinfo : EIATTR_CUDA_API_VERSION
	.align		4
        /*0000*/ 	.byte	0x04, 0x37
        /*0002*/ 	.short	(.L_885 - .L_884)
.L_884:
        /*0004*/ 	.word	0x00000082


	//----- nvinfo : EIATTR_KPARAM_INFO
	.align		4
.L_885:
        /*0008*/ 	.byte	0x04, 0x17
        /*000a*/ 	.short	(.L_887 - .L_886)
.L_886:
        /*000c*/ 	.word	0x00000000
        /*0010*/ 	.short	0x0000
        /*0012*/ 	.short	0x0000
        /*0014*/ 	.byte	0x00, 0xf0, 0xe1, 0x02


	//----- nvinfo : EIATTR_SPARSE_MMA_MASK
	.align		4
.L_887:
        /*0018*/ 	.byte	0x03, 0x50
        /*001a*/ 	.short	0x0000


	//----- nvinfo : EIATTR_MAXREG_COUNT
	.align		4
        /*001c*/ 	.byte	0x03, 0x1b
        /*001e*/ 	.short	0x0060


	//----- nvinfo : EIATTR_NUM_BARRIERS
	.align		4
        /*0020*/ 	.byte	0x02, 0x4c
        /*0022*/ 	.byte	0x01
	.zero		1


	//----- nvinfo : EIATTR_MERCURY_ISA_VERSION
	.align		4
        /*0024*/ 	.byte	0x03, 0x5f
        /*0026*/ 	.short	0x0101


	//----- nvinfo : EIATTR_INT_WARP_WIDE_INSTR_OFFSETS
	.align		4
        /*0028*/ 	.byte	0x04, 0x31
        /*002a*/ 	.short	(.L_889 - .L_888)


	//   ....[0]....
.L_888:
        /*002c*/ 	.word	0x00002320


	//   ....[1]....
        /*0030*/ 	.word	0x00003950


	//----- nvinfo : EIATTR_COOP_GROUP_MASK_REGIDS
	.align		4
.L_889:
        /*0034*/ 	.byte	0x04, 0x29
        /*0036*/ 	.short	(.L_891 - .L_890)


	//   ....[0]....
.L_890:
        /*0038*/ 	.word	0xffffffff


	//   ....[1]....
        /*003c*/ 	.word	0xffffffff


	//   ....[2]....
        /*0040*/ 	.word	0xffffffff


	//   ....[3]....
        /*0044*/ 	.word	0xffffffff


	//   ....[4]....
        /*0048*/ 	.word	0xffffffff


	//   ....[5]....
        /*004c*/ 	.word	0xffffffff


	//   ....[6]....
        /*0050*/ 	.word	0xffffffff


	//   ....[7]....
        /*0054*/ 	.word	0xffffffff


	//   ....[8]....
        /*0058*/ 	.word	0xffffffff


	//   ....[9]....
        /*005c*/ 	.word	0xffffffff


	//----- nvinfo : EIATTR_COOP_GROUP_INSTR_OFFSETS
	.align		4
.L_891:
        /*0060*/ 	.byte	0x04, 0x28
        /*0062*/ 	.short	(.L_893 - .L_892)


	//   ....[0]....
.L_892:
        /*0064*/ 	.word	0x00000bf0


	//   ....[1]....
        /*0068*/ 	.word	0x00000c20


	//   ....[2]....
        /*006c*/ 	.word	0x00000c60


	//   ....[3]....
        /*0070*/ 	.word	0x00000c80


	//   ....[4]....
        /*0074*/ 	.word	0x00000cb0


	//   ....[5]....
        /*0078*/ 	.word	0x00000cd0


	//   ....[6]....
        /*007c*/ 	.word	0x00000d00


	//   ....[7]....
        /*0080*/ 	.word	0x00000d20


	//   ....[8]....
        /*0084*/ 	.word	0x00000d50


	//   ....[9]....
        /*0088*/ 	.word	0x00000d70


	//----- nvinfo : EIATTR_EXIT_INSTR_OFFSETS
	.align		4
.L_893:
        /*008c*/ 	.byte	0x04, 0x1c
        /*008e*/ 	.short	(.L_895 - .L_894)


	//   ....[0]....
.L_894:
        /*0090*/ 	.word	0x00003a40


	//   ....[1]....
        /*0094*/ 	.word	0x00003b80


	//   ....[2]....
        /*0098*/ 	.word	0x00003df0


	//----- nvinfo : EIATTR_MAX_THREADS
	.align		4
.L_895:
        /*009c*/ 	.byte	0x04, 0x05
        /*009e*/ 	.short	(.L_897 - .L_896)
.L_896:
        /*00a0*/ 	.word	0x00000280
        /*00a4*/ 	.word	0x00000001
        /*00a8*/ 	.word	0x00000001


	//----- nvinfo : EIATTR_CRS_STACK_SIZE
	.align		4
.L_897:
        /*00ac*/ 	.byte	0x04, 0x1e
        /*00ae*/ 	.short	(.L_899 - .L_898)
.L_898:
        /*00b0*/ 	.word	0x00000000


	//----- nvinfo : EIATTR_CBANK_PARAM_SIZE
	.align		4
.L_899:
        /*00b4*/ 	.byte	0x03, 0x19
        /*00b6*/ 	.short	0x00b8


	//----- nvinfo : EIATTR_PARAM_CBANK
	.align		4
        /*00b8*/ 	.byte	0x04, 0x0a
        /*00ba*/ 	.short	(.L_901 - .L_900)
	.align		4
.L_900:
        /*00bc*/ 	.word	index@(.nv.constant0._Z35group_norm_nhwc_bwd_one_pass_kernelI11Fp16IOFp16WLi64ELi10ELi640EEv26Group_norm_nhwc_bwd_params)
        /*00c0*/ 	.short	0x0210
        /*00c2*/ 	.short	0x00b8


	//----- nvinfo : EIATTR_SW_WAR
	.align		4
.L_901:
        /*00c4*/ 	.byte	0x04, 0x36
        /*00c6*/ 	.short	(.L_903 - .L_902)
.L_902:
        /*00c8*/ 	.word	0x00000008
.L_903:


//--------------------- .nv.info._Z35group_norm_nhwc_bwd_one_pass_kernelI11Fp16IOFp16WLi128ELi10ELi640EEv26Group_norm_nhwc_bwd_params --------------------------
	.section	.nv.info._Z35group_norm_nhwc_bwd_one_pass_kernelI11Fp16IOFp16WLi128ELi10ELi640EEv26Group_norm_nhwc_bwd_params,"",@"SHT_CUDA_INFO"
	.sectionflags	@""
	.align	4


	//----- nvinfo : EIATTR_CUDA_API_VERSION
	.align		4
        /*0000*/ 	.byte	0x04, 0x37
        /*0002*/ 	.short	(.L_905 - .L_904)
.L_904:
        /*0004*/ 	.word	0x00000082


	//----- nvinfo : EIATTR_KPARAM_INFO
	.align		4
.L_905:
        /*0008*/ 	.byte	0x04, 0x17
        /*000a*/ 	.short	(.L_907 - .L_906)
.L_906:
        /*000c*/ 	.word	0x00000000
        /*0010*/ 	.short	0x0000
        /*0012*/ 	.short	0x0000
        /*0014*/ 	.byte	0x00, 0xf0, 0xe1, 0x02


	//----- nvinfo : EIATTR_SPARSE_MMA_MASK
	.align		4
.L_907:
        /*0018*/ 	.byte	0x03, 0x50
        /*001a*/ 	.short	0x0000


	//----- nvinfo : EIATTR_MAXREG_COUNT
	.align		4
        /*001c*/ 	.byte	0x03, 0x1b
        /*001e*/ 	.short	0x0060


	//----- nvinfo : EIATTR_NUM_BARRIERS
	.align		4
        /*0020*/ 	.byte	0x02, 0x4c
        /*0022*/ 	.byte	0x01
	.zero		1


	//----- nvinfo : EIATTR_MERCURY_ISA_VERSION
	.align		4
        /*0024*/ 	.byte	0x03, 0x5f
        /*0026*/ 	.short	0x0101


	//----- nvinfo : EIATTR_INT_WARP_WIDE_INSTR_OFFSETS
	.align		4
        /*0028*/ 	.byte	0x04, 0x31
        /*002a*/ 	.short	(.L_909 - .L_908)


	//   ....[0]....
.L_908:
        /*002c*/ 	.word	0x00002320


	//   ....[1]....
        /*0030*/ 	.word	0x00003950


	//----- nvinfo : EIATTR_COOP_GROUP_MASK_REGIDS
	.align		4
.L_909:
        /*0034*/ 	.byte	0x04, 0x29
        /*0036*/ 	.short	(.L_911 - .L_910)


	//   ....[0]....
.L_910:
        /*0038*/ 	.word	0xffffffff


	//   ....[1]....
        /*003c*/ 	.word	0xffffffff


	//   ....[2]....
        /*0040*/ 	.word	0xffffffff


	//   ....[3]....
        /*0044*/ 	.word	0xffffffff


	//   ....[4]....
        /*0048*/ 	.word	0xffffffff


	//   ....[5]....
        /*004c*/ 	.word	0xffffffff


	//   ....[6]....
        /*0050*/ 	.word	0xffffffff


	//   ....[7]....
        /*0054*/ 	.word	0xffffffff


	//   ....[8]....
        /*0058*/ 	.word	0xffffffff


	//   ....[9]....
        /*005c*/ 	.word	0xffffffff


	//----- nvinfo : EIATTR_COOP_GROUP_INSTR_OFFSETS
	.align		4
.L_911:
        /*0060*/ 	.byte	0x04, 0x28
        /*0062*/ 	.short	(.L_913 - .L_912)


	//   ....[0]....
.L_912:
        /*0064*/ 	.word	0x00000bf0


	//   ....[1]....
        /*0068*/ 	.word	0x00000c20


	//   ....[2]....
        /*006c*/ 	.word	0x00000c60


	//   ....[3]....
        /*0070*/ 	.word	0x00000c80


	//   ....[4]....
        /*0074*/ 	.word	0x00000cb0


	//   ....[5]....
        /*0078*/ 	.word	0x00000cd0


	//   ....[6]....
        /*007c*/ 	.word	0x00000d00


	//   ....[7]....
        /*0080*/ 	.word	0x00000d20


	//   ....[8]....
        /*0084*/ 	.word	0x00000d50


	//   ....[9]....
        /*0088*/ 	.word	0x00000d70


	//----- nvinfo : EIATTR_EXIT_INSTR_OFFSETS
	.align		4
.L_913:
        /*008c*/ 	.byte	0x04, 0x1c
        /*008e*/ 	.short	(.L_915 - .L_914)


	//   ....[0]....
.L_914:
        /*0090*/ 	.word	0x00003a40


	//   ....[1]....
        /*0094*/ 	.word	0x00003b80


	//   ....[2]....
        /*0098*/ 	.word	0x00003df0


	//----- nvinfo : EIATTR_MAX_THREADS
	.align		4
.L_915:
        /*009c*/ 	.byte	0x04, 0x05
        /*009e*/ 	.short	(.L_917 - .L_916)
.L_916:
        /*00a0*/ 	.word	0x00000280
        /*00a4*/ 	.word	0x00000001
        /*00a8*/ 	.word	0x00000001


	//----- nvinfo : EIATTR_CRS_STACK_SIZE
	.align		4
.L_917:
        /*00ac*/ 	.byte	0x04, 0x1e
        /*00ae*/ 	.short	(.L_919 - .L_918)
.L_918:
        /*00b0*/ 	.word	0x00000000


	//----- nvinfo : EIATTR_CBANK_PARAM_SIZE
	.align		4
.L_919:
        /*00b4*/ 	.byte	0x03, 0x19
        /*00b6*/ 	.short	0x00b8


	//----- nvinfo : EIATTR_PARAM_CBANK
	.align		4
        /*00b8*/ 	.byte	0x04, 0x0a
        /*00ba*/ 	.short	(.L_921 - .L_920)
	.align		4
.L_920:
        /*00bc*/ 	.word	index@(.nv.constant0._Z35group_norm_nhwc_bwd_one_pass_kernelI11Fp16IOFp16WLi128ELi10ELi640EEv26Group_norm_nhwc_bwd_params)
        /*00c0*/ 	.short	0x0210
        /*00c2*/ 	.short	0x00b8


	//----- nvinfo : EIATTR_SW_WAR
	.align		4
.L_921:
        /*00c4*/ 	.byte	0x04, 0x36
        /*00c6*/ 	.short	(.L_923 - .L_922)
.L_922:
        /*00c8*/ 	.word	0x00000008
.L_923:


//--------------------- .nv.info._Z35group_norm_nhwc_bwd_one_pass_kernelI11Fp16IOFp16WLi256ELi10ELi640EEv26Group_norm_nhwc_bwd_params --------------------------
	.section	.nv.info._Z35group_norm_nhwc_bwd_one_pass_kernelI11Fp16IOFp16WLi256ELi10ELi640EEv26Group_norm_nhwc_bwd_params,"",@"SHT_CUDA_INFO"
	.sectionflags	@""
	.align	4


	//----- nvinfo : EIATTR_CUDA_API_VERSION
	.align		4
        /*0000*/ 	.byte	0x04, 0x37
        /*0002*/ 	.short	(.L_925 - .L_924)
.L_924:
        /*0004*/ 	.word	0x00000082


	//----- nvinfo : EIATTR_KPARAM_INFO
	.align		4
.L_925:
        /*0008*/ 	.byte	0x04, 0x17
        /*000a*/ 	.short	(.L_927 - .L_926)
.L_926:
        /*000c*/ 	.word	0x00000000
        /*0010*/ 	.short	0x0000
        /*0012*/ 	.short	0x0000
        /*0014*/ 	.byte	0x00, 0xf0, 0xe1, 0x02


	//----- nvinfo : EIATTR_SPARSE_MMA_MASK
	.align		4
.L_927:
        /*0018*/ 	.byte	0x03, 0x50
        /*001a*/ 	.short	0x0000


	//----- nvinfo : EIATTR_MAXREG_COUNT
	.align		4
        /*001c*/ 	.byte	0x03, 0x1b
        /*001e*/ 	.short	0x0060


	//----- nvinfo : EIATTR_NUM_BARRIERS
	.align		4
        /*0020*/ 	.byte	0x02, 0x4c
        /*0022*/ 	.byte	0x01
	.zero		1


	//----- nvinfo : EIATTR_MERCURY_ISA_VERSION
	.align		4
        /*0024*/ 	.byte	0x03, 0x5f
        /*0026*/ 	.short	0x0101


	//----- nvinfo : EIATTR_INT_WARP_WIDE_INSTR_OFFSETS
	.align		4
        /*0028*/ 	.byte	0x04, 0x31
        /*002a*/ 	.short	(.L_929 - .L_928)


	//   ....[0]....
.L_928:
        /*002c*/ 	.word	0x000026f0


	//   ....[1]....
        /*0030*/ 	.word	0x00004060


	//----- nvinfo : EIATTR_COOP_GROUP_MASK_REGIDS
	.align		4
.L_929:
        /*0034*/ 	.byte	0x04, 0x29
        /*0036*/ 	.short	(.L_931 - .L_930)


	//   ....[0]....
.L_930:
        /*0038*/ 	.word	0xffffffff


	//   ....[1]....
        /*003c*/ 	.word	0xffffffff


	//   ....[2]....
        /*0040*/ 	.word	0xffffffff


	//   ....[3]....
        /*0044*/ 	.word	0xffffffff


	//   ....[4]....
        /*0048*/ 	.word	0xffffffff


	//   ....[5]....
        /*004c*/ 	.word	0xffffffff


	//   ....[6]....
        /*0050*/ 	.word	0xffffffff


	//   ....[7]....
        /*0054*/ 	.word	0xffffffff


	//   ....[8]....
        /*0058*/ 	.word	0xffffffff


	//   ....[9]....
        /*005c*/ 	.word	0xffffffff


	//----- nvinfo : EIATTR_COOP_GROUP_INSTR_OFFSETS
	.align		4
.L_931:
        /*0060*/ 	.byte	0x04, 0x28
        /*0062*/ 	.short	(.L_933 - .L_932)


	//   ....[0]....
.L_932:
        /*0064*/ 	.word	0x00000f70


	//   ....[1]....
        /*0068*/ 	.word	0x00000fb0


	//   ....[2]....
        /*006c*/ 	.word	0x00001010


	//   ....[3]....
        /*0070*/ 	.word	0x00001030


	//   ....[4]....
        /*0074*/ 	.word	0x00001060


	//   ....[5]....
        /*0078*/ 	.word	0x00001080


	//   ....[6]....
        /*007c*/ 	.word	0x000010b0


	//   ....[7]....
        /*0080*/ 	.word	0x000010d0


	//   ....[8]....
        /*0084*/ 	.word	0x00001100


	//   ....[9]....
        /*0088*/ 	.word	0x00001120


	//----- nvinfo : EIATTR_EXIT_INSTR_OFFSETS
	.align		4
.L_933:
        /*008c*/ 	.byte	0x04, 0x1c
        /*008e*/ 	.short	(.L_935 - .L_934)


	//   ....[0]....
.L_934:
        /*0090*/ 	.word	0x00004150


	//   ....[1]....
        /*0094*/ 	.word	0x00004290


	//   ....[2]....
        /*0098*/ 	.word	0x000044f0


	//----- nvinfo : EIATTR_MAX_THREADS
	.align		4
.L_935:
        /*009c*/ 	.byte	0x04, 0x05
        /*009e*/ 	.short	(.L_937 - .L_936)
.L_936:
        /*00a0*/ 	.word	0x00000280
        /*00a4*/ 	.word	0x00000001
        /*00a8*/ 	.word	0x00000001


	//----- nvinfo : EIATTR_CRS_STACK_SIZE
	.align		4
.L_937:
        /*00ac*/ 	.byte	0x04, 0x1e
        /*00ae*/ 	.short	(.L_939 - .L_938)
.L_938:
        /*00b0*/ 	.word	0x00000000


	//----- nvinfo : EIATTR_CBANK_PARAM_SIZE
	.align		4
.L_939:
        /*00b4*/ 	.byte	0x03, 0x19
        /*00b6*/ 	.short	0x00b8


	//----- nvinfo : EIATTR_PARAM_CBANK
	.align		4
        /*00b8*/ 	.byte	0x04, 0x0a
        /*00ba*/ 	.short	(.L_941 - .L_940)
	.align		4
.L_940:
        /*00bc*/ 	.word	index@(.nv.constant0._Z35group_norm_nhwc_bwd_one_pass_kernelI11Fp16IOFp16WLi256ELi10ELi640EEv26Group_norm_nhwc_bwd_params)
        /*00c0*/ 	.short	0x0210
        /*00c2*/ 	.short	0x00b8


	//----- nvinfo : EIATTR_SW_WAR
	.align		4
.L_941:
        /*00c4*/ 	.byte	0x04, 0x36
        /*00c6*/ 	.short	(.L_943 - .L_942)
.L_942:
        /*00c8*/ 	.word	0x00000008
.L_943:


//--------------------- .nv.info._Z35group_norm_nhwc_bwd_one_pass_kernelI11Fp16IOFp16WLi512ELi10ELi640EEv26Group_norm_nhwc_bwd_params --------------------------
	.section	.nv.info._Z35group_norm_nhwc_bwd_one_pass_kernelI11Fp16IOFp16WLi512ELi10ELi640EEv26Group_norm_nhwc_bwd_params,"",@"SHT_CUDA_INFO"
	.sectionflags	@""
	.align	4


	//----- nvinfo : EIATTR_CUDA_API_VERSION
	.align		4
        /*0000*/ 	.byte	0x04, 0x37
        /*0002*/ 	.short	(.L_945 - .L_944)
.L_944:
        /*0004*/ 	.word	0x00000082


	//----- nvinfo : EIATTR_KPARAM_INFO
	.align		4
.L_945:
        /*0008*/ 	.byte	0x04, 0x17
        /*000a*/ 	.short	(.L_947 - .L_946)
.L_946:
        /*000c*/ 	.word	0x00000000
        /*0010*/ 	.short	0x0000
        /*0012*/ 	.short	0x0000
        /*0014*/ 	.byte	0x00, 0xf0, 0xe1, 0x02


	//----- nvinfo : EIATTR_SPARSE_MMA_MASK
	.align		4
.L_947:
        /*0018*/ 	.byte	0x03, 0x50
        /*001a*/ 	.short	0x0000


	//----- nvinfo : EIATTR_MAXREG_COUNT
	.align		4
        /*001c*/ 	.byte	0x03, 0x1b
        /*001e*/ 	.short	0x0060


	//----- nvinfo : EIATTR_NUM_BARRIERS
	.align		4
        /*0020*/ 	.byte	0x02, 0x4c
        /*0022*/ 	.byte	0x01
	.zero		1


	//----- nvinfo : EIATTR_MERCURY_ISA_VERSION
	.align		4
        /*0024*/ 	.byte	0x03, 0x5f
        /*0026*/ 	.short	0x0101


	//----- nvinfo : EIATTR_INT_WARP_WIDE_INSTR_OFFSETS
	.align		4
        /*0028*/ 	.byte	0x04, 0x31
        /*002a*/ 	.short	(.L_949 - .L_948)


	//   ....[0]....
.L_948:
        /*002c*/ 	.word	0x00002f20


	//   ....[1]....
        /*0030*/ 	.word	0x00004f60


	//----- nvinfo : EIATTR_COOP_GROUP_MASK_REGIDS
	.align		4
.L_949:
        /*0034*/ 	.byte	0x04, 0x29
        /*0036*/ 	.short	(.L_951 - .L_950)


	//   ....[0]....
.L_950:
        /*0038*/ 	.word	0xffffffff


	//   ....[1]....
        /*003c*/ 	.word	0xffffffff


	//   ....[2]....
        /*0040*/ 	.word	0xffffffff


	//   ....[3]....
        /*0044*/ 	.word	0xffffffff


	//   ....[4]....
        /*0048*/ 	.word	0xffffffff


	//   ....[5]....
        /*004c*/ 	.word	0xffffffff


	//   ....[6]....
        /*0050*/ 	.word	0xffffffff


	//   ....[7]....
        /*0054*/ 	.word	0xffffffff


	//   ....[8]....
        /*0058*/ 	.word	0xffffffff


	//   ....[9]....
        /*005c*/ 	.word	0xffffffff


	//----- nvinfo : EIATTR_COOP_GROUP_INSTR_OFFSETS
	.align		4
.L_951:
        /*0060*/ 	.byte	0x04, 0x28
        /*0062*/ 	.short	(.L_953 - .L_952)


	//   ....[0]....
.L_952:
        /*0064*/ 	.word	0x000016a0


	//   ....[1]....
        /*0068*/ 	.word	0x000016e0


	//   ....[2]....
        /*006c*/ 	.word	0x00001810


	//   ....[3]....
        /*0070*/ 	.word	0x00001830


	//   ....[4]....
        /*0074*/ 	.word	0x00001870


	//   ....[5]....
        /*0078*/ 	.word	0x00001890


	//   ....[6]....
        /*007c*/ 	.word	0x000018c0


	//   ....[7]....
        /*0080*/ 	.word	0x000018e0


	//   ....[8]....
        /*0084*/ 	.word	0x00001910


	//   ....[9]....
        /*0088*/ 	.word	0x00001930


	//----- nvinfo : EIATTR_EXIT_INSTR_OFFSETS
	.align		4
.L_953:
        /*008c*/ 	.byte	0x04, 0x1c
        /*008e*/ 	.short	(.L_955 - .L_954)


	//   ....[0]....
.L_954:
        /*0090*/ 	.word	0x00005050


	//   ....[1]....
        /*0094*/ 	.word	0x00005190


	//   ....[2]....
        /*0098*/ 	.word	0x000053f0


	//----- nvinfo : EIATTR_MAX_THREADS
	.align		4
.L_955:
        /*009c*/ 	.byte	0x04, 0x05
        /*009e*/ 	.short	(.L_957 - .L_956)
.L_956:
        /*00a0*/ 	.word	0x00000280
        /*00a4*/ 	.word	0x00000001
        /*00a8*/ 	.word	0x00000001


	//----- nvinfo : EIATTR_CRS_STACK_SIZE
	.align		4
.L_957:
        /*00ac*/ 	.byte	0x04, 0x1e
        /*00ae*/ 	.short	(.L_959 - .L_958)
.L_958:
        /*00b0*/ 	.word	0x00000000


	//----- nvinfo : EIATTR_CBANK_PARAM_SIZE
	.align		4
.L_959:
        /*00b4*/ 	.byte	0x03, 0x19
        /*00b6*/ 	.short	0x00b8


	//----- nvinfo : EIATTR_PARAM_CBANK
	.align		4
        /*00b8*/ 	.byte	0x04, 0x0a
        /*00ba*/ 	.short	(.L_961 - .L_960)
	.align		4
.L_960:
        /*00bc*/ 	.word	index@(.nv.constant0._Z35group_norm_nhwc_bwd_one_pass_kernelI11Fp16IOFp16WLi512ELi10ELi640EEv26Group_norm_nhwc_bwd_params)
        /*00c0*/ 	.short	0x0210
        /*00c2*/ 	.short	0x00b8


	//----- nvinfo : EIATTR_SW_WAR
	.align		4
.L_961:
        /*00c4*/ 	.byte	0x04, 0x36
        /*00c6*/ 	.short	(.L_963 - .L_962)
.L_962:
        /*00c8*/ 	.word	0x00000008
.L_963:


//--------------------- .nv.info._Z35group_norm_nhwc_bwd_one_pass_kernelI11Fp32IOFp32WLi64ELi10ELi640EEv26Group_norm_nhwc_bwd_params --------------------------
	.section	.nv.info._Z35group_norm_nhwc_bwd_one_pass_kernelI11Fp32IOFp32WLi64ELi10ELi640EEv26Group_norm_nhwc_bwd_params,"",@"SHT_CUDA_INFO"
	.sectionflags	@""
	.align	4


	//----- nvinfo : EIATTR_CUDA_API_VERSION
	.align		4
        /*0000*/ 	.byte	0x04, 0x37
        /*0002*/ 	.short	(.L_965 - .L_964)
.L_964:
        /*0004*/ 	.word	0x00000082


	//----- nvinfo : EIATTR_KPARAM_INFO
	.align		4
.L_965:
        /*0008*/ 	.byte	0x04, 0x17
        /*000a*/ 	.short	(.L_967 - .L_966)
.L_966:
        /*000c*/ 	.word	0x00000000
        /*0010*/ 	.short	0x0000
        /*0012*/ 	.short	0x0000
        /*0014*/ 	.byte	0x00, 0xf0, 0xe1, 0x02


	//----- nvinfo : EIATTR_SPARSE_MMA_MASK
	.align		4
.L_967:
        /*0018*/ 	.byte	0x03, 0x50
        /*001a*/ 	.short	0x0000


	//----- nvinfo : EIATTR_MAXREG_COUNT
	.align		4
        /*001c*/ 	.byte	0x03, 0x1b
        /*001e*/ 	.short	0x0060


	//----- nvinfo : EIATTR_NUM_BARRIERS
	.align		4
        /*0020*/ 	.byte	0x02, 0x4c
        /*0022*/ 	.byte	0x01
	.zero		1


	//----- nvinfo : EIATTR_MERCURY_ISA_VERSION
	.align		4
        /*0024*/ 	.byte	0x03, 0x5f
        /*0026*/ 	.short	0x0101


	//----- nvinfo : EIATTR_INT_WARP_WIDE_INSTR_OFFSETS
	.align		4
        /*0028*/ 	.byte	0x04, 0x31
        /*002a*/ 	.short	(.L_969 - .L_968)


	//   ....[0]....
.L_968:
        /*002c*/ 	.word	0x00002270


	//   ....[1]....
        /*0030*/ 	.word	0x00003800


	//----- nvinfo : EIATTR_COOP_GROUP_MASK_REGIDS
	.align		4
.L_969:
        /*0034*/ 	.byte	0x04, 0x29
        /*0036*/ 	.short	(.L_971 - .L_970)


	//   ....[0]....
.L_970:
        /*0038*/ 	.word	0xffffffff


	//   ....[1]....
        /*003c*/ 	.word	0xffffffff


	//   ....[2]....
        /*0040*/ 	.word	0xffffffff


	//   ....[3]....
        /*0044*/ 	.word	0xffffffff


	//   ....[4]....
        /*0048*/ 	.word	0xffffffff


	//   ....[5]....
        /*004c*/ 	.word	0xffffffff


	//   ....[6]....
        /*0050*/ 	.word	0xffffffff


	//   ....[7]....
        /*0054*/ 	.word	0xffffffff


	//   ....[8]....
        /*0058*/ 	.word	0xffffffff


	//   ....[9]....
        /*005c*/ 	.word	0xffffffff


	//----- nvinfo : EIATTR_COOP_GROUP_INSTR_OFFSETS
	.align		4
.L_971:
        /*0060*/ 	.byte	0x04, 0x28
        /*0062*/ 	.short	(.L_973 - .L_972)


	//   ....[0]....
.L_972:
        /*0064*/ 	.word	0x00000b20


	//   ....[1]....
        /*0068*/ 	.word	0x00000b60


	//   ....[2]....
        /*006c*/ 	.word	0x00000bd0


	//   ....[3]....
        /*0070*/ 	.word	0x00000bf0


	//   ....[4]....
        /*0074*/ 	.word	0x00000c20


	//   ....[5]....
        /*0078*/ 	.word	0x00000c40


	//   ....[6]....
        /*007c*/ 	.word	0x00000c70


	//   ....[7]....
        /*0080*/ 	.word	0x00000c90


	//   ....[8]....
        /*0084*/ 	.word	0x00000cc0


	//   ....[9]....
        /*0088*/ 	.word	0x00000ce0


	//----- nvinfo : EIATTR_EXIT_INSTR_OFFSETS
	.align		4
.L_973:
        /*008c*/ 	.byte	0x04, 0x1c
        /*008e*/ 	.short	(.L_975 - .L_974)


	//   ....[0]....
.L_974:
        /*0090*/ 	.word	0x000038f0


	//   ....[1]....
        /*0094*/ 	.word	0x00003a30


	//   ....[2]....
        /*0098*/ 	.word	0x00003c70


	//----- nvinfo : EIATTR_MAX_THREADS
	.align		4
.L_975:
        /*009c*/ 	.byte	0x04, 0x05
        /*009e*/ 	.short	(.L_977 - .L_976)
.L_976:
        /*00a0*/ 	.word	0x00000280
        /*00a4*/ 	.word	0x00000001
        /*00a8*/ 	.word	0x00000001


	//----- nvinfo : EIATTR_CRS_STACK_SIZE
	.align		4
.L_977:
        /*00ac*/ 	.byte	0x04, 0x1e
        /*00ae*/ 	.short	(.L_979 - .L_978)
.L_978:
        /*00b0*/ 	.word	0x00000000


	//----- nvinfo : EIATTR_CBANK_PARAM_SIZE
	.align		4
.L_979:
        /*00b4*/ 	.byte	0x03, 0x19
        /*00b6*/ 	.short	0x00b8


	//----- nvinfo : EIATTR_PARAM_CBANK
	.align		4
        /*00b8*/ 	.byte	0x04, 0x0a
        /*00ba*/ 	.short	(.L_981 - .L_980)
	.align		4
.L_980:
        /*00bc*/ 	.word	index@(.nv.constant0._Z35group_norm_nhwc_bwd_one_pass_kernelI11Fp32IOFp32WLi64ELi10ELi640EEv26Group_norm_nhwc_bwd_params)
        /*00c0*/ 	.short	0x0210
        /*00c2*/ 	.short	0x00b8


	//----- nvinfo : EIATTR_SW_WAR
	.align		4
.L_981:
        /*00c4*/ 	.byte	0x04, 0x36
        /*00c6*/ 	.short	(.L_983 - .L_982)
.L_982:
        /*00c8*/ 	.word	0x00000008
.L_983:


//--------------------- .nv.info._Z35group_norm_nhwc_bwd_one_pass_kernelI11Fp32IOFp32WLi128ELi10ELi640EEv26Group_norm_nhwc_bwd_params --------------------------
	.section	.nv.info._Z35group_norm_nhwc_bwd_one_pass_kernelI11Fp32IOFp32WLi128ELi10ELi640EEv26Group_norm_nhwc_bwd_params,"",@"SHT_CUDA_INFO"
	.sectionflags	@""
	.align	4


	//----- nvinfo : EIATTR_CUDA_API_VERSION
	.align		4
        /*0000*/ 	.byte	0x04, 0x37
        /*0002*/ 	.short	(.L_985 - .L_984)
.L_984:
        /*0004*/ 	.word	0x00000082


	//----- nvinfo : EIATTR_KPARAM_INFO
	.align		4
.L_985:
        /*0008*/ 	.byte	0x04, 0x17
        /*000a*/ 	.short	(.L_987 - .L_986)
.L_986:
        /*000c*/ 	.word	0x00000000
        /*0010*/ 	.short	0x0000
        /*0012*/ 	.short	0x0000
        /*0014*/ 	.byte	0x00, 0xf0, 0xe1, 0x02


	//----- nvinfo : EIATTR_SPARSE_MMA_MASK
	.align		4
.L_987:
        /*0018*/ 	.byte	0x03, 0x50
        /*001a*/ 	.short	0x0000


	//----- nvinfo : EIATTR_MAXREG_COUNT
	.align		4
        /*001c*/ 	.byte	0x03, 0x1b
        /*001e*/ 	.short	0x0060


	//----- nvinfo : EIATTR_NUM_BARRIERS
	.align		4
        /*0020*/ 	.byte	0x02, 0x4c
        /*0022*/ 	.byte	0x01
	.zero		1


	//----- nvinfo : EIATTR_MERCURY_ISA_VERSION
	.align		4
        /*0024*/ 	.byte	0x03, 0x5f
        /*0026*/ 	.short	0x0101


	//----- nvinfo : EIATTR_INT_WARP_WIDE_INSTR_OFFSETS
	.align		4
        /*0028*/ 	.byte	0x04, 0x31
        /*002a*/ 	.short	(.L_989 - .L_988)


	//   ....[0]....
.L_988:
        /*002c*/ 	.word	0x00002270


	//   ....[1]....
        /*0030*/ 	.word	0x00003800


	//----- nvinfo : EIATTR_COOP_GROUP_MASK_REGIDS
	.align		4
.L_989:
        /*0034*/ 	.byte	0x04, 0x29
        /*0036*/ 	.short	(.L_991 - .L_990)


	//   ....[0]....
.L_990:
        /*0038*/ 	.word	0xffffffff


	//   ....[1]....
        /*003c*/ 	.word	0xffffffff


	//   ....[2]....
        /*0040*/ 	.word	0xffffffff


	//   ....[3]....
        /*0044*/ 	.word	0xffffffff


	//   ....[4]....
        /*0048*/ 	.word	0xffffffff


	//   ....[5]....
        /*004c*/ 	.word	0xffffffff


	//   ....[6]....
        /*0050*/ 	.word	0xffffffff


	//   ....[7]....
        /*0054*/ 	.word	0xffffffff


	//   ....[8]....
        /*0058*/ 	.word	0xffffffff


	//   ....[9]....
        /*005c*/ 	.word	0xffffffff


	//----- nvinfo : EIATTR_COOP_GROUP_INSTR_OFFSETS
	.align		4
.L_991:
        /*0060*/ 	.byte	0x04, 0x28
        /*0062*/ 	.short	(.L_993 - .L_992)


	//   ....[0]....
.L_992:
        /*0064*/ 	.word	0x00000b20


	//   ....[1]....
        /*0068*/ 	.word	0x00000b60


	//   ....[2]....
        /*006c*/ 	.word	0x00000bd0


	//   ....[3]....
        /*0070*/ 	.word	0x00000bf0


	//   ....[4]....
        /*0074*/ 	.word	0x00000c20


	//   ....[5]....
        /*0078*/ 	.word	0x00000c40


	//   ....[6]....
        /*007c*/ 	.word	0x00000c70


	//   ....[7]....
        /*0080*/ 	.word	0x00000c90


	//   ....[8]....
        /*0084*/ 	.word	0x00000cc0


	//   ....[9]....
        /*0088*/ 	.word	0x00000ce0


	//----- nvinfo : EIATTR_EXIT_INSTR_OFFSETS
	.align		4
.L_993:
        /*008c*/ 	.byte	0x04, 0x1c
        /*008e*/ 	.short	(.L_995 - .L_994)


	//   ....[0]....
.L_994:
        /*0090*/ 	.word	0x000038f0


	//   ....[1]....
        /*0094*/ 	.word	0x00003a30


	//   ....[2]....
        /*0098*/ 	.word	0x00003c70


	//----- nvinfo : EIATTR_MAX_THREADS
	.align		4
.L_995:
        /*009c*/ 	.byte	0x04, 0x05
        /*009e*/ 	.short	(.L_997 - .L_996)
.L_996:
        /*00a0*/ 	.word	0x00000280
        /*00a4*/ 	.word	0x00000001
        /*00a8*/ 	.word	0x00000001


	//----- nvinfo : EIATTR_CRS_STACK_SIZE
	.align		4
.L_997:
        /*00ac*/ 	.byte	0x04, 0x1e
        /*00ae*/ 	.short	(.L_999 - .L_998)
.L_998:
        /*00b0*/ 	.word	0x00000000


	//----- nvinfo : EIATTR_CBANK_PARAM_SIZE
	.align		4
.L_999:
        /*00b4*/ 	.byte	0x03, 0x19
        /*00b6*/ 	.short	0x00b8


	//----- nvinfo : EIATTR_PARAM_CBANK
	.align		4
        /*00b8*/ 	.byte	0x04, 0x0a
        /*00ba*/ 	.short	(.L_1001 - .L_1000)
	.align		4
.L_1000:
        /*00bc*/ 	.word	index@(.nv.constant0._Z35group_norm_nhwc_bwd_one_pass_kernelI11Fp32IOFp32WLi128ELi10ELi640EEv26Group_norm_nhwc_bwd_params)
        /*00c0*/ 	.short	0x0210
        /*00c2*/ 	.short	0x00b8


	//----- nvinfo : EIATTR_SW_WAR
	.align		4
.L_1001:
        /*00c4*/ 	.byte	0x04, 0x36
        /*00c6*/ 	.short	(.L_1003 - .L_1002)
.L_1002:
        /*00c8*/ 	.word	0x00000008
.L_1003:


//--------------------- .nv.info._Z35group_norm_nhwc_bwd_one_pass_kernelI11Fp32IOFp32WLi256ELi10ELi640EEv26Group_norm_nhwc_bwd_params --------------------------
	.section	.nv.info._Z35group_norm_nhwc_bwd_one_pass_kernelI11Fp32IOFp32WLi256ELi10ELi640EEv26Group_norm_nhwc_bwd_params,"",@"SHT_CUDA_INFO"
	.sectionflags	@""
	.align	4


	//----- nvinfo : EIATTR_CUDA_API_VERSION
	.align		4
        /*0000*/ 	.byte	0x04, 0x37
        /*0002*/ 	.short	(.L_1005 - .L_1004)
.L_1004:
        /*0004*/ 	.word	0x00000082


	//----- nvinfo : EIATTR_KPARAM_INFO
	.align		4
.L_1005:
        /*0008*/ 	.byte	0x04, 0x17
        /*000a*/ 	.short	(.L_1007 - .L_1006)
.L_1006:
        /*000c*/ 	.word	0x00000000
        /*0010*/ 	.short	0x0000
        /*0012*/ 	.short	0x0000
        /*0014*/ 	.byte	0x00, 0xf0, 0xe1, 0x02


	//----- nvinfo : EIATTR_SPARSE_MMA_MASK
	.align		4
.L_1007:
        /*0018*/ 	.byte	0x03, 0x50
        /*001a*/ 	.short	0x0000


	//----- nvinfo : EIATTR_MAXREG_COUNT
	.align		4
        /*001c*/ 	.byte	0x03, 0x1b
        /*001e*/ 	.short	0x0060


	//----- nvinfo : EIATTR_NUM_BARRIERS
	.align		4
        /*0020*/ 	.byte	0x02, 0x4c
        /*0022*/ 	.byte	0x01
	.zero		1


	//----- nvinfo : EIATTR_MERCURY_ISA_VERSION
	.align		4
        /*0024*/ 	.byte	0x03, 0x5f
        /*0026*/ 	.short	0x0101


	//----- nvinfo : EIATTR_INT_WARP_WIDE_INSTR_OFFSETS
	.align		4
        /*0028*/ 	.byte	0x04, 0x31
        /*002a*/ 	.short	(.L_1009 - .L_1008)


	//   ....[0]....
.L_1008:
        /*002c*/ 	.word	0x00002640


	//   ....[1]....
        /*0030*/ 	.word	0x00003e60


	//----- nvinfo : EIATTR_COOP_GROUP_MASK_REGIDS
	.align		4
.L_1009:
        /*0034*/ 	.byte	0x04, 0x29
        /*0036*/ 	.short	(.L_1011 - .L_1010)


	//   ....[0]....
.L_1010:
        /*0038*/ 	.word	0xffffffff


	//   ....[1]....
        /*003c*/ 	.word	0xffffffff


	//   ....[2]....
        /*0040*/ 	.word	0xffffffff


	//   ....[3]....
        /*0044*/ 	.word	0xffffffff


	//   ....[4]....
        /*0048*/ 	.word	0xffffffff


	//   ....[5]....
        /*004c*/ 	.word	0xffffffff


	//   ....[6]....
        /*0050*/ 	.word	0xffffffff


	//   ....[7]....
        /*0054*/ 	.word	0xffffffff


	//   ....[8]....
        /*0058*/ 	.word	0xffffffff


	//   ....[9]....
        /*005c*/ 	.word	0xffffffff


	//----- nvinfo : EIATTR_COOP_GROUP_INSTR_OFFSETS
	.align		4
.L_1011:
        /*0060*/ 	.byte	0x04, 0x28
        /*0062*/ 	.short	(.L_1013 - .L_1012)


	//   ....[0]....
.L_1012:
        /*0064*/ 	.word	0x00000e00


	//   ....[1]....
        /*0068*/ 	.word	0x00000e30


	//   ....[2]....
        /*006c*/ 	.word	0x00000e80


	//   ....[3]....
        /*0070*/ 	.word	0x00000ea0


	//   ....[4]....
        /*0074*/ 	.word	0x00000ed0


	//   ....[5]....
        /*0078*/ 	.word	0x00000ef0


	//   ....[6]....
        /*007c*/ 	.word	0x00000f20


	//   ....[7]....
        /*0080*/ 	.word	0x00000f40


	//   ....[8]....
        /*0084*/ 	.word	0x00000f70


	//   ....[9]....
        /*0088*/ 	.word	0x00000f90


	//----- nvinfo : EIATTR_EXIT_INSTR_OFFSETS
	.align		4
.L_1013:
        /*008c*/ 	.byte	0x04, 0x1c
        /*008e*/ 	.short	(.L_1015 - .L_1014)


	//   ....[0]....
.L_1014:
        /*0090*/ 	.word	0x00003f50


	//   ....[1]....
        /*0094*/ 	.word	0x00004090


	//   ....[2]....
        /*0098*/ 	.word	0x000042d0


	//----- nvinfo : EIATTR_MAX_THREADS
	.align		4
.L_1015:
        /*009c*/ 	.byte	0x04, 0x05
        /*009e*/ 	.short	(.L_1017 - .L_1016)
.L_1016:
        /*00a0*/ 	.word	0x00000280
        /*00a4*/ 	.word	0x00000001
        /*00a8*/ 	.word	0x00000001


	//----- nvinfo : EIATTR_CRS_STACK_SIZE
	.align		4
.L_1017:
        /*00ac*/ 	.byte	0x04, 0x1e
        /*00ae*/ 	.short	(.L_1019 - .L_1018)
.L_1018:
        /*00b0*/ 	.word	0x00000000


	//----- nvinfo : EIATTR_CBANK_PARAM_SIZE
	.align		4
.L_1019:
        /*00b4*/ 	.byte	0x03, 0x19
        /*00b6*/ 	.short	0x00b8


	//----- nvinfo : EIATTR_PARAM_CBANK
	.align		4
        /*00b8*/ 	.byte	0x04, 0x0a
        /*00ba*/ 	.short	(.L_1021 - .L_1020)
	.align		4
.L_1020:
        /*00bc*/ 	.word	index@(.nv.constant0._Z35group_norm_nhwc_bwd_one_pass_kernelI11Fp32IOFp32WLi256ELi10ELi640EEv26Group_norm_nhwc_bwd_params)
        /*00c0*/ 	.short	0x0210
        /*00c2*/ 	.short	0x00b8


	//----- nvinfo : EIATTR_SW_WAR
	.align		4
.L_1021:
        /*00c4*/ 	.byte	0x04, 0x36
        /*00c6*/ 	.short	(.L_1023 - .L_1022)
.L_1022:
        /*00c8*/ 	.word	0x00000008
.L_1023:


//--------------------- .nv.info._Z35group_norm_nhwc_bwd_one_pass_kernelI11Fp32IOFp32WLi512ELi10ELi640EEv26Group_norm_nhwc_bwd_params --------------------------
	.section	.nv.info._Z35group_norm_nhwc_bwd_one_pass_kernelI11Fp32IOFp32WLi512ELi10ELi640EEv26Group_norm_nhwc_bwd_params,"",@"SHT_CUDA_INFO"
	.sectionflags	@""
	.align	4


	//----- nvinfo : EIATTR_CUDA_API_VERSION
	.align		4
        /*0000*/ 	.byte	0x04, 0x37
        /*0002*/ 	.short	(.L_1025 - .L_1024)
.L_1024:
        /*0004*/ 	.word	0x00000082


	//----- nvinfo : EIATTR_KPARAM_INFO
	.align		4
.L_1025:
        /*0008*/ 	.byte	0x04, 0x17
        /*000a*/ 	.short	(.L_1027 - .L_1026)
.L_1026:
        /*000c*/ 	.word	0x00000000
        /*0010*/ 	.short	0x0000
        /*0012*/ 	.short	0x0000
        /*0014*/ 	.byte	0x00, 0xf0, 0xe1, 0x02


	//----- nvinfo : EIATTR_SPARSE_MMA_MASK
	.align		4
.L_1027:
        /*0018*/ 	.byte	0x03, 0x50
        /*001a*/ 	.short	0x0000


	//----- nvinfo : EIATTR_MAXREG_COUNT
	.align		4
        /*001c*/ 	.byte	0x03, 0x1b
        /*001e*/ 	.short	0x0060


	//----- nvinfo : EIATTR_NUM_BARRIERS
	.align		4
        /*0020*/ 	.byte	0x02, 0x4c
        /*0022*/ 	.byte	0x01
	.zero		1


	//----- nvinfo : EIATTR_MERCURY_ISA_VERSION
	.align		4
        /*0024*/ 	.byte	0x03, 0x5f
        /*0026*/ 	.short	0x0101


	//----- nvinfo : EIATTR_INT_WARP_WIDE_INSTR_OFFSETS
	.align		4
        /*0028*/ 	.byte	0x04, 0x31
        /*002a*/ 	.short	(.L_1029 - .L_1028)


	//   ....[0]....
.L_1028:
        /*002c*/ 	.word	0x00002cf0


	//   ....[1]....
        /*0030*/ 	.word	0x00004a20


	//----- nvinfo : EIATTR_COOP_GROUP_MASK_REGIDS
	.align		4
.L_1029:
        /*0034*/ 	.byte	0x04, 0x29
        /*0036*/ 	.short	(.L_1031 - .L_1030)


	//   ....[0]....
.L_1030:
        /*0038*/ 	.word	0xffffffff


	//   ....[1]....
        /*003c*/ 	.word	0xffffffff


	//   ....[2]....
        /*0040*/ 	.word	0xffffffff


	//   ....[3]....
        /*0044*/ 	.word	0xffffffff


	//   ....[4]....
        /*0048*/ 	.word	0xffffffff


	//   ....[5]....
        /*004c*/ 	.word	0xffffffff


	//   ....[6]....
        /*0050*/ 	.word	0xffffffff


	//   ....[7]....
        /*0054*/ 	.word	0xffffffff


	//   ....[8]....
        /*0058*/ 	.word	0xffffffff


	//   ....[9]....
        /*005c*/ 	.word	0xffffffff


	//----- nvinfo : EIATTR_COOP_GROUP_INSTR_OFFSETS
	.align		4
.L_1031:
        /*0060*/ 	.byte	0x04, 0x28
        /*0062*/ 	.short	(.L_1033 - .L_1032)


	//   ....[0]....
.L_1032:
        /*0064*/ 	.word	0x000014d0


	//   ....[1]....
        /*0068*/ 	.word	0x00001510


	//   ....[2]....
        /*006c*/ 	.word	0x00001680


	//   ....[3]....
        /*0070*/ 	.word	0x000016a0


	//   ....[4]....
        /*0074*/ 	.word	0x000016e0


	//   ....[5]....
        /*0078*/ 	.word	0x00001700


	//   ....[6]....
        /*007c*/ 	.word	0x00001730


	//   ....[7]....
        /*0080*/ 	.word	0x00001750


	//   ....[8]....
        /*0084*/ 	.word	0x00001780


	//   ....[9]....
        /*0088*/ 	.word	0x000017a0


	//----- nvinfo : EIATTR_EXIT_INSTR_OFFSETS
	.align		4
.L_1033:
        /*008c*/ 	.byte	0x04, 0x1c
        /*008e*/ 	.short	(.L_1035 - .L_1034)


	//   ....[0]....
.L_1034:
        /*0090*/ 	.word	0x00004b10


	//   ....[1]....
        /*0094*/ 	.word	0x00004c50


	//   ....[2]....
        /*0098*/ 	.word	0x00004e90


	//----- nvinfo : EIATTR_MAX_THREADS
	.align		4
.L_1035:
        /*009c*/ 	.byte	0x04, 0x05
        /*009e*/ 	.short	(.L_1037 - .L_1036)
.L_1036:
        /*00a0*/ 	.word	0x00000280
        /*00a4*/ 	.word	0x00000001
        /*00a8*/ 	.word	0x00000001


	//----- nvinfo : EIATTR_CRS_STACK_SIZE
	.align		4
.L_1037:
        /*00ac*/ 	.byte	0x04, 0x1e
        /*00ae*/ 	.short	(.L_1039 - .L_1038)
.L_1038:
        /*00b0*/ 	.word	0x00000000


	//----- nvinfo : EIATTR_CBANK_PARAM_SIZE
	.align		4
.L_1039:
        /*00b4*/ 	.byte	0x03, 0x19
        /*00b6*/ 	.short	0x00b8


	//----- nvinfo : EIATTR_PARAM_CBANK
	.align		4
        /*00b8*/ 	.byte	0x04, 0x0a
        /*00ba*/ 	.short	(.L_1041 - .L_1040)
	.align		4
.L_1040:
        /*00bc*/ 	.word	index@(.nv.constant0._Z35group_norm_nhwc_bwd_one_pass_kernelI11Fp32IOFp32WLi512ELi10ELi640EEv26Group_norm_nhwc_bwd_params)
        /*00c0*/ 	.short	0x0210
        /*00c2*/ 	.short	0x00b8


	//----- nvinfo : EIATTR_SW_WAR
	.align		4
.L_1041:
        /*00c4*/ 	.byte	0x04, 0x36
        /*00c6*/ 	.short	(.L_1043 - .L_1042)
.L_1042:
        /*00c8*/ 	.word	0x00000008
.L_1043:


//--------------------- .nv.info._Z35group_norm_nhwc_bwd_one_pass_kernelI11Fp32IOBf16WLi64ELi10ELi640EEv26Group_norm_nhwc_bwd_params --------------------------
	.section	.nv.info._Z35group_norm_nhwc_bwd_one_pass_kernelI11Fp32IOBf16WLi64ELi10ELi640EEv26Group_norm_nhwc_bwd_params,"",@"SHT_CUDA_INFO"
	.sectionflags	@""
	.align	4


	//----- nvinfo : EIATTR_CUDA_API_VERSION
	.align		4
        /*0000*/ 	.byte	0x04, 0x37
        /*0002*/ 	.short	(.L_1045 - .L_1044)
.L_1044:
        /*0004*/ 	.word	0x00000082


	//----- nvinfo : EIATTR_KPARAM_INFO
	.align		4
.L_1045:
        /*0008*/ 	.byte	0x04, 0x17
        /*000a*/ 	.short	(.L_1047 - .L_1046)
.L_1046:
        /*000c*/ 	.word	0x00000000
        /*0010*/ 	.short	0x0000
        /*0012*/ 	.short	0x0000
        /*0014*/ 	.byte	0x00, 0xf0, 0xe1, 0x02


	//----- nvinfo : EIATTR_SPARSE_MMA_MASK
	.align		4
.L_1047:
        /*0018*/ 	.byte	0x03, 0x50
        /*001a*/ 	.short	0x0000


	//----- nvinfo : EIATTR_MAXREG_COUNT
	.align		4
        /*001c*/ 	.byte	0x03, 0x1b
        /*001e*/ 	.short	0x0060


	//----- nvinfo : EIATTR_NUM_BARRIERS
	.align		4
        /*0020*/ 	.byte	0x02, 0x4c
        /*0022*/ 	.byte	0x01
	.zero		1


	//----- nvinfo : EIATTR_ANNOTATIONS
	.align		4
        /*0024*/ 	.byte	0x04, 0x55
        /*0026*/ 	.short	(.L_1049 - .L_1048)


	//   ....[0]....
.L_1048:
        /*0028*/ 	.word	0x00000001
        /*002c*/ 	.byte	0xf0, 0x02, 0x00, 0x00, 0x01, 0x00, 0x00, 0x00, 0xe0, 0x0a, 0x00, 0x00


	//----- nvinfo : EIATTR_MERCURY_ISA_VERSION
	.align		4
.L_1049:
        /*0038*/ 	.byte	0x03, 0x5f
        /*003a*/ 	.short	0x0101


	//----- nvinfo : EIATTR_INT_WARP_WIDE_INSTR_OFFSETS
	.align		4
        /*003c*/ 	.byte	0x04, 0x31
        /*003e*/ 	.short	(.L_1051 - .L_1050)


	//   ....[0]....
.L_1050:
        /*0040*/ 	.word	0x00002300


	//   ....[1]....
        /*0044*/ 	.word	0x000038a0


	//----- nvinfo : EIATTR_COOP_GROUP_MASK_REGIDS
	.align		4
.L_1051:
        /*0048*/ 	.byte	0x04, 0x29
        /*004a*/ 	.short	(.L_1053 - .L_1052)


	//   ....[0]....
.L_1052:
        /*004c*/ 	.word	0xffffffff


	//   ....[1]....
        /*0050*/ 	.word	0xffffffff


	//   ....[2]....
        /*0054*/ 	.word	0xffffffff


	//   ....[3]....
        /*0058*/ 	.word	0xffffffff


	//   ....[4]....
        /*005c*/ 	.word	0xffffffff


	//   ....[5]....
        /*0060*/ 	.word	0xffffffff


	//   ....[6]....
        /*0064*/ 	.word	0xffffffff


	//   ....[7]....
        /*0068*/ 	.word	0xffffffff


	//   ....[8]....
        /*006c*/ 	.word	0xffffffff


	//   ....[9]....
        /*0070*/ 	.word	0xffffffff


	//----- nvinfo : EIATTR_COOP_GROUP_INSTR_OFFSETS
	.align		4
.L_1053:
        /*0074*/ 	.byte	0x04, 0x28
        /*0076*/ 	.short	(.L_1055 - .L_1054)


	//   ....[0]....
.L_1054:
        /*0078*/ 	.word	0x00000bc0


	//   ....[1]....
        /*007c*/ 	.word	0x00000bf0


	//   ....[2]....
        /*0080*/ 	.word	0x00000c50


	//   ....[3]....
        /*0084*/ 	.word	0x00000c60


	//   ....[4]....
        /*0088*/ 	.word	0x00000c90


	//   ....[5]....
        /*008c*/ 	.word	0x00000cb0


	//   ....[6]....
        /*0090*/ 	.word	0x00000ce0


	//   ....[7]....
        /*0094*/ 	.word	0x00000d00


	//   ....[8]....
        /*0098*/ 	.word	0x00000d30


	//   ....[9]....
        /*009c*/ 	.word	0x00000d50


	//----- nvinfo : EIATTR_EXIT_INSTR_OFFSETS
	.align		4
.L_1055:
        /*00a0*/ 	.byte	0x04, 0x1c
        /*00a2*/ 	.short	(.L_1057 - .L_1056)


	//   ....[0]....
.L_1056:
        /*00a4*/ 	.word	0x00003990


	//   ....[1]....
        /*00a8*/ 	.word	0x00003ad0


	//   ....[2]....
        /*00ac*/ 	.word	0x00003d30


	//----- nvinfo : EIATTR_MAX_THREADS
	.align		4
.L_1057:
        /*00b0*/ 	.byte	0x04, 0x05
        /*00b2*/ 	.short	(.L_1059 - .L_1058)
.L_1058:
        /*00b4*/ 	.word	0x00000280
        /*00b8*/ 	.word	0x00000001
        /*00bc*/ 	.word	0x00000001


	//----- nvinfo : EIATTR_CRS_STACK_SIZE
	.align		4
.L_1059:
        /*00c0*/ 	.byte	0x04, 0x1e
        /*00c2*/ 	.short	(.L_1061 - .L_1060)
.L_1060:
        /*00c4*/ 	.word	0x00000000


	//----- nvinfo : EIATTR_CBANK_PARAM_SIZE
	.align		4
.L_1061:
        /*00c8*/ 	.byte	0x03, 0x19
        /*00ca*/ 	.short	0x00b8


	//----- nvinfo : EIATTR_PARAM_CBANK
	.align		4
        /*00cc*/ 	.byte	0x04, 0x0a
        /*00ce*/ 	.short	(.L_1063 - .L_1062)
	.align		4
.L_1062:
        /*00d0*/ 	.word	index@(.nv.constant0._Z35group_norm_nhwc_bwd_one_pass_kernelI11Fp32IOBf16WLi64ELi10ELi640EEv26Group_norm_nhwc_bwd_params)
        /*00d4*/ 	.short	0x0210
        /*00d6*/ 	.short	0x00b8


	//----- nvinfo : EIATTR_SW_WAR
	.align		4
.L_1063:
        /*00d8*/ 	.byte	0x04, 0x36
        /*00da*/ 	.short	(.L_1065 - .L_1064)
.L_1064:
        /*00dc*/ 	.word	0x00000008
.L_1065:


//--------------------- .nv.info._Z35group_norm_nhwc_bwd_one_pass_kernelI11Fp32IOBf16WLi128ELi10ELi640EEv26Group_norm_nhwc_bwd_params --------------------------
	.section	.nv.info._Z35group_norm_nhwc_bwd_one_pass_kernelI11Fp32IOBf16WLi128ELi10ELi640EEv26Group_norm_nhwc_bwd_params,"",@"SHT_CUDA_INFO"
	.sectionflags	@""
	.align	4


	//----- nvinfo : EIATTR_CUDA_API_VERSION
	.align		4
        /*0000*/ 	.byte	0x04, 0x37
        /*0002*/ 	.short	(.L_1067 - .L_1066)
.L_1066:
        /*0004*/ 	.word	0x00000082


	//----- nvinfo : EIATTR_KPARAM_INFO
	.align		4
.L_1067:
        /*0008*/ 	.byte	0x04, 0x17
        /*000a*/ 	.short	(.L_1069 - .L_1068)
.L_1068:
        /*000c*/ 	.word	0x00000000
        /*0010*/ 	.short	0x0000
        /*0012*/ 	.short	0x0000
        /*0014*/ 	.byte	0x00, 0xf0, 0xe1, 0x02


	//----- nvinfo : EIATTR_SPARSE_MMA_MASK
	.align		4
.L_1069:
        /*0018*/ 	.byte	0x03, 0x50
        /*001a*/ 	.short	0x0000


	//----- nvinfo : EIATTR_MAXREG_COUNT
	.align		4
        /*001c*/ 	.byte	0x03, 0x1b
        /*001e*/ 	.short	0x0060


	//----- nvinfo : EIATTR_NUM_BARRIERS
	.align		4
        /*0020*/ 	.byte	0x02, 0x4c
        /*0022*/ 	.byte	0x01
	.zero		1


	//----- nvinfo : EIATTR_ANNOTATIONS
	.align		4
        /*0024*/ 	.byte	0x04, 0x55
        /*0026*/ 	.short	(.L_1071 - .L_1070)


	//   ....[0]....
.L_1070:
        /*0028*/ 	.word	0x00000001
        /*002c*/ 	.byte	0xf0, 0x02, 0x00, 0x00, 0x01, 0x00, 0x00, 0x00, 0xe0, 0x0a, 0x00, 0x00


	//----- nvinfo : EIATTR_MERCURY_ISA_VERSION
	.align		4
.L_1071:
        /*0038*/ 	.byte	0x03, 0x5f
        /*003a*/ 	.short	0x0101


	//----- nvinfo : EIATTR_INT_WARP_WIDE_INSTR_OFFSETS
	.align		4
        /*003c*/ 	.byte	0x04, 0x31
        /*003e*/ 	.short	(.L_1073 - .L_1072)


	//   ....[0]....
.L_1072:
        /*0040*/ 	.word	0x00002300


	//   ....[1]....
        /*0044*/ 	.word	0x000038a0


	//----- nvinfo : EIATTR_COOP_GROUP_MASK_REGIDS
	.align		4
.L_1073:
        /*0048*/ 	.byte	0x04, 0x29
        /*004a*/ 	.short	(.L_1075 - .L_1074)


	//   ....[0]....
.L_1074:
        /*004c*/ 	.word	0xffffffff


	//   ....[1]....
        /*0050*/ 	.word	0xffffffff


	//   ....[2]....
        /*0054*/ 	.word	0xffffffff


	//   ....[3]....
        /*0058*/ 	.word	0xffffffff


	//   ....[4]....
        /*005c*/ 	.word	0xffffffff


	//   ....[5]....
        /*0060*/ 	.word	0xffffffff


	//   ....[6]....
        /*0064*/ 	.word	0xffffffff


	//   ....[7]....
        /*0068*/ 	.word	0xffffffff


	//   ....[8]....
        /*006c*/ 	.word	0xffffffff


	//   ....[9]....
        /*0070*/ 	.word	0xffffffff


	//----- nvinfo : EIATTR_COOP_GROUP_INSTR_OFFSETS
	.align		4
.L_1075:
        /*0074*/ 	.byte	0x04, 0x28
        /*0076*/ 	.short	(.L_1077 - .L_1076)


	//   ....[0]....
.L_1076:
        /*0078*/ 	.word	0x00000bc0


	//   ....[1]....
        /*007c*/ 	.word	0x00000bf0


	//   ....[2]....
        /*0080*/ 	.word	0x00000c50


	//   ....[3]....
        /*0084*/ 	.word	0x00000c60


	//   ....[4]....
        /*0088*/ 	.word	0x00000c90


	//   ....[5]....
        /*008c*/ 	.word	0x00000cb0


	//   ....[6]....
        /*0090*/ 	.word	0x00000ce0


	//   ....[7]....
        /*0094*/ 	.word	0x00000d00


	//   ....[8]....
        /*0098*/ 	.word	0x00000d30


	//   ....[9]....
        /*009c*/ 	.word	0x00000d50


	//----- nvinfo : EIATTR_EXIT_INSTR_OFFSETS
	.align		4
.L_1077:
        /*00a0*/ 	.byte	0x04, 0x1c
        /*00a2*/ 	.short	(.L_1079 - .L_1078)


	//   ....[0]....
.L_1078:
        /*00a4*/ 	.word	0x00003990


	//   ....[1]....
        /*00a8*/ 	.word	0x00003ad0


	//   ....[2]....
        /*00ac*/ 	.word	0x00003d30


	//----- nvinfo : EIATTR_MAX_THREADS
	.align		4
.L_1079:
        /*00b0*/ 	.byte	0x04, 0x05
        /*00b2*/ 	.short	(.L_1081 - .L_1080)
.L_1080:
        /*00b4*/ 	.word	0x00000280
        /*00b8*/ 	.word	0x00000001
        /*00bc*/ 	.word	0x00000001


	//----- nvinfo : EIATTR_CRS_STACK_SIZE
	.align		4
.L_1081:
        /*00c0*/ 	.byte	0x04, 0x1e
        /*00c2*/ 	.short	(.L_1083 - .L_1082)
.L_1082:
        /*00c4*/ 	.word	0x00000000


	//----- nvinfo : EIATTR_CBANK_PARAM_SIZE
	.align		4
.L_1083:
        /*00c8*/ 	.byte	0x03, 0x19
        /*00ca*/ 	.short	0x00b8


	//----- nvinfo : EIATTR_PARAM_CBANK
	.align		4
        /*00cc*/ 	.byte	0x04, 0x0a
        /*00ce*/ 	.short	(.L_1085 - .L_1084)
	.align		4
.L_1084:
        /*00d0*/ 	.word	index@(.nv.constant0._Z35group_norm_nhwc_bwd_one_pass_kernelI11Fp32IOBf16WLi128ELi10ELi640EEv26Group_norm_nhwc_bwd_params)
        /*00d4*/ 	.short	0x0210
        /*00d6*/ 	.short	0x00b8


	//----- nvinfo : EIATTR_SW_WAR
	.align		4
.L_1085:
        /*00d8*/ 	.byte	0x04, 0x36
        /*00da*/ 	.short	(.L_1087 - .L_1086)
.L_1086:
        /*00dc*/ 	.word	0x00000008
.L_1087:


//--------------------- .nv.info._Z35group_norm_nhwc_bwd_one_pass_kernelI11Fp32IOBf16WLi256ELi10ELi640EEv26Group_norm_nhwc_bwd_params --------------------------
	.section	.nv.info._Z35group_norm_nhwc_bwd_one_pass_kernelI11Fp32IOBf16WLi256ELi10ELi640EEv26Group_norm_nhwc_bwd_params,"",@"SHT_CUDA_INFO"
	.sectionflags	@""
	.align	4


	//----- nvinfo : EIATTR_CUDA_API_VERSION
	.align		4
        /*0000*/ 	.byte	0x04, 0x37
        /*0002*/ 	.short	(.L_1089 - .L_1088)
.L_1088:
        /*0004*/ 	.word	0x00000082


	//----- nvinfo : EIATTR_KPARAM_INFO
	.align		4
.L_1089:
        /*0008*/ 	.byte	0x04, 0x17
        /*000a*/ 	.short	(.L_1091 - .L_1090)
.L_1090:
        /*000c*/ 	.word	0x00000000
        /*0010*/ 	.short	0x0000
        /*0012*/ 	.short	0x0000
        /*0014*/ 	.byte	0x00, 0xf0, 0xe1, 0x02


	//----- nvinfo : EIATTR_SPARSE_MMA_MASK
	.align		4
.L_1091:
        /*0018*/ 	.byte	0x03, 0x50
        /*001a*/ 	.short	0x0000


	//----- nvinfo : EIATTR_MAXREG_COUNT
	.align		4
        /*001c*/ 	.byte	0x03, 0x1b
        /*001e*/ 	.short	0x0060


	//----- nvinfo : EIATTR_NUM_BARRIERS
	.align		4
        /*0020*/ 	.byte	0x02, 0x4c
        /*0022*/ 	.byte	0x01
	.zero		1


	//----- nvinfo : EIATTR_MERCURY_ISA_VERSION
	.align		4
        /*0024*/ 	.byte	0x03, 0x5f
        /*0026*/ 	.short	0x0101


	//----- nvinfo : EIATTR_INT_WARP_WIDE_INSTR_OFFSETS
	.align		4
        /*0028*/ 	.byte	0x04, 0x31
        /*002a*/ 	.short	(.L_1093 - .L_1092)


	//   ....[0]....
.L_1092:
        /*002c*/ 	.word	0x000026c0


	//   ....[1]....
        /*0030*/ 	.word	0x00003ee0


	//----- nvinfo : EIATTR_COOP_GROUP_MASK_REGIDS
	.align		4
.L_1093:
        /*0034*/ 	.byte	0x04, 0x29
        /*0036*/ 	.short	(.L_1095 - .L_1094)


	//   ....[0]....
.L_1094:
        /*0038*/ 	.word	0xffffffff


	//   ....[1]....
        /*003c*/ 	.word	0xffffffff


	//   ....[2]....
        /*0040*/ 	.word	0xffffffff


	//   ....[3]....
        /*0044*/ 	.word	0xffffffff


	//   ....[4]....
        /*0048*/ 	.word	0xffffffff


	//   ....[5]....
        /*004c*/ 	.word	0xffffffff


	//   ....[6]....
        /*0050*/ 	.word	0xffffffff


	//   ....[7]....
        /*0054*/ 	.word	0xffffffff


	//   ....[8]....
        /*0058*/ 	.word	0xffffffff


	//   ....[9]....
        /*005c*/ 	.word	0xffffffff


	//----- nvinfo : EIATTR_COOP_GROUP_INSTR_OFFSETS
	.align		4
.L_1095:
        /*0060*/ 	.byte	0x04, 0x28
        /*0062*/ 	.short	(.L_1097 - .L_1096)


	//   ....[0]....
.L_1096:
        /*0064*/ 	.word	0x00000e60


	//   ....[1]....
        /*0068*/ 	.word	0x00000ea0


	//   ....[2]....
        /*006c*/ 	.word	0x00000ef0


	//   ....[3]....
        /*0070*/ 	.word	0x00000f10


	//   ....[4]....
        /*0074*/ 	.word	0x00000f40


	//   ....[5]....
        /*0078*/ 	.word	0x00000f60


	//   ....[6]....
        /*007c*/ 	.word	0x00000f90


	//   ....[7]....
        /*0080*/ 	.word	0x00000fb0


	//   ....[8]....
        /*0084*/ 	.word	0x00000fe0


	//   ....[9]....
        /*0088*/ 	.word	0x00001000


	//----- nvinfo : EIATTR_EXIT_INSTR_OFFSETS
	.align		4
.L_1097:
        /*008c*/ 	.byte	0x04, 0x1c
        /*008e*/ 	.short	(.L_1099 - .L_1098)


	//   ....[0]....
.L_1098:
        /*0090*/ 	.word	0x00003fd0


	//   ....[1]....
        /*0094*/ 	.word	0x00004110


	//   ....[2]....
        /*0098*/ 	.word	0x00004370


	//----- nvinfo : EIATTR_MAX_THREADS
	.align		4
.L_1099:
        /*009c*/ 	.byte	0x04, 0x05
        /*009e*/ 	.short	(.L_1101 - .L_1100)
.L_1100:
        /*00a0*/ 	.word	0x00000280
        /*00a4*/ 	.word	0x00000001
        /*00a8*/ 	.word	0x00000001


	//----- nvinfo : EIATTR_CRS_STACK_SIZE
	.align		4
.L_1101:
        /*00ac*/ 	.byte	0x04, 0x1e
        /*00ae*/ 	.short	(.L_1103 - .L_1102)
.L_1102:
        /*00b0*/ 	.word	0x00000000


	//----- nvinfo : EIATTR_CBANK_PARAM_SIZE
	.align		4
.L_1103:
        /*00b4*/ 	.byte	0x03, 0x19
        /*00b6*/ 	.short	0x00b8


	//----- nvinfo : EIATTR_PARAM_CBANK
	.align		4
        /*00b8*/ 	.byte	0x04, 0x0a
        /*00ba*/ 	.short	(.L_1105 - .L_1104)
	.align		4
.L_1104:
        /*00bc*/ 	.word	index@(.nv.constant0._Z35group_norm_nhwc_bwd_one_pass_kernelI11Fp32IOBf16WLi256ELi10ELi640EEv26Group_norm_nhwc_bwd_params)
        /*00c0*/ 	.short	0x0210
        /*00c2*/ 	.short	0x00b8


	//----- nvinfo : EIATTR_SW_WAR
	.align		4
.L_1105:
        /*00c4*/ 	.byte	0x04, 0x36
        /*00c6*/ 	.short	(.L_1107 - .L_1106)
.L_1106:
        /*00c8*/ 	.word	0x00000008
.L_1107:


//--------------------- .nv.info._Z35group_norm_nhwc_bwd_one_pass_kernelI11Fp32IOBf16WLi512ELi10ELi640EEv26Group_norm_nhwc_bwd_params --------------------------
	.section	.nv.info._Z35group_norm_nhwc_bwd_one_pass_kernelI11Fp32IOBf16WLi512ELi10ELi640EEv26Group_norm_nhwc_bwd_params,"",@"SHT_CUDA_INFO"
	.sectionflags	@""
	.align	4


	//----- nvinfo : EIATTR_CUDA_API_VERSION
	.align		4
        /*0000*/ 	.byte	0x04, 0x37
        /*0002*/ 	.short	(.L_1109 - .L_1108)
.L_1108:
        /*0004*/ 	.word	0x00000082


	//----- nvinfo : EIATTR_KPARAM_INFO
	.align		4
.L_1109:
        /*0008*/ 	.byte	0x04, 0x17
        /*000a*/ 	.short	(.L_1111 - .L_1110)
.L_1110:
        /*000c*/ 	.word	0x00000000
        /*0010*/ 	.short	0x0000
        /*0012*/ 	.short	0x0000
        /*0014*/ 	.byte	0x00, 0xf0, 0xe1, 0x02


	//----- nvinfo : EIATTR_SPARSE_MMA_MASK
	.align		4
.L_1111:
        /*0018*/ 	.byte	0x03, 0x50
        /*001a*/ 	.short	0x0000


	//----- nvinfo : EIATTR_MAXREG_COUNT
	.align		4
        /*001c*/ 	.byte	0x03, 0x1b
        /*001e*/ 	.short	0x0060


	//----- nvinfo : EIATTR_NUM_BARRIERS
	.align		4
        /*0020*/ 	.byte	0x02, 0x4c
        /*0022*/ 	.byte	0x01
	.zero		1


	//----- nvinfo : EIATTR_MERCURY_ISA_VERSION
	.align		4
        /*0024*/ 	.byte	0x03, 0x5f
        /*0026*/ 	.short	0x0101


	//----- nvinfo : EIATTR_INT_WARP_WIDE_INSTR_OFFSETS
	.align		4
        /*0028*/ 	.byte	0x04, 0x31
        /*002a*/ 	.short	(.L_1113 - .L_1112)


	//   ....[0]....
.L_1112:
        /*002c*/ 	.word	0x00002d80


	//   ....[1]....
        /*0030*/ 	.word	0x00004ab0


	//----- nvinfo : EIATTR_COOP_GROUP_MASK_REGIDS
	.align		4
.L_1113:
        /*0034*/ 	.byte	0x04, 0x29
        /*0036*/ 	.short	(.L_1115 - .L_1114)


	//   ....[0]....
.L_1114:
        /*0038*/ 	.word	0xffffffff


	//   ....[1]....
        /*003c*/ 	.word	0xffffffff


	//   ....[2]....
        /*0040*/ 	.word	0xffffffff


	//   ....[3]....
        /*0044*/ 	.word	0xffffffff


	//   ....[4]....
        /*0048*/ 	.word	0xffffffff


	//   ....[5]....
        /*004c*/ 	.word	0xffffffff


	//   ....[6]....
        /*0050*/ 	.word	0xffffffff


	//   ....[7]....
        /*0054*/ 	.word	0xffffffff


	//   ....[8]....
        /*0058*/ 	.word	0xffffffff


	//   ....[9]....
        /*005c*/ 	.word	0xffffffff


	//----- nvinfo : EIATTR_COOP_GROUP_INSTR_OFFSETS
	.align		4
.L_1115:
        /*0060*/ 	.byte	0x04, 0x28
        /*0062*/ 	.short	(.L_1117 - .L_1116)


	//   ....[0]....
.L_1116:
        /*0064*/ 	.word	0x00001560


	//   ....[1]....
        /*0068*/ 	.word	0x000015a0


	//   ....[2]....
        /*006c*/ 	.word	0x00001650


	//   ....[3]....
        /*0070*/ 	.word	0x00001670


	//   ....[4]....
        /*0074*/ 	.word	0x000016a0


	//   ....[5]....
        /*0078*/ 	.word	0x000016c0


	//   ....[6]....
        /*007c*/ 	.word	0x000016f0


	//   ....[7]....
        /*0080*/ 	.word	0x00001710


	//   ....[8]....
        /*0084*/ 	.word	0x00001760


	//   ....[9]....
        /*0088*/ 	.word	0x000017a0


	//----- nvinfo : EIATTR_EXIT_INSTR_OFFSETS
	.align		4
.L_1117:
        /*008c*/ 	.byte	0x04, 0x1c
        /*008e*/ 	.short	(.L_1119 - .L_1118)


	//   ....[0]....
.L_1118:
        /*0090*/ 	.word	0x00004ba0


	//   ....[1]....
        /*0094*/ 	.word	0x00004ce0


	//   ....[2]....
        /*0098*/ 	.word	0x00004f40


	//----- nvinfo : EIATTR_MAX_THREADS
	.align		4
.L_1119:
        /*009c*/ 	.byte	0x04, 0x05
        /*009e*/ 	.short	(.L_1121 - .L_1120)
.L_1120:
        /*00a0*/ 	.word	0x00000280
        /*00a4*/ 	.word	0x00000001
        /*00a8*/ 	.word	0x00000001


	//----- nvinfo : EIATTR_CRS_STACK_SIZE
	.align		4
.L_1121:
        /*00ac*/ 	.byte	0x04, 0x1e
        /*00ae*/ 	.short	(.L_1123 - .L_1122)
.L_1122:
        /*00b0*/ 	.word	0x00000000


	//----- nvinfo : EIATTR_CBANK_PARAM_SIZE
	.align		4
.L_1123:
        /*00b4*/ 	.byte	0x03, 0x19
        /*00b6*/ 	.short	0x00b8


	//----- nvinfo : EIATTR_PARAM_CBANK
	.align		4
        /*00b8*/ 	.byte	0x04, 0x0a
        /*00ba*/ 	.short	(.L_1125 - .L_1124)
	.align		4
.L_1124:
        /*00bc*/ 	.word	index@(.nv.constant0._Z35group_norm_nhwc_bwd_one_pass_kernelI11Fp32IOBf16WLi512ELi10ELi640EEv26Group_norm_nhwc_bwd_params)
        /*00c0*/ 	.short	0x0210
        /*00c2*/ 	.short	0x00b8


	//----- nvinfo : EIATTR_SW_WAR
	.align		4
.L_1125:
        /*00c4*/ 	.byte	0x04, 0x36
        /*00c6*/ 	.short	(.L_1127 - .L_1126)
.L_1126:
        /*00c8*/ 	.word	0x00000008
.L_1127:


//--------------------- .nv.info._Z35group_norm_nhwc_bwd_one_pass_kernelI11Fp32IOFp16WLi64ELi10ELi640EEv26Group_norm_nhwc_bwd_params --------------------------
	.section	.nv.info._Z35group_norm_nhwc_bwd_one_pass_kernelI11Fp32IOFp16WLi64ELi10ELi640EEv26Group_norm_nhwc_bwd_params,"",@"SHT_CUDA_INFO"
	.sectionflags	@""
	.align	4


	//----- nvinfo : EIATTR_CUDA_API_VERSION
	.align		4
        /*0000*/ 	.byte	0x04, 0x37
        /*0002*/ 	.short	(.L_1129 - .L_1128)
.L_1128:
        /*0004*/ 	.word	0x00000082


	//----- nvinfo : EIATTR_KPARAM_INFO
	.align		4
.L_1129:
        /*0008*/ 	.byte	0x04, 0x17
        /*000a*/ 	.short	(.L_1131 - .L_1130)
.L_1130:
        /*000c*/ 	.word	0x00000000
        /*0010*/ 	.short	0x0000
        /*0012*/ 	.short	0x0000
        /*0014*/ 	.byte	0x00, 0xf0, 0xe1, 0x02


	//----- nvinfo : EIATTR_SPARSE_MMA_MASK
	.align		4
.L_1131:
        /*0018*/ 	.byte	0x03, 0x50
        /*001a*/ 	.short	0x0000


	//----- nvinfo : EIATTR_MAXREG_COUNT
	.align		4
        /*001c*/ 	.byte	0x03, 0x1b
        /*001e*/ 	.short	0x0060


	//----- nvinfo : EIATTR_NUM_BARRIERS
	.align		4
        /*0020*/ 	.byte	0x02, 0x4c
        /*0022*/ 	.byte	0x01
	.zero		1


	//----- nvinfo : EIATTR_ANNOTATIONS
	.align		4
        /*0024*/ 	.byte	0x04, 0x55
        /*0026*/ 	.short	(.L_1133 - .L_1132)


	//   ....[0]....
.L_1132:
        /*0028*/ 	.word	0x00000001
        /*002c*/ 	.byte	0xf0, 0x02, 0x00, 0x00, 0x01, 0x00, 0x00, 0x00, 0xe0, 0x0a, 0x00, 0x00


	//----- nvinfo : EIATTR_MERCURY_ISA_VERSION
	.align		4
.L_1133:
        /*0038*/ 	.byte	0x03, 0x5f
        /*003a*/ 	.short	0x0101


	//----- nvinfo : EIATTR_INT_WARP_WIDE_INSTR_OFFSETS
	.align		4
        /*003c*/ 	.byte	0x04, 0x31
        /*003e*/ 	.short	(.L_1135 - .L_1134)


	//   ....[0]....
.L_1134:
        /*0040*/ 	.word	0x00002300


	//   ....[1]....
        /*0044*/ 	.word	0x000038a0


	//----- nvinfo : EIATTR_COOP_GROUP_MASK_REGIDS
	.align		4
.L_1135:
        /*0048*/ 	.byte	0x04, 0x29
        /*004a*/ 	.short	(.L_1137 - .L_1136)


	//   ....[0]....
.L_1136:
        /*004c*/ 	.word	0xffffffff


	//   ....[1]....
        /*0050*/ 	.word	0xffffffff


	//   ....[2]....
        /*0054*/ 	.word	0xffffffff


	//   ....[3]....
        /*0058*/ 	.word	0xffffffff


	//   ....[4]....
        /*005c*/ 	.word	0xffffffff


	//   ....[5]....
        /*0060*/ 	.word	0xffffffff


	//   ....[6]....
        /*0064*/ 	.word	0xffffffff


	//   ....[7]....
        /*0068*/ 	.word	0xffffffff


	//   ....[8]....
        /*006c*/ 	.word	0xffffffff


	//   ....[9]....
        /*0070*/ 	.word	0xffffffff


	//----- nvinfo : EIATTR_COOP_GROUP_INSTR_OFFSETS
	.align		4
.L_1137:
        /*0074*/ 	.byte	0x04, 0x28
        /*0076*/ 	.short	(.L_1139 - .L_1138)


	//   ....[0]....
.L_1138:
        /*0078*/ 	.word	0x00000bc0


	//   ....[1]....
        /*007c*/ 	.word	0x00000bf0


	//   ....[2]....
        /*0080*/ 	.word	0x00000c50


	//   ....[3]....
        /*0084*/ 	.word	0x00000c60


	//   ....[4]....
        /*0088*/ 	.word	0x00000c90


	//   ....[5]....
        /*008c*/ 	.word	0x00000cb0


	//   ....[6]....
        /*0090*/ 	.word	0x00000ce0


	//   ....[7]....
        /*0094*/ 	.word	0x00000d00


	//   ....[8]....
        /*0098*/ 	.word	0x00000d30


	//   ....[9]....
        /*009c*/ 	.word	0x00000d50


	//----- nvinfo : EIATTR_EXIT_INSTR_OFFSETS
	.align		4
.L_1139:
        /*00a0*/ 	.byte	0x04, 0x1c
        /*00a2*/ 	.short	(.L_1141 - .L_1140)


	//   ....[0]....
.L_1140:
        /*00a4*/ 	.word	0x00003990


	//   ....[1]....
        /*00a8*/ 	.word	0x00003ad0


	//   ....[2]....
        /*00ac*/ 	.word	0x00003d30


	//----- nvinfo : EIATTR_MAX_THREADS
	.align		4
.L_1141:
        /*00b0*/ 	.byte	0x04, 0x05
        /*00b2*/ 	.short	(.L_1143 - .L_1142)
.L_1142:
        /*00b4*/ 	.word	0x00000280
        /*00b8*/ 	.word	0x00000001
        /*00bc*/ 	.word	0x00000001


	//----- nvinfo : EIATTR_CRS_STACK_SIZE
	.align		4
.L_1143:
        /*00c0*/ 	.byte	0x04, 0x1e
        /*00c2*/ 	.short	(.L_1145 - .L_1144)
.L_1144:
        /*00c4*/ 	.word	0x00000000


	//----- nvinfo : EIATTR_CBANK_PARAM_SIZE
	.align		4
.L_1145:
        /*00c8*/ 	.byte	0x03, 0x19
        /*00ca*/ 	.short	0x00b8


	//----- nvinfo : EIATTR_PARAM_CBANK
	.align		4
        /*00cc*/ 	.byte	0x04, 0x0a
        /*00ce*/ 	.short	(.L_1147 - .L_1146)
	.align		4
.L_1146:
        /*00d0*/ 	.word	index@(.nv.constant0._Z35group_norm_nhwc_bwd_one_pass_kernelI11Fp32IOFp16WLi64ELi10ELi640EEv26Group_norm_nhwc_bwd_params)
        /*00d4*/ 	.short	0x0210
        /*00d6*/ 	.short	0x00b8


	//----- nvinfo : EIATTR_SW_WAR
	.align		4
.L_1147:
        /*00d8*/ 	.byte	0x04, 0x36
        /*00da*/ 	.short	(.L_1149 - .L_1148)
.L_1148:
        /*00dc*/ 	.word	0x00000008
.L_1149:


//--------------------- .nv.info._Z35group_norm_nhwc_bwd_one_pass_kernelI11Fp32IOFp16WLi128ELi10ELi640EEv26Group_norm_nhwc_bwd_params --------------------------
	.section	.nv.info._Z35group_norm_nhwc_bwd_one_pass_kernelI11Fp32IOFp16WLi128ELi10ELi640EEv26Group_norm_nhwc_bwd_params,"",@"SHT_CUDA_INFO"
	.sectionflags	@""
	.align	4


	//----- nvinfo : EIATTR_CUDA_API_VERSION
	.align		4
        /*0000*/ 	.byte	0x04, 0x37
        /*0002*/ 	.short	(.L_1151 - .L_1150)
.L_1150:
        /*0004*/ 	.word	0x00000082


	//----- nvinfo : EIATTR_KPARAM_INFO
	.align		4
.L_1151:
        /*0008*/ 	.byte	0x04, 0x17
        /*000a*/ 	.short	(.L_1153 - .L_1152)
.L_1152:
        /*000c*/ 	.word	0x00000000
        /*0010*/ 	.short	0x0000
        /*0012*/ 	.short	0x0000
        /*0014*/ 	.byte	0x00, 0xf0, 0xe1, 0x02


	//----- nvinfo : EIATTR_SPARSE_MMA_MASK
	.align		4
.L_1153:
        /*0018*/ 	.byte	0x03, 0x50
        /*001a*/ 	.short	0x0000


	//----- nvinfo : EIATTR_MAXREG_COUNT
	.align		4
        /*001c*/ 	.byte	0x03, 0x1b
        /*001e*/ 	.short	0x0060


	//----- nvinfo : EIATTR_NUM_BARRIERS
	.align		4
        /*0020*/ 	.byte	0x02, 0x4c
        /*0022*/ 	.byte	0x01
	.zero		1


	//----- nvinfo : EIATTR_ANNOTATIONS
	.align		4
        /*0024*/ 	.byte	0x04, 0x55
        /*0026*/ 	.short	(.L_1155 - .L_1154)


	//   ....[0]....
.L_1154:
        /*0028*/ 	.word	0x00000001
        /*002c*/ 	.byte	0xf0, 0x02, 0x00, 0x00, 0x01, 0x00, 0x00, 0x00, 0xe0, 0x0a, 0x00, 0x00


	//----- nvinfo : EIATTR_MERCURY_ISA_VERSION
	.align		4
.L_1155:
        /*0038*/ 	.byte	0x03, 0x5f
        /*003a*/ 	.short	0x0101


	//----- nvinfo : EIATTR_INT_WARP_WIDE_INSTR_OFFSETS
	.align		4
        /*003c*/ 	.byte	0x04, 0x31
        /*003e*/ 	.short	(.L_1157 - .L_1156)


	//   ....[0]....
.L_1156:
        /*0040*/ 	.word	0x00002300


	//   ....[1]....
        /*0044*/ 	.word	0x000038a0


	//----- nvinfo : EIATTR_COOP_GROUP_MASK_REGIDS
	.align		4
.L_1157:
        /*0048*/ 	.byte	0x04, 0x29
        /*004a*/ 	.short	(.L_1159 - .L_1158)


	//   ....[0]....
.L_1158:
        /*004c*/ 	.word	0xffffffff


	//   ....[1]....
        /*0050*/ 	.word	0xffffffff


	//   ....[2]....
        /*0054*/ 	.word	0xffffffff


	//   ....[3]....
        /*0058*/ 	.word	0xffffffff


	//   ....[4]....
        /*005c*/ 	.word	0xffffffff


	//   ....[5]....
        /*0060*/ 	.word	0xffffffff


	//   ....[6]....
        /*0064*/ 	.word	0xffffffff


	//   ....[7]....
        /*0068*/ 	.word	0xffffffff


	//   ....[8]....
        /*006c*/ 	.word	0xffffffff


	//   ....[9]....
        /*0070*/ 	.word	0xffffffff


	//----- nvinfo : EIATTR_COOP_GROUP_INSTR_OFFSETS
	.align		4
.L_1159:
        /*0074*/ 	.byte	0x04, 0x28
        /*0076*/ 	.short	(.L_1161 - .L_1160)


	//   ....[0]....
.L_1160:
        /*0078*/ 	.word	0x00000bc0


	//   ....[1]....
        /*007c*/ 	.word	0x00000bf0


	//   ....[2]....
        /*0080*/ 	.word	0x00000c50


	//   ....[3]....
        /*0084*/ 	.word	0x00000c60


	//   ....[4]....
        /*0088*/ 	.word	0x00000c90


	//   ....[5]....
        /*008c*/ 	.word	0x00000cb0


	//   ....[6]....
        /*0090*/ 	.word	0x00000ce0


	//   ....[7]....
        /*0094*/ 	.word	0x00000d00


	//   ....[8]....
        /*0098*/ 	.word	0x00000d30


	//   ....[9]....
        /*009c*/ 	.word	0x00000d50


	//----- nvinfo : EIATTR_EXIT_INSTR_OFFSETS
	.align		4
.L_1161:
        /*00a0*/ 	.byte	0x04, 0x1c
        /*00a2*/ 	.short	(.L_1163 - .L_1162)


	//   ....[0]....
.L_1162:
        /*00a4*/ 	.word	0x00003990


	//   ....[1]....
        /*00a8*/ 	.word	0x00003ad0


	//   ....[2]....
        /*00ac*/ 	.word	0x00003d30


	//----- nvinfo : EIATTR_MAX_THREADS
	.align		4
.L_1163:
        /*00b0*/ 	.byte	0x04, 0x05
        /*00b2*/ 	.short	(.L_1165 - .L_1164)
.L_1164:
        /*00b4*/ 	.word	0x00000280
        /*00b8*/ 	.word	0x00000001
        /*00bc*/ 	.word	0x00000001


	//----- nvinfo : EIATTR_CRS_STACK_SIZE
	.align		4
.L_1165:
        /*00c0*/ 	.byte	0x04, 0x1e
        /*00c2*/ 	.short	(.L_1167 - .L_1166)
.L_1166:
        /*00c4*/ 	.word	0x00000000


	//----- nvinfo : EIATTR_CBANK_PARAM_SIZE
	.align		4
.L_1167:
        /*00c8*/ 	.byte	0x03, 0x19
        /*00ca*/ 	.short	0x00b8


	//----- nvinfo : EIATTR_PARAM_CBANK
	.align		4
        /*00cc*/ 	.byte	0x04, 0x0a
        /*00ce*/ 	.short	(.L_1169 - .L_1168)
	.align		4
.L_1168:
        /*00d0*/ 	.word	index@(.nv.constant0._Z35group_norm_nhwc_bwd_one_pass_kernelI11Fp32IOFp16WLi128ELi10ELi640EEv26Group_norm_nhwc_bwd_params)
        /*00d4*/ 	.short	0x0210
        /*00d6*/ 	.short	0x00b8


	//----- nvinfo : EIATTR_SW_WAR
	.align		4
.L_1169:
        /*00d8*/ 	.byte	0x04, 0x36
        /*00da*/ 	.short	(.L_1171 - .L_1170)
.L_1170:
        /*00dc*/ 	.word	0x00000008
.L_1171:


//--------------------- .nv.info._Z35group_norm_nhwc_bwd_one_pass_kernelI11Fp32IOFp16WLi256ELi10ELi640EEv26Group_norm_nhwc_bwd_params --------------------------
	.section	.nv.info._Z35group_norm_nhwc_bwd_one_pass_kernelI11Fp32IOFp16WLi256ELi10ELi640EEv26Group_norm_nhwc_bwd_params,"",@"SHT_CUDA_INFO"
	.sectionflags	@""
	.align	4


	//----- nvinfo : EIATTR_CUDA_API_VERSION
	.align		4
        /*0000*/ 	.byte	0x04, 0x37
        /*0002*/ 	.short	(.L_1173 - .L_1172)
.L_1172:
        /*0004*/ 	.word	0x00000082


	//----- nvinfo : EIATTR_KPARAM_INFO
	.align		4
.L_1173:
        /*0008*/ 	.byte	0x04, 0x17
        /*000a*/ 	.short	(.L_1175 - .L_1174)
.L_1174:
        /*000c*/ 	.word	0x00000000
        /*0010*/ 	.short	0x0000
        /*0012*/ 	.short	0x0000
        /*0014*/ 	.byte	0x00, 0xf0, 0xe1, 0x02


	//----- nvinfo : EIATTR_SPARSE_MMA_MASK
	.align		4
.L_1175:
        /*0018*/ 	.byte	0x03, 0x50
        /*001a*/ 	.short	0x0000


	//----- nvinfo : EIATTR_MAXREG_COUNT
	.align		4
        /*001c*/ 	.byte	0x03, 0x1b
        /*001e*/ 	.short	0x0060


	//----- nvinfo : EIATTR_NUM_BARRIERS
	.align		4
        /*0020*/ 	.byte	0x02, 0x4c
        /*0022*/ 	.byte	0x01
	.zero		1


	//----- nvinfo : EIATTR_MERCURY_ISA_VERSION
	.align		4
        /*0024*/ 	.byte	0x03, 0x5f
        /*0026*/ 	.short	0x0101


	//----- nvinfo : EIATTR_INT_WARP_WIDE_INSTR_OFFSETS
	.align		4
        /*0028*/ 	.byte	0x04, 0x31
        /*002a*/ 	.short	(.L_1177 - .L_1176)


	//   ....[0]....
.L_1176:
        /*002c*/ 	.word	0x000026c0


	//   ....[1]....
        /*0030*/ 	.word	0x00003ee0


	//----- nvinfo : EIATTR_COOP_GROUP_MASK_REGIDS
	.align		4
.L_1177:
        /*0034*/ 	.byte	0x04, 0x29
        /*0036*/ 	.short	(.L_1179 - .L_1178)


	//   ....[0]....
.L_1178:
        /*0038*/ 	.word	0xffffffff


	//   ....[1]....
        /*003c*/ 	.word	0xffffffff


	//   ....[2]....
        /*0040*/ 	.word	0xffffffff


	//   ....[3]....
        /*0044*/ 	.word	0xffffffff


	//   ....[4]....
        /*0048*/ 	.word	0xffffffff


	//   ....[5]....
        /*004c*/ 	.word	0xffffffff


	//   ....[6]....
        /*0050*/ 	.word	0xffffffff


	//   ....[7]....
        /*0054*/ 	.word	0xffffffff


	//   ....[8]....
        /*0058*/ 	.word	0xffffffff


	//   ....[9]....
        /*005c*/ 	.word	0xffffffff


	//----- nvinfo : EIATTR_COOP_GROUP_INSTR_OFFSETS
	.align		4
.L_1179:
        /*0060*/ 	.byte	0x04, 0x28
        /*0062*/ 	.short	(.L_1181 - .L_1180)


	//   ....[0]....
.L_1180:
        /*0064*/ 	.word	0x00000e60


	//   ....[1]....
        /*0068*/ 	.word	0x00000ea0


	//   ....[2]....
        /*006c*/ 	.word	0x00000ef0


	//   ....[3]....
        /*0070*/ 	.word	0x00000f10


	//   ....[4]....
        /*0074*/ 	.word	0x00000f40


	//   ....[5]....
        /*0078*/ 	.word	0x00000f60


	//   ....[6]....
        /*007c*/ 	.word	0x00000f90


	//   ....[7]....
        /*0080*/ 	.word	0x00000fb0


	//   ....[8]....
        /*0084*/ 	.word	0x00000fe0


	//   ....[9]....
        /*0088*/ 	.word	0x00001000


	//----- nvinfo : EIATTR_EXIT_INSTR_OFFSETS
	.align		4
.L_1181:
        /*008c*/ 	.byte	0x04, 0x1c
        /*008e*/ 	.short	(.L_1183 - .L_1182)


	//   ....[0]....
.L_1182:
        /*0090*/ 	.word	0x00003fd0


	//   ....[1]....
        /*0094*/ 	.word	0x00004110


	//   ....[2]....
        /*0098*/ 	.word	0x00004370


	//----- nvinfo : EIATTR_MAX_THREADS
	.align		4
.L_1183:
        /*009c*/ 	.byte	0x04, 0x05
        /*009e*/ 	.short	(.L_1185 - .L_1184)
.L_1184:
        /*00a0*/ 	.word	0x00000280
        /*00a4*/ 	.word	0x00000001
        /*00a8*/ 	.word	0x00000001


	//----- nvinfo : EIATTR_CRS_STACK_SIZE
	.align		4
.L_1185:
        /*00ac*/ 	.byte	0x04, 0x1e
        /*00ae*/ 	.short	(.L_1187 - .L_1186)
.L_1186:
        /*00b0*/ 	.word	0x00000000


	//----- nvinfo : EIATTR_CBANK_PARAM_SIZE
	.align		4
.L_1187:
        /*00b4*/ 	.byte	0x03, 0x19
        /*00b6*/ 	.short	0x00b8


	//----- nvinfo : EIATTR_PARAM_CBANK
	.align		4
        /*00b8*/ 	.byte	0x04, 0x0a
        /*00ba*/ 	.short	(.L_1189 - .L_1188)
	.align		4
.L_1188:
        /*00bc*/ 	.word	index@(.nv.constant0._Z35group_norm_nhwc_bwd_one_pass_kernelI11Fp32IOFp16WLi256ELi10ELi640EEv26Group_norm_nhwc_bwd_params)
        /*00c0*/ 	.short	0x0210
        /*00c2*/ 	.short	0x00b8


	//----- nvinfo : EIATTR_SW_WAR
	.align		4
.L_1189:
        /*00c4*/ 	.byte	0x04, 0x36
        /*00c6*/ 	.short	(.L_1191 - .L_1190)
.L_1190:
        /*00c8*/ 	.word	0x00000008
.L_1191:


//--------------------- .nv.info._Z35group_norm_nhwc_bwd_one_pass_kernelI11Fp32IOFp16WLi512ELi10ELi640EEv26Group_norm_nhwc_bwd_params --------------------------
	.section	.nv.info._Z35group_norm_nhwc_bwd_one_pass_kernelI11Fp32IOFp16WLi512ELi10ELi640EEv26Group_norm_nhwc_bwd_params,"",@"SHT_CUDA_INFO"
	.sectionflags	@""
	.align	4


	//----- nvinfo : EIATTR_CUDA_API_VERSION
	.align		4
        /*0000*/ 	.byte	0x04, 0x37
        /*0002*/ 	.short	(.L_1193 - .L_1192)
.L_1192:
        /*0004*/ 	.word	0x00000082


	//----- nvinfo : EIATTR_KPARAM_INFO
	.align		4
.L_1193:
        /*0008*/ 	.byte	0x04, 0x17
        /*000a*/ 	.short	(.L_1195 - .L_1194)
.L_1194:
        /*000c*/ 	.word	0x00000000
        /*0010*/ 	.short	0x0000
        /*0012*/ 	.short	0x0000
        /*0014*/ 	.byte	0x00, 0xf0, 0xe1, 0x02


	//----- nvinfo : EIATTR_SPARSE_MMA_MASK
	.align		4
.L_1195:
        /*0018*/ 	.byte	0x03, 0x50
        /*001a*/ 	.short	0x0000


	//----- nvinfo : EIATTR_MAXREG_COUNT
	.align		4
        /*001c*/ 	.byte	0x03, 0x1b
        /*001e*/ 	.short	0x0060


	//----- nvinfo : EIATTR_NUM_BARRIERS
	.align		4
        /*0020*/ 	.byte	0x02, 0x4c
        /*0022*/ 	.byte	0x01
	.zero		1


	//----- nvinfo : EIATTR_MERCURY_ISA_VERSION
	.align		4
        /*0024*/ 	.byte	0x03, 0x5f
        /*0026*/ 	.short	0x0101


	//----- nvinfo : EIATTR_INT_WARP_WIDE_INSTR_OFFSETS
	.align		4
        /*0028*/ 	.byte	0x04, 0x31
        /*002a*/ 	.short	(.L_1197 - .L_1196)


	//   ....[0]....
.L_1196:
        /*002c*/ 	.word	0x00002d80


	//   ....[1]....
        /*0030*/ 	.word	0x00004ab0


	//----- nvinfo : EIATTR_COOP_GROUP_MASK_REGIDS
	.align		4
.L_1197:
        /*0034*/ 	.byte	0x04, 0x29
        /*0036*/ 	.short	(.L_1199 - .L_1198)


	//   ....[0]....
.L_1198:
        /*0038*/ 	.word	0xffffffff


	//   ....[1]....
        /*003c*/ 	.word	0xffffffff


	//   ....[2]....
        /*0040*/ 	.word	0xffffffff


	//   ....[3]....
        /*0044*/ 	.word	0xffffffff


	//   ....[4]....
        /*0048*/ 	.word	0xffffffff


	//   ....[5]....
        /*004c*/ 	.word	0xffffffff


	//   ....[6]....
        /*0050*/ 	.word	0xffffffff


	//   ....[7]....
        /*0054*/ 	.word	0xffffffff


	//   ....[8]....
        /*0058*/ 	.word	0xffffffff


	//   ....[9]....
        /*005c*/ 	.word	0xffffffff


	//----- nvinfo : EIATTR_COOP_GROUP_INSTR_OFFSETS
	.align		4
.L_1199:
        /*0060*/ 	.byte	0x04, 0x28
        /*0062*/ 	.short	(.L_1201 - .L_1200)


	//   ....[0]....
.L_1200:
        /*0064*/ 	.word	0x00001560


	//   ....[1]....
        /*0068*/ 	.word	0x000015a0


	//   ....[2]....
        /*006c*/ 	.word	0x00001650


	//   ....[3]....
        /*0070*/ 	.word	0x00001670


	//   ....[4]....
        /*0074*/ 	.word	0x000016a0


	//   ....[5]....
        /*0078*/ 	.word	0x000016c0


	//   ....[6]....
        /*007c*/ 	.word	0x000016f0


	//   ....[7]....
        /*0080*/ 	.word	0x00001710


	//   ....[8]....
        /*0084*/ 	.word	0x00001760


	//   ....[9]....
        /*0088*/ 	.word	0x000017a0


	//----- nvinfo : EIATTR_EXIT_INSTR_OFFSETS
	.align		4
.L_1201:
        /*008c*/ 	.byte	0x04, 0x1c
        /*008e*/ 	.short	(.L_1203 - .L_1202)


	//   ....[0]....
.L_1202:
        /*0090*/ 	.word	0x00004ba0


	//   ....[1]....
        /*0094*/ 	.word	0x00004ce0


	//   ....[2]....
        /*0098*/ 	.word	0x00004f40


	//----- nvinfo : EIATTR_MAX_THREADS
	.align		4
.L_1203:
        /*009c*/ 	.byte	0x04, 0x05
        /*009e*/ 	.short	(.L_1205 - .L_1204)
.L_1204:
        /*00a0*/ 	.word	0x00000280
        /*00a4*/ 	.word	0x00000001
        /*00a8*/ 	.word	0x00000001


	//----- nvinfo : EIATTR_CRS_STACK_SIZE
	.align		4
.L_1205:
        /*00ac*/ 	.byte	0x04, 0x1e
        /*00ae*/ 	.short	(.L_1207 - .L_1206)
.L_1206:
        /*00b0*/ 	.word	0x00000000


	//----- nvinfo : EIATTR_CBANK_PARAM_SIZE
	.align		4
.L_1207:
        /*00b4*/ 	.byte	0x03, 0x19
        /*00b6*/ 	.short	0x00b8


	//----- nvinfo : EIATTR_PARAM_CBANK
	.align		4
        /*00b8*/ 	.byte	0x04, 0x0a
        /*00ba*/ 	.short	(.L_1209 - .L_1208)
	.align		4
.L_1208:
        /*00bc*/ 	.word	index@(.nv.constant0._Z35group_norm_nhwc_bwd_one_pass_kernelI11Fp32IOFp16WLi512ELi10ELi640EEv26Group_norm_nhwc_bwd_params)
        /*00c0*/ 	.short	0x0210
        /*00c2*/ 	.short	0x00b8


	//----- nvinfo : EIATTR_SW_WAR
	.align		4
.L_1209:
        /*00c4*/ 	.byte	0x04, 0x36
        /*00c6*/ 	.short	(.L_1211 - .L_1210)
.L_1210:
        /*00c8*/ 	.word	0x00000008
.L_1211:


//--------------------- .nv.info._Z35group_norm_nhwc_fwd_one_pass_kernelI11Bf16IOFp32WLi64ELi10ELi640EEv26Group_norm_nhwc_fwd_params --------------------------
	.section	.nv.info._Z35group_norm_nhwc_fwd_one_pass_kernelI11Bf16IOFp32WLi64ELi10ELi640EEv26Group_norm_nhwc_fwd_params,"",@"SHT_CUDA_INFO"
	.sectionflags	@""
	.align	4


	//----- nvinfo : EIATTR_CUDA_API_VERSION
	.align		4
        /*0000*/ 	.byte	0x04, 0x37
        /*0002*/ 	.short	(.L_1213 - .L_1212)
.L_1212:
        /*0004*/ 	.word	0x00000082


	//----- nvinfo : EIATTR_KPARAM_INFO
	.align		4
.L_1213:
        /*0008*/ 	.byte	0x04, 0x17
        /*000a*/ 	.short	(.L_1215 - .L_1214)
.L_1214:
        /*000c*/ 	.word	0x00000000
        /*0010*/ 	.short	0x0000
        /*0012*/ 	.short	0x0000
        /*0014*/ 	.byte	0x00, 0xf0, 0x81, 0x02


	//----- nvinfo : EIATTR_SPARSE_MMA_MASK
	.align		4
.L_1215:
        /*0018*/ 	.byte	0x03, 0x50
        /*001a*/ 	.short	0x0000


	//----- nvinfo : EIATTR_MAXREG_COUNT
	.align		4
        /*001c*/ 	.byte	0x03, 0x1b
        /*001e*/ 	.short	0x0060


	//----- nvinfo : EIATTR_NUM_BARRIERS
	.align		4
        /*0020*/ 	.byte	0x02, 0x4c
        /*0022*/ 	.byte	0x01
	.zero		1


	//----- nvinfo : EIATTR_MERCURY_ISA_VERSION
	.align		4
        /*0024*/ 	.byte	0x03, 0x5f
        /*0026*/ 	.short	0x0101


	//----- nvinfo : EIATTR_COOP_GROUP_MASK_REGIDS
	.align		4
        /*0028*/ 	.byte	0x04, 0x29
        /*002a*/ 	.short	(.L_1217 - .L_1216)


	//   ....[0]....
.L_1216:
        /*002c*/ 	.word	0xffffffff


	//   ....[1]....
        /*0030*/ 	.word	0xffffffff


	//   ....[2]....
        /*0034*/ 	.word	0xffffffff


	//   ....[3]....
        /*0038*/ 	.word	0xffffffff


	//   ....[4]....
        /*003c*/ 	.word	0xffffffff


	//   ....[5]....
        /*0040*/ 	.word	0xffffffff


	//   ....[6]....
        /*0044*/ 	.word	0xffffffff


	//   ....[7]....
        /*0048*/ 	.word	0xffffffff


	//   ....[8]....
        /*004c*/ 	.word	0xffffffff


	//   ....[9]....
        /*0050*/ 	.word	0xffffffff


	//----- nvinfo : EIATTR_COOP_GROUP_INSTR_OFFSETS
	.align		4
.L_1217:
        /*0054*/ 	.byte	0x04, 0x28
        /*0056*/ 	.short	(.L_1219 - .L_1218)


	//   ....[0]....
.L_1218:
        /*0058*/ 	.word	0x000005e0


	//   ....[1]....
        /*005c*/ 	.word	0x000005f0


	//   ....[2]....
        /*0060*/ 	.word	0x00000620


	//   ....[3]....
        /*0064*/ 	.word	0x00000640


	//   ....[4]....
        /*0068*/ 	.word	0x00000670


	//   ....[5]....
        /*006c*/ 	.word	0x00000690


	//   ....[6]....
        /*0070*/ 	.word	0x000006c0


	//   ....[7]....
        /*0074*/ 	.word	0x000006e0


	//   ....[8]....
        /*0078*/ 	.word	0x00000710


	//   ....[9]....
        /*007c*/ 	.word	0x00000730


	//----- nvinfo : EIATTR_EXIT_INSTR_OFFSETS
	.align		4
.L_1219:
        /*0080*/ 	.byte	0x04, 0x1c
        /*0082*/ 	.short	(.L_1221 - .L_1220)


	//   ....[0]....
.L_1220:
        /*0084*/ 	.word	0x00000060


	//   ....[1]....
        /*0088*/ 	.word	0x000019a0


	//----- nvinfo : EIATTR_MAX_THREADS
	.align		4
.L_1221:
        /*008c*/ 	.byte	0x04, 0x05
        /*008e*/ 	.short	(.L_1223 - .L_1222)
.L_1222:
        /*0090*/ 	.word	0x00000280
        /*0094*/ 	.word	0x00000001
        /*0098*/ 	.word	0x00000001


	//----- nvinfo : EIATTR_CRS_STACK_SIZE
	.align		4
.L_1223:
        /*009c*/ 	.byte	0x04, 0x1e
        /*009e*/ 	.short	(.L_1225 - .L_1224)
.L_1224:
        /*00a0*/ 	.word	0x00000000


	//----- nvinfo : EIATTR_CBANK_PARAM_SIZE
	.align		4
.L_1225:
        /*00a4*/ 	.byte	0x03, 0x19
        /*00a6*/ 	.short	0x00a0


	//----- nvinfo : EIATTR_PARAM_CBANK
	.align		4
        /*00a8*/ 	.byte	0x04, 0x0a
        /*00aa*/ 	.short	(.L_1227 - .L_1226)
	.align		4
.L_1226:
        /*00ac*/ 	.word	index@(.nv.constant0._Z35group_norm_nhwc_fwd_one_pass_kernelI11Bf16IOFp32WLi64ELi10ELi640EEv26Group_norm_nhwc_fwd_params)
        /*00b0*/ 	.short	0x0210
        /*00b2*/ 	.short	0x00a0


	//----- nvinfo : EIATTR_SW_WAR
	.align		4
.L_1227:
        /*00b4*/ 	.byte	0x04, 0x36
        /*00b6*/ 	.short	(.L_1229 - .L_1228)
.L_1228:
        /*00b8*/ 	.word	0x00000008
.L_1229:


//--------------------- .nv.info._Z35group_norm_nhwc_fwd_one_pass_kernelI11Bf16IOFp32WLi128ELi10ELi640EEv26Group_norm_nhwc_fwd_params --------------------------
	.section	.nv.info._Z35group_norm_nhwc_fwd_one_pass_kernelI11Bf16IOFp32WLi128ELi10ELi640EEv26Group_norm_nhwc_fwd_params,"",@"SHT_CUDA_INFO"
	.sectionflags	@""
	.align	4


	//----- nvinfo : EIATTR_CUDA_API_VERSION
	.align		4
        /*0000*/ 	.byte	0x04, 0x37
        /*0002*/ 	.short	(.L_1231 - .L_1230)
.L_1230:
        /*0004*/ 	.word	0x00000082


	//----- nvinfo : EIATTR_KPARAM_INFO
	.align		4
.L_1231:
        /*0008*/ 	.byte	0x04, 0x17
        /*000a*/ 	.short	(.L_1233 - .L_1232)
.L_1232:
        /*000c*/ 	.word	0x00000000
        /*0010*/ 	.short	0x0000
        /*0012*/ 	.short	0x0000
        /*0014*/ 	.byte	0x00, 0xf0, 0x81, 0x02


	//----- nvinfo : EIATTR_SPARSE_MMA_MASK
	.align		4
.L_1233:
        /*0018*/ 	.byte	0x03, 0x50
        /*001a*/ 	.short	0x0000


	//----- nvinfo : EIATTR_MAXREG_COUNT
	.align		4
        /*001c*/ 	.byte	0x03, 0x1b
        /*001e*/ 	.short	0x0060


	//----- nvinfo : EIATTR_NUM_BARRIERS
	.align		4
        /*0020*/ 	.byte	0x02, 0x4c
        /*0022*/ 	.byte	0x01
	.zero		1


	//----- nvinfo : EIATTR_MERCURY_ISA_VERSION
	.align		4
        /*0024*/ 	.byte	0x03, 0x5f
        /*0026*/ 	.short	0x0101


	//----- nvinfo : EIATTR_COOP_GROUP_MASK_REGIDS
	.align		4
        /*0028*/ 	.byte	0x04, 0x29
        /*002a*/ 	.short	(.L_1235 - .L_1234)


	//   ....[0]....
.L_1234:
        /*002c*/ 	.word	0xffffffff


	//   ....[1]....
        /*0030*/ 	.word	0xffffffff


	//   ....[2]....
        /*0034*/ 	.word	0xffffffff


	//   ....[3]....
        /*0038*/ 	.word	0xffffffff


	//   ....[4]....
        /*003c*/ 	.word	0xffffffff


	//   ....[5]....
        /*0040*/ 	.word	0xffffffff


	//   ....[6]....
        /*0044*/ 	.word	0xffffffff


	//   ....[7]....
        /*0048*/ 	.word	0xffffffff


	//   ....[8]....
        /*004c*/ 	.word	0xffffffff


	//   ....[9]....
        /*0050*/ 	.word	0xffffffff


	//----- nvinfo : EIATTR_COOP_GROUP_INSTR_OFFSETS
	.align		4
.L_1235:
        /*0054*/ 	.byte	0x04, 0x28
        /*0056*/ 	.short	(.L_1237 - .L_1236)


	//   ....[0]....
.L_1236:
        /*0058*/ 	.word	0x000005e0


	//   ....[1]....
        /*005c*/ 	.word	0x000005f0


	//   ....[2]....
        /*0060*/ 	.word	0x00000620


	//   ....[3]....
        /*0064*/ 	.word	0x00000640


	//   ....[4]....
        /*0068*/ 	.word	0x00000670


	//   ....[5]....
        /*006c*/ 	.word	0x00000690


	//   ....[6]....
        /*0070*/ 	.word	0x000006c0


	//   ....[7]....
        /*0074*/ 	.word	0x000006e0


	//   ....[8]....
        /*0078*/ 	.word	0x00000710


	//   ....[9]....
        /*007c*/ 	.word	0x00000730


	//----- nvinfo : EIATTR_EXIT_INSTR_OFFSETS
	.align		4
.L_1237:
        /*0080*/ 	.byte	0x04, 0x1c
        /*0082*/ 	.short	(.L_1239 - .L_1238)


	//   ....[0]....
.L_1238:
        /*0084*/ 	.word	0x00000060


	//   ....[1]....
        /*0088*/ 	.word	0x000019a0


	//----- nvinfo : EIATTR_MAX_THREADS
	.align		4
.L_1239:
        /*008c*/ 	.byte	0x04, 0x05
        /*008e*/ 	.short	(.L_1241 - .L_1240)
.L_1240:
        /*0090*/ 	.word	0x00000280
        /*0094*/ 	.word	0x00000001
        /*0098*/ 	.word	0x00000001


	//----- nvinfo : EIATTR_CRS_STACK_SIZE
	.align		4
.L_1241:
        /*009c*/ 	.byte	0x04, 0x1e
        /*009e*/ 	.short	(.L_1243 - .L_1242)
.L_1242:
        /*00a0*/ 	.word	0x00000000


	//----- nvinfo : EIATTR_CBANK_PARAM_SIZE
	.align		4
.L_1243:
        /*00a4*/ 	.byte	0x03, 0x19
        /*00a6*/ 	.short	0x00a0


	//----- nvinfo : EIATTR_PARAM_CBANK
	.align		4
        /*00a8*/ 	.byte	0x04, 0x0a
        /*00aa*/ 	.short	(.L_1245 - .L_1244)
	.align		4
.L_1244:
        /*00ac*/ 	.word	index@(.nv.constant0._Z35group_norm_nhwc_fwd_one_pass_kernelI11Bf16IOFp32WLi128ELi10ELi640EEv26Group_norm_nhwc_fwd_params)
        /*00b0*/ 	.short	0x0210
        /*00b2*/ 	.short	0x00a0


	//----- nvinfo : EIATTR_SW_WAR
	.align		4
.L_1245:
        /*00b4*/ 	.byte	0x04, 0x36
        /*00b6*/ 	.short	(.L_1247 - .L_1246)
.L_1246:
        /*00b8*/ 	.word	0x00000008
.L_1247:


//--------------------- .nv.info._Z35group_norm_nhwc_fwd_one_pass_kernelI11Bf16IOFp32WLi256ELi10ELi640EEv26Group_norm_nhwc_fwd_params --------------------------
	.section	.nv.info._Z35group_norm_nhwc_fwd_one_pass_kernelI11Bf16IOFp32WLi256ELi10ELi640EEv26Group_norm_nhwc_fwd_params,"",@"SHT_CUDA_INFO"
	.sectionflags	@""
	.align	4


	//----- nvinfo : EIATTR_CUDA_API_VERSION
	.align		4
        /*0000*/ 	.byte	0x04, 0x37
        /*0002*/ 	.short	(.L_1249 - .L_1248)
.L_1248:
        /*0004*/ 	.word	0x00000082


	//----- nvinfo : EIATTR_KPARAM_INFO
	.align		4
.L_1249:
        /*0008*/ 	.byte	0x04, 0x17
        /*000a*/ 	.short	(.L_1251 - .L_1250)
.L_1250:
        /*000c*/ 	.word	0x00000000
        /*0010*/ 	.short	0x0000
        /*0012*/ 	.short	0x0000
        /*0014*/ 	.byte	0x00, 0xf0, 0x81, 0x02


	//----- nvinfo : EIATTR_SPARSE_MMA_MASK
	.align		4
.L_1251:
        /*0018*/ 	.byte	0x03, 0x50
        /*001a*/ 	.short	0x0000


	//----- nvinfo : EIATTR_MAXREG_COUNT
	.align		4
        /*001c*/ 	.byte	0x03, 0x1b
        /*001e*/ 	.short	0x0060


	//----- nvinfo : EIATTR_NUM_BARRIERS
	.align		4
        /*0020*/ 	.byte	0x02, 0x4c
        /*0022*/ 	.byte	0x01
	.zero		1


	//----- nvinfo : EIATTR_MERCURY_ISA_VERSION
	.align		4
        /*0024*/ 	.byte	0x03, 0x5f
        /*0026*/ 	.short	0x0101


	//----- nvinfo : EIATTR_COOP_GROUP_MASK_REGIDS
	.align		4
        /*0028*/ 	.byte	0x04, 0x29
        /*002a*/ 	.short	(.L_1253 - .L_1252)


	//   ....[0]....
.L_1252:
        /*002c*/ 	.word	0xffffffff


	//   ....[1]....
        /*0030*/ 	.word	0xffffffff


	//   ....[2]....
        /*0034*/ 	.word	0xffffffff


	//   ....[3]....
        /*0038*/ 	.word	0xffffffff


	//   ....[4]....
        /*003c*/ 	.word	0xffffffff


	//   ....[5]....
        /*0040*/ 	.word	0xffffffff


	//   ....[6]....
        /*0044*/ 	.word	0xffffffff


	//   ....[7]....
        /*0048*/ 	.word	0xffffffff


	//   ....[8]....
        /*004c*/ 	.word	0xffffffff


	//   ....[9]....
        /*0050*/ 	.word	0xffffffff


	//----- nvinfo : EIATTR_COOP_GROUP_INSTR_OFFSETS
	.align		4
.L_1253:
        /*0054*/ 	.byte	0x04, 0x28
        /*0056*/ 	.short	(.L_1255 - .L_1254)


	//   ....[0]....
.L_1254:
        /*0058*/ 	.word	0x00000760


	//   ....[1]....
        /*005c*/ 	.word	0x00000770


	//   ....[2]....
        /*0060*/ 	.word	0x000007a0


	//   ....[3]....
        /*0064*/ 	.word	0x000007c0


	//   ....[4]....
        /*0068*/ 	.word	0x000007f0


	//   ....[5]....
        /*006c*/ 	.word	0x00000810


	//   ....[6]....
        /*0070*/ 	.word	0x00000840


	//   ....[7]....
        /*0074*/ 	.word	0x00000860


	//   ....[8]....
        /*0078*/ 	.word	0x00000890


	//   ....[9]....
        /*007c*/ 	.word	0x000008b0


	//----- nvinfo : EIATTR_EXIT_INSTR_OFFSETS
	.align		4
.L_1255:
        /*0080*/ 	.byte	0x04, 0x1c
        /*0082*/ 	.short	(.L_1257 - .L_1256)


	//   ....[0]....
.L_1256:
        /*0084*/ 	.word	0x00000060


	//   ....[1]....
        /*0088*/ 	.word	0x00001da0


	//----- nvinfo : EIATTR_MAX_THREADS
	.align		4
.L_1257:
        /*008c*/ 	.byte	0x04, 0x05
        /*008e*/ 	.short	(.L_1259 - .L_1258)
.L_1258:
        /*0090*/ 	.word	0x00000280
        /*0094*/ 	.word	0x00000001
        /*0098*/ 	.word	0x00000001


	//----- nvinfo : EIATTR_CRS_STACK_SIZE
	.align		4
.L_1259:
        /*009c*/ 	.byte	0x04, 0x1e
        /*009e*/ 	.short	(.L_1261 - .L_1260)
.L_1260:
        /*00a0*/ 	.word	0x00000000


	//----- nvinfo : EIATTR_CBANK_PARAM_SIZE
	.align		4
.L_1261:
        /*00a4*/ 	.byte	0x03, 0x19
        /*00a6*/ 	.short	0x00a0


	//----- nvinfo : EIATTR_PARAM_CBANK
	.align		4
        /*00a8*/ 	.byte	0x04, 0x0a
        /*00aa*/ 	.short	(.L_1263 - .L_1262)
	.align		4
.L_1262:
        /*00ac*/ 	.word	index@(.nv.constant0._Z35group_norm_nhwc_fwd_one_pass_kernelI11Bf16IOFp32WLi256ELi10ELi640EEv26Group_norm_nhwc_fwd_params)
        /*00b0*/ 	.short	0x0210
        /*00b2*/ 	.short	0x00a0


	//----- nvinfo : EIATTR_SW_WAR
	.align		4
.L_1263:
        /*00b4*/ 	.byte	0x04, 0x36
        /*00b6*/ 	.short	(.L_1265 - .L_1264)
.L_1264:
        /*00b8*/ 	.word	0x00000008
.L_1265:


//--------------------- .nv.info._Z35group_norm_nhwc_fwd_one_pass_kernelI11Bf16IOFp32WLi512ELi10ELi640EEv26Group_norm_nhwc_fwd_params --------------------------
	.section	.nv.info._Z35group_norm_nhwc_fwd_one_pass_kernelI11Bf16IOFp32WLi512ELi10ELi640EEv26Group_norm_nhwc_fwd_params,"",@"SHT_CUDA_INFO"
	.sectionflags	@""
	.align	4


	//----- nvinfo : EIATTR_CUDA_API_VERSION
	.align		4
        /*0000*/ 	.byte	0x04, 0x37
        /*0002*/ 	.short	(.L_1267 - .L_1266)
.L_1266:
        /*0004*/ 	.word	0x00000082


	//----- nvinfo : EIATTR_KPARAM_INFO
	.align		4
.L_1267:
        /*0008*/ 	.byte	0x04, 0x17
        /*000a*/ 	.short	(.L_1269 - .L_1268)
.L_1268:
        /*000c*/ 	.word	0x00000000
        /*0010*/ 	.short	0x0000
        /*0012*/ 	.short	0x0000
        /*0014*/ 	.byte	0x00, 0xf0, 0x81, 0x02


	//----- nvinfo : EIATTR_SPARSE_MMA_MASK
	.align		4
.L_1269:
        /*0018*/ 	.byte	0x03, 0x50
        /*001a*/ 	.short	0x0000


	//----- nvinfo : EIATTR_MAXREG_COUNT
	.align		4
        /*001c*/ 	.byte	0x03, 0x1b
        /*001e*/ 	.short	0x0060


	//----- nvinfo : EIATTR_NUM_BARRIERS
	.align		4
        /*0020*/ 	.byte	0x02, 0x4c
        /*0022*/ 	.byte	0x01
	.zero		1


	//----- nvinfo : EIATTR_MERCURY_ISA_VERSION
	.align		4
        /*0024*/ 	.byte	0x03, 0x5f
        /*0026*/ 	.short	0x0101


	//----- nvinfo : EIATTR_COOP_GROUP_MASK_REGIDS
	.align		4
        /*0028*/ 	.byte	0x04, 0x29
        /*002a*/ 	.short	(.L_1271 - .L_1270)


	//   ....[0]....
.L_1270:
        /*002c*/ 	.word	0xffffffff


	//   ....[1]....
        /*0030*/ 	.word	0xffffffff


	//   ....[2]....
        /*0034*/ 	.word	0xffffffff


	//   ....[3]....
        /*0038*/ 	.word	0xffffffff


	//   ....[4]....
        /*003c*/ 	.word	0xffffffff


	//   ....[5]....
        /*0040*/ 	.word	0xffffffff


	//   ....[6]....
        /*0044*/ 	.word	0xffffffff


	//   ....[7]....
        /*0048*/ 	.word	0xffffffff


	//   ....[8]....
        /*004c*/ 	.word	0xffffffff


	//   ....[9]....
        /*0050*/ 	.word	0xffffffff


	//----- nvinfo : EIATTR_COOP_GROUP_INSTR_OFFSETS
	.align		4
.L_1271:
        /*0054*/ 	.byte	0x04, 0x28
        /*0056*/ 	.short	(.L_1273 - .L_1272)


	//   ....[0]....
.L_1272:
        /*0058*/ 	.word	0x00000a60


	//   ....[1]....
        /*005c*/ 	.word	0x00000a70


	//   ....[2]....
        /*0060*/ 	.word	0x00000aa0


	//   ....[3]....
        /*0064*/ 	.word	0x00000ab0


	//   ....[4]....
        /*0068*/ 	.word	0x00000af0


	//   ....[5]....
        /*006c*/ 	.word	0x00000b00


	//   ....[6]....
        /*0070*/ 	.word	0x00000b40


	//   ....[7]....
        /*0074*/ 	.word	0x00000b50


	//   ....[8]....
        /*0078*/ 	.word	0x00000b90


	//   ....[9]....
        /*007c*/ 	.word	0x00000ba0


	//----- nvinfo : EIATTR_EXIT_INSTR_OFFSETS
	.align		4
.L_1273:
        /*0080*/ 	.byte	0x04, 0x1c
        /*0082*/ 	.short	(.L_1275 - .L_1274)


	//   ....[0]....
.L_1274:
        /*0084*/ 	.word	0x00000060


	//   ....[1]....
        /*0088*/ 	.word	0x000024f0


	//----- nvinfo : EIATTR_MAX_THREADS
	.align		4
.L_1275:
        /*008c*/ 	.byte	0x04, 0x05
        /*008e*/ 	.short	(.L_1277 - .L_1276)
.L_1276:
        /*0090*/ 	.word	0x00000280
        /*0094*/ 	.word	0x00000001
        /*0098*/ 	.word	0x00000001


	//----- nvinfo : EIATTR_CRS_STACK_SIZE
	.align		4
.L_1277:
        /*009c*/ 	.byte	0x04, 0x1e
        /*009e*/ 	.short	(.L_1279 - .L_1278)
.L_1278:
        /*00a0*/ 	.word	0x00000000


	//----- nvinfo : EIATTR_CBANK_PARAM_SIZE
	.align		4
.L_1279:
        /*00a4*/ 	.byte	0x03, 0x19
        /*00a6*/ 	.short	0x00a0


	//----- nvinfo : EIATTR_PARAM_CBANK
	.align		4
        /*00a8*/ 	.byte	0x04, 0x0a
        /*00aa*/ 	.short	(.L_1281 - .L_1280)
	.align		4
.L_1280:
        /*00ac*/ 	.word	index@(.nv.constant0._Z35group_norm_nhwc_fwd_one_pass_kernelI11Bf16IOFp32WLi512ELi10ELi640EEv26Group_norm_nhwc_fwd_params)
        /*00b0*/ 	.short	0x0210
        /*00b2*/ 	.short	0x00a0


	//----- nvinfo : EIATTR_SW_WAR
	.align		4
.L_1281:
        /*00b4*/ 	.byte	0x04, 0x36
        /*00b6*/ 	.short	(.L_1283 - .L_1282)
.L_1282:
        /*00b8*/ 	.word	0x00000008
.L_1283:


//--------------------- .nv.info._Z35group_norm_nhwc_fwd_one_pass_kernelI11Bf16IOBf16WLi64ELi10ELi640EEv26Group_norm_nhwc_fwd_params --------------------------
	.section	.nv.info._Z35group_norm_nhwc_fwd_one_pass_kernelI11Bf16IOBf16WLi64ELi10ELi640EEv26Group_norm_nhwc_fwd_params,"",@"SHT_CUDA_INFO"
	.sectionflags	@""
	.align	4


	//----- nvinfo : EIATTR_CUDA_API_VERSION
	.align		4
        /*0000*/ 	.byte	0x04, 0x37
        /*0002*/ 	.short	(.L_1285 - .L_1284)
.L_1284:
        /*0004*/ 	.word	0x00000082


	//----- nvinfo : EIATTR_KPARAM_INFO
	.align		4
.L_1285:
        /*0008*/ 	.byte	0x04, 0x17
        /*000a*/ 	.short	(.L_1287 - .L_1286)
.L_1286:
        /*000c*/ 	.word	0x00000000
        /*0010*/ 	.short	0x0000
        /*0012*/ 	.short	0x0000
        /*0014*/ 	.byte	0x00, 0xf0, 0x81, 0x02


	//----- nvinfo : EIATTR_SPARSE_MMA_MASK
	.align		4
.L_1287:
        /*0018*/ 	.byte	0x03, 0x50
        /*001a*/ 	.short	0x0000


	//----- nvinfo : EIATTR_MAXREG_COUNT
	.align		4
        /*001c*/ 	.byte	0x03, 0x1b
        /*001e*/ 	.short	0x0060


	//----- nvinfo : EIATTR_NUM_BARRIERS
	.align		4
        /*0020*/ 	.byte	0x02, 0x4c
        /*0022*/ 	.byte	0x01
	.zero		1


	//----- nvinfo : EIATTR_MERCURY_ISA_VERSION
	.align		4
        /*0024*/ 	.byte	0x03, 0x5f
        /*0026*/ 	.short	0x0101


	//----- nvinfo : EIATTR_COOP_GROUP_MASK_REGIDS
	.align		4
        /*0028*/ 	.byte	0x04, 0x29
        /*002a*/ 	.short	(.L_1289 - .L_1288)


	//   ....[0]....
.L_1288:
        /*002c*/ 	.word	0xffffffff


	//   ....[1]....
        /*0030*/ 	.word	0xffffffff


	//   ....[2]....
        /*0034*/ 	.word	0xffffffff


	//   ....[3]....
        /*0038*/ 	.word	0xffffffff


	//   ....[4]....
        /*003c*/ 	.word	0xffffffff


	//   ....[5]....
        /*0040*/ 	.word	0xffffffff


	//   ....[6]....
        /*0044*/ 	.word	0xffffffff


	//   ....[7]....
        /*0048*/ 	.word	0xffffffff


	//   ....[8]....
        /*004c*/ 	.word	0xffffffff


	//   ....[9]....
        /*0050*/ 	.word	0xffffffff


	//----- nvinfo : EIATTR_COOP_GROUP_INSTR_OFFSETS
	.align		4
.L_1289:
        /*0054*/ 	.byte	0x04, 0x28
        /*0056*/ 	.short	(.L_1291 - .L_1290)


	//   ....[0]....
.L_1290:
        /*0058*/ 	.word	0x000005e0


	//   ....[1]....
        /*005c*/ 	.word	0x000005f0


	//   ....[2]....
        /*0060*/ 	.word	0x00000620


	//   ....[3]....
        /*0064*/ 	.word	0x00000640


	//   ....[4]....
        /*0068*/ 	.word	0x00000670


	//   ....[5]....
        /*006c*/ 	.word	0x00000690


	//   ....[6]....
        /*0070*/ 	.word	0x000006c0


	//   ....[7]....
        /*0074*/ 	.word	0x000006e0


	//   ....[8]....
        /*0078*/ 	.word	0x00000710


	//   ....[9]....
        /*007c*/ 	.word	0x00000730


	//----- nvinfo : EIATTR_EXIT_INSTR_OFFSETS
	.align		4
.L_1291:
        /*0080*/ 	.byte	0x04, 0x1c
        /*0082*/ 	.short	(.L_1293 - .L_1292)


	//   ....[0]....
.L_1292:
        /*0084*/ 	.word	0x00000060


	//   ....[1]....
        /*0088*/ 	.word	0x000019e0


	//----- nvinfo : EIATTR_MAX_THREADS
	.align		4
.L_1293:
        /*008c*/ 	.byte	0x04, 0x05
        /*008e*/ 	.short	(.L_1295 - .L_1294)
.L_1294:
        /*0090*/ 	.word	0x00000280
        /*0094*/ 	.word	0x00000001
        /*0098*/ 	.word	0x00000001


	//----- nvinfo : EIATTR_CRS_STACK_SIZE
	.align		4
.L_1295:
        /*009c*/ 	.byte	0x04, 0x1e
        /*009e*/ 	.short	(.L_1297 - .L_1296)
.L_1296:
        /*00a0*/ 	.word	0x00000000


	//----- nvinfo : EIATTR_CBANK_PARAM_SIZE
	.align		4
.L_1297:
        /*00a4*/ 	.byte	0x03, 0x19
        /*00a6*/ 	.short	0x00a0


	//----- nvinfo : EIATTR_PARAM_CBANK
	.align		4
        /*00a8*/ 	.byte	0x04, 0x0a
        /*00aa*/ 	.short	(.L_1299 - .L_1298)
	.align		4
.L_1298:
        /*00ac*/ 	.word	index@(.nv.constant0._Z35group_norm_nhwc_fwd_one_pass_kernelI11Bf16IOBf16WLi64ELi10ELi640EEv26Group_norm_nhwc_fwd_params)
        /*00b0*/ 	.short	0x0210
        /*00b2*/ 	.short	0x00a0


	//----- nvinfo : EIATTR_SW_WAR
	.align		4
.L_1299:
        /*00b4*/ 	.byte	0x04, 0x36
        /*00b6*/ 	.short	(.L_1301 - .L_1300)
.L_1300:
        /*00b8*/ 	.word	0x00000008
.L_1301:


//--------------------- .nv.info._Z35group_norm_nhwc_fwd_one_pass_kernelI11Bf16IOBf16WLi128ELi10ELi640EEv26Group_norm_nhwc_fwd_params --------------------------
	.section	.nv.info._Z35group_norm_nhwc_fwd_one_pass_kernelI11Bf16IOBf16WLi128ELi10ELi640EEv26Group_norm_nhwc_fwd_params,"",@"SHT_CUDA_INFO"
	.sectionflags	@""
	.align	4


	//----- nvinfo : EIATTR_CUDA_API_VERSION
	.align		4
        /*0000*/ 	.byte	0x04, 0x37
        /*0002*/ 	.short	(.L_1303 - .L_1302)
.L_1302:
        /*0004*/ 	.word	0x00000082


	//----- nvinfo : EIATTR_KPARAM_INFO
	.align		4
.L_1303:
        /*0008*/ 	.byte	0x04, 0x17
        /*000a*/ 	.short	(.L_1305 - .L_1304)
.L_1304:
        /*000c*/ 	.word	0x00000000
        /*0010*/ 	.short	0x0000
        /*0012*/ 	.short	0x0000
        /*0014*/ 	.byte	0x00, 0xf0, 0x81, 0x02


	//----- nvinfo : EIATTR_SPARSE_MMA_MASK
	.align		4
.L_1305:
        /*0018*/ 	.byte	0x03, 0x50
        /*001a*/ 	.short	0x0000


	//----- nvinfo : EIATTR_MAXREG_COUNT
	.align		4
        /*001c*/ 	.byte	0x03, 0x1b
        /*001e*/ 	.short	0x0060


	//----- nvinfo : EIATTR_NUM_BARRIERS
	.align		4
        /*0020*/ 	.byte	0x02, 0x4c
        /*0022*/ 	.byte	0x01
	.zero		1


	//----- nvinfo : EIATTR_MERCURY_ISA_VERSION
	.align		4
        /*0024*/ 	.byte	0x03, 0x5f
        /*0026*/ 	.short	0x0101


	//----- nvinfo : EIATTR_COOP_GROUP_MASK_REGIDS
	.align		4
        /*0028*/ 	.byte	0x04, 0x29
        /*002a*/ 	.short	(.L_1307 - .L_1306)


	//   ....[0]....
.L_1306:
        /*002c*/ 	.word	0xffffffff


	//   ....[1]....
        /*0030*/ 	.word	0xffffffff


	//   ....[2]....
        /*0034*/ 	.word	0xffffffff


	//   ....[3]....
        /*0038*/ 	.word	0xffffffff


	//   ....[4]....
        /*003c*/ 	.word	0xffffffff


	//   ....[5]....
        /*0040*/ 	.word	0xffffffff


	//   ....[6]....
        /*0044*/ 	.word	0xffffffff


	//   ....[7]....
        /*0048*/ 	.word	0xffffffff


	//   ....[8]....
        /*004c*/ 	.word	0xffffffff


	//   ....[9]....
        /*0050*/ 	.word	0xffffffff


	//----- nvinfo : EIATTR_COOP_GROUP_INSTR_OFFSETS
	.align		4
.L_1307:
        /*0054*/ 	.byte	0x04, 0x28
        /*0056*/ 	.short	(.L_1309 - .L_1308)


	//   ....[0]....
.L_1308:
        /*0058*/ 	.word	0x000005e0


	//   ....[1]....
        /*005c*/ 	.word	0x000005f0


	//   ....[2]....
        /*0060*/ 	.word	0x00000620


	//   ....[3]....
        /*0064*/ 	.word	0x00000640


	//   ....[4]....
        /*0068*/ 	.word	0x00000670


	//   ....[5]....
        /*006c*/ 	.word	0x00000690


	//   ....[6]....
        /*0070*/ 	.word	0x000006c0


	//   ....[7]....
        /*0074*/ 	.word	0x000006e0


	//   ....[8]....
        /*0078*/ 	.word	0x00000710


	//   ....[9]....
        /*007c*/ 	.word	0x00000730


	//----- nvinfo : EIATTR_EXIT_INSTR_OFFSETS
	.align		4
.L_1309:
        /*0080*/ 	.byte	0x04, 0x1c
        /*0082*/ 	.short	(.L_1311 - .L_1310)


	//   ....[0]....
.L_1310:
        /*0084*/ 	.word	0x00000060


	//   ....[1]....
        /*0088*/ 	.word	0x000019e0


	//----- nvinfo : EIATTR_MAX_THREADS
	.align		4
.L_1311:
        /*008c*/ 	.byte	0x04, 0x05
        /*008e*/ 	.short	(.L_1313 - .L_1312)
.L_1312:
        /*0090*/ 	.word	0x00000280
        /*0094*/ 	.word	0x00000001
        /*0098*/ 	.word	0x00000001


	//----- nvinfo : EIATTR_CRS_STACK_SIZE
	.align		4
.L_1313:
        /*009c*/ 	.byte	0x04, 0x1e
        /*009e*/ 	.short	(.L_1315 - .L_1314)
.L_1314:
        /*00a0*/ 	.word	0x00000000


	//----- nvinfo : EIATTR_CBANK_PARAM_SIZE
	.align		4
.L_1315:
        /*00a4*/ 	.byte	0x03, 0x19
        /*00a6*/ 	.short	0x00a0


	//----- nvinfo : EIATTR_PARAM_CBANK
	.align		4
        /*00a8*/ 	.byte	0x04, 0x0a
        /*00aa*/ 	.short	(.L_1317 - .L_1316)
	.align		4
.L_1316:
        /*00ac*/ 	.word	index@(.nv.constant0._Z35group_norm_nhwc_fwd_one_pass_kernelI11Bf16IOBf16WLi128ELi10ELi640EEv26Group_norm_nhwc_fwd_params)
        /*00b0*/ 	.short	0x0210
        /*00b2*/ 	.short	0x00a0


	//----- nvinfo : EIATTR_SW_WAR
	.align		4
.L_1317:
        /*00b4*/ 	.byte	0x04, 0x36
        /*00b6*/ 	.short	(.L_1319 - .L_1318)
.L_1318:
        /*00b8*/ 	.word	0x00000008
.L_1319:


//--------------------- .nv.info._Z35group_norm_nhwc_fwd_one_pass_kernelI11Bf16IOBf16WLi256ELi10ELi640EEv26Group_norm_nhwc_fwd_params --------------------------
	.section	.nv.info._Z35group_norm_nhwc_fwd_one_pass_kernelI11Bf16IOBf16WLi256ELi10ELi640EEv26Group_norm_nhwc_fwd_params,"",@"SHT_CUDA_INFO"
	.sectionflags	@""
	.align	4


	//----- nvinfo : EIATTR_CUDA_API_VERSION
	.align		4
        /*0000*/ 	.byte	0x04, 0x37
        /*0002*/ 	.short	(.L_1321 - .L_1320)
.L_1320:
        /*0004*/ 	.word	0x00000082


	//----- nvinfo : EIATTR_KPARAM_INFO
	.align		4
.L_1321:
        /*0008*/ 	.byte	0x04, 0x17
        /*000a*/ 	.short	(.L_1323 - .L_1322)
.L_1322:
        /*000c*/ 	.word	0x00000000
        /*0010*/ 	.short	0x0000
        /*0012*/ 	.short	0x0000
        /*0014*/ 	.byte	0x00, 0xf0, 0x81, 0x02


	//----- nvinfo : EIATTR_SPARSE_MMA_MASK
	.align		4
.L_1323:
        /*0018*/ 	.byte	0x03, 0x50
        /*001a*/ 	.short	0x0000


	//----- nvinfo : EIATTR_MAXREG_COUNT
	.align		4
        /*001c*/ 	.byte	0x03, 0x1b
        /*001e*/ 	.short	0x0060


	//----- nvinfo : EIATTR_NUM_BARRIERS
	.align		4
        /*0020*/ 	.byte	0x02, 0x4c
        /*0022*/ 	.byte	0x01
	.zero		1


	//----- nvinfo : EIATTR_MERCURY_ISA_VERSION
	.align		4
        /*0024*/ 	.byte	0x03, 0x5f
        /*0026*/ 	.short	0x0101


	//----- nvinfo : EIATTR_COOP_GROUP_MASK_REGIDS
	.align		4
        /*0028*/ 	.byte	0x04, 0x29
        /*002a*/ 	.short	(.L_1325 - .L_1324)


	//   ....[0]....
.L_1324:
        /*002c*/ 	.word	0xffffffff


	//   ....[1]....
        /*0030*/ 	.word	0xffffffff


	//   ....[2]....
        /*0034*/ 	.word	0xffffffff


	//   ....[3]....
        /*0038*/ 	.word	0xffffffff


	//   ....[4]....
        /*003c*/ 	.word	0xffffffff


	//   ....[5]....
        /*0040*/ 	.word	0xffffffff


	//   ....[6]....
        /*0044*/ 	.word	0xffffffff


	//   ....[7]....
        /*0048*/ 	.word	0xffffffff


	//   ....[8]....
        /*004c*/ 	.word	0xffffffff


	//   ....[9]....
        /*0050*/ 	.word	0xffffffff


	//----- nvinfo : EIATTR_COOP_GROUP_INSTR_OFFSETS
	.align		4
.L_1325:
        /*0054*/ 	.byte	0x04, 0x28
        /*0056*/ 	.short	(.L_1327 - .L_1326)


	//   ....[0]....
.L_1326:
        /*0058*/ 	.word	0x00000760


	//   ....[1]....
        /*005c*/ 	.word	0x00000770


	//   ....[2]....
        /*0060*/ 	.word	0x000007a0


	//   ....[3]....
        /*0064*/ 	.word	0x000007c0


	//   ....[4]....
        /*0068*/ 	.word	0x000007f0


	//   ....[5]....
        /*006c*/ 	.word	0x00000810


	//   ....[6]....
        /*0070*/ 	.word	0x00000840


	//   ....[7]....
        /*0074*/ 	.word	0x00000860


	//   ....[8]....
        /*0078*/ 	.word	0x00000890


	//   ....[9]....
        /*007c*/ 	.word	0x000008b0


	//----- nvinfo : EIATTR_EXIT_INSTR_OFFSETS
	.align		4
.L_1327:
        /*0080*/ 	.byte	0x04, 0x1c
        /*0082*/ 	.short	(.L_1329 - .L_1328)


	//   ....[0]....
.L_1328:
        /*0084*/ 	.word	0x00000060


	//   ....[1]....
        /*0088*/ 	.word	0x00001de0


	//----- nvinfo : EIATTR_MAX_THREADS
	.align		4
.L_1329:
        /*008c*/ 	.byte	0x04, 0x05
        /*008e*/ 	.short	(.L_1331 - .L_1330)
.L_1330:
        /*0090*/ 	.word	0x00000280
        /*0094*/ 	.word	0x00000001
        /*0098*/ 	.word	0x00000001


	//----- nvinfo : EIATTR_CRS_STACK_SIZE
	.align		4
.L_1331:
        /*009c*/ 	.byte	0x04, 0x1e
        /*009e*/ 	.short	(.L_1333 - .L_1332)
.L_1332:
        /*00a0*/ 	.word	0x00000000


	//----- nvinfo : EIATTR_CBANK_PARAM_SIZE
	.align		4
.L_1333:
        /*00a4*/ 	.byte	0x03, 0x19
        /*00a6*/ 	.short	0x00a0


	//----- nvinfo : EIATTR_PARAM_CBANK
	.align		4
        /*00a8*/ 	.byte	0x04, 0x0a
        /*00aa*/ 	.short	(.L_1335 - .L_1334)
	.align		4
.L_1334:
        /*00ac*/ 	.word	index@(.nv.constant0._Z35group_norm_nhwc_fwd_one_pass_kernelI11Bf16IOBf16WLi256ELi10ELi640EEv26Group_norm_nhwc_fwd_params)
        /*00b0*/ 	.short	0x0210
        /*00b2*/ 	.short	0x00a0


	//----- nvinfo : EIATTR_SW_WAR
	.align		4
.L_1335:
        /*00b4*/ 	.byte	0x04, 0x36
        /*00b6*/ 	.short	(.L_1337 - .L_1336)
.L_1336:
        /*00b8*/ 	.word	0x00000008
.L_1337:


//--------------------- .nv.info._Z35group_norm_nhwc_fwd_one_pass_kernelI11Bf16IOBf16WLi512ELi10ELi640EEv26Group_norm_nhwc_fwd_params --------------------------
	.section	.nv.info._Z35group_norm_nhwc_fwd_one_pass_kernelI11Bf16IOBf16WLi512ELi10ELi640EEv26Group_norm_nhwc_fwd_params,"",@"SHT_CUDA_INFO"
	.sectionflags	@""
	.align	4


	//----- nvinfo : EIATTR_CUDA_API_VERSION
	.align		4
        /*0000*/ 	.byte	0x04, 0x37
        /*0002*/ 	.short	(.L_1339 - .L_1338)
.L_1338:
        /*0004*/ 	.word	0x00000082


	//----- nvinfo : EIATTR_KPARAM_INFO
	.align		4
.L_1339:
        /*0008*/ 	.byte	0x04, 0x17
        /*000a*/ 	.short	(.L_1341 - .L_1340)
.L_1340:
        /*000c*/ 	.word	0x00000000
        /*0010*/ 	.short	0x0000
        /*0012*/ 	.short	0x0000
        /*0014*/ 	.byte	0x00, 0xf0, 0x81, 0x02


	//----- nvinfo : EIATTR_SPARSE_MMA_MASK
	.align		4
.L_1341:
        /*0018*/ 	.byte	0x03, 0x50
        /*001a*/ 	.short	0x0000


	//----- nvinfo : EIATTR_MAXREG_COUNT
	.align		4
        /*001c*/ 	.byte	0x03, 0x1b
        /*001e*/ 	.short	0x0060


	//----- nvinfo : EIATTR_NUM_BARRIERS
	.align		4
        /*0020*/ 	.byte	0x02, 0x4c
        /*0022*/ 	.byte	0x01
	.zero		1


	//----- nvinfo : EIATTR_MERCURY_ISA_VERSION
	.align		4
        /*0024*/ 	.byte	0x03, 0x5f
        /*0026*/ 	.short	0x0101


	//----- nvinfo : EIATTR_COOP_GROUP_MASK_REGIDS
	.align		4
        /*0028*/ 	.byte	0x04, 0x29
        /*002a*/ 	.short	(.L_1343 - .L_1342)


	//   ....[0]....
.L_1342:
        /*002c*/ 	.word	0xffffffff


	//   ....[1]....
        /*0030*/ 	.word	0xffffffff


	//   ....[2]....
        /*0034*/ 	.word	0xffffffff


	//   ....[3]....
        /*0038*/ 	.word	0xffffffff


	//   ....[4]....
        /*003c*/ 	.word	0xffffffff


	//   ....[5]....
        /*0040*/ 	.word	0xffffffff


	//   ....[6]....
        /*0044*/ 	.word	0xffffffff


	//   ....[7]....
        /*0048*/ 	.word	0xffffffff


	//   ....[8]....
        /*004c*/ 	.word	0xffffffff


	//   ....[9]....
        /*0050*/ 	.word	0xffffffff


	//----- nvinfo : EIATTR_COOP_GROUP_INSTR_OFFSETS
	.align		4
.L_1343:
        /*0054*/ 	.byte	0x04, 0x28
        /*0056*/ 	.short	(.L_1345 - .L_1344)


	//   ....[0]....
.L_1344:
        /*0058*/ 	.word	0x00000a60


	//   ....[1]....
        /*005c*/ 	.word	0x00000a70


	//   ....[2]....
        /*0060*/ 	.word	0x00000aa0


	//   ....[3]....
        /*0064*/ 	.word	0x00000ab0


	//   ....[4]....
        /*0068*/ 	.word	0x00000af0


	//   ....[5]....
        /*006c*/ 	.word	0x00000b00


	//   ....[6]....
        /*0070*/ 	.word	0x00000b40


	//   ....[7]....
        /*0074*/ 	.word	0x00000b50


	//   ....[8]....
        /*0078*/ 	.word	0x00000b90


	//   ....[9]....
        /*007c*/ 	.word	0x00000ba0


	//----- nvinfo : EIATTR_EXIT_INSTR_OFFSETS
	.align		4
.L_1345:
        /*0080*/ 	.byte	0x04, 0x1c
        /*0082*/ 	.short	(.L_1347 - .L_1346)


	//   ....[0]....
.L_1346:
        /*0084*/ 	.word	0x00000060


	//   ....[1]....
        /*0088*/ 	.word	0x00002550


	//----- nvinfo : EIATTR_MAX_THREADS
	.align		4
.L_1347:
        /*008c*/ 	.byte	0x04, 0x05
        /*008e*/ 	.short	(.L_1349 - .L_1348)
.L_1348:
        /*0090*/ 	.word	0x00000280
        /*0094*/ 	.word	0x00000001
        /*0098*/ 	.word	0x00000001


	//----- nvinfo : EIATTR_CRS_STACK_SIZE
	.align		4
.L_1349:
        /*009c*/ 	.byte	0x04, 0x1e
        /*009e*/ 	.short	(.L_1351 - .L_1350)
.L_1350:
        /*00a0*/ 	.word	0x00000000


	//----- nvinfo : EIATTR_CBANK_PARAM_SIZE
	.align		4
.L_1351:
        /*00a4*/ 	.byte	0x03, 0x19
        /*00a6*/ 	.short	0x00a0


	//----- nvinfo : EIATTR_PARAM_CBANK
	.align		4
        /*00a8*/ 	.byte	0x04, 0x0a
        /*00aa*/ 	.short	(.L_1353 - .L_1352)
	.align		4
.L_1352:
        /*00ac*/ 	.word	index@(.nv.constant0._Z35group_norm_nhwc_fwd_one_pass_kernelI11Bf16IOBf16WLi512ELi10ELi640EEv26Group_norm_nhwc_fwd_params)
        /*00b0*/ 	.short	0x0210
        /*00b2*/ 	.short	0x00a0


	//----- nvinfo : EIATTR_SW_WAR
	.align		4
.L_1353:
        /*00b4*/ 	.byte	0x04, 0x36
        /*00b6*/ 	.short	(.L_1355 - .L_1354)
.L_1354:
        /*00b8*/ 	.word	0x00000008
.L_1355:


//--------------------- .nv.info._Z35group_norm_nhwc_fwd_one_pass_kernelI11Bf16IOFp16WLi64ELi10ELi640EEv26Group_norm_nhwc_fwd_params --------------------------
	.section	.nv.info._Z35group_norm_nhwc_fwd_one_pass_kernelI11Bf16IOFp16WLi64ELi10ELi640EEv26Group_norm_nhwc_fwd_params,"",@"SHT_CUDA_INFO"
	.sectionflags	@""
	.align	4


	//----- nvinfo : EIATTR_CUDA_API_VERSION
	.align		4
        /*0000*/ 	.byte	0x04, 0x37
        /*0002*/ 	.short	(.L_1357 - .L_1356)
.L_1356:
        /*0004*/ 	.word	0x00000082


	//----- nvinfo : EIATTR_KPARAM_INFO
	.align		4
.L_1357:
        /*0008*/ 	.byte	0x04, 0x17
        /*000a*/ 	.short	(.L_1359 - .L_1358)
.L_1358:
        /*000c*/ 	.word	0x00000000
        /*0010*/ 	.short	0x0000
        /*0012*/ 	.short	0x0000
        /*0014*/ 	.byte	0x00, 0xf0, 0x81, 0x02


	//----- nvinfo : EIATTR_SPARSE_MMA_MASK
	.align		4
.L_1359:
        /*0018*/ 	.byte	0x03, 0x50
        /*001a*/ 	.short	0x0000


	//----- nvinfo : EIATTR_MAXREG_COUNT
	.align		4
        /*001c*/ 	.byte	0x03, 0x1b
        /*001e*/ 	.short	0x0060


	//----- nvinfo : EIATTR_NUM_BARRIERS
	.align		4
        /*0020*/ 	.byte	0x02, 0x4c
        /*0022*/ 	.byte	0x01
	.zero		1


	//----- nvinfo : EIATTR_MERCURY_ISA_VERSION
	.align		4
        /*0024*/ 	.byte	0x03, 0x5f
        /*0026*/ 	.short	0x0101


	//----- nvinfo : EIATTR_COOP_GROUP_MASK_REGIDS
	.align		4
        /*0028*/ 	.byte	0x04, 0x29
        /*002a*/ 	.short	(.L_1361 - .L_1360)


	//   ....[0]....
.L_1360:
        /*002c*/ 	.word	0xffffffff


	//   ....[1]....
        /*0030*/ 	.word	0xffffffff


	//   ....[2]....
        /*0034*/ 	.word	0xffffffff


	//   ....[3]....
        /*0038*/ 	.word	0xffffffff


	//   ....[4]....
        /*003c*/ 	.word	0xffffffff


	//   ....[5]....
        /*0040*/ 	.word	0xffffffff


	//   ....[6]....
        /*0044*/ 	.word	0xffffffff


	//   ....[7]....
        /*0048*/ 	.word	0xffffffff


	//   ....[8]....
        /*004c*/ 	.word	0xffffffff


	//   ....[9]....
        /*0050*/ 	.word	0xffffffff


	//----- nvinfo : EIATTR_COOP_GROUP_INSTR_OFFSETS
	.align		4
.L_1361:
        /*0054*/ 	.byte	0x04, 0x28
        /*0056*/ 	.short	(.L_1363 - .L_1362)


	//   ....[0]....
.L_1362:
        /*0058*/ 	.word	0x000005e0


	//   ....[1]....
        /*005c*/ 	.word	0x000005f0


	//   ....[2]....
        /*0060*/ 	.word	0x00000620


	//   ....[3]....
        /*0064*/ 	.word	0x00000640


	//   ....[4]....
        /*0068*/ 	.word	0x00000670


	//   ....[5]....
        /*006c*/ 	.word	0x00000690


	//   ....[6]....
        /*0070*/ 	.word	0x000006c0


	//   ....[7]....
        /*0074*/ 	.word	0x000006e0


	//   ....[8]....
        /*0078*/ 	.word	0x00000710


	//   ....[9]....
        /*007c*/ 	.word	0x00000730


	//----- nvinfo : EIATTR_EXIT_INSTR_OFFSETS
	.align		4
.L_1363:
        /*0080*/ 	.byte	0x04, 0x1c
        /*0082*/ 	.short	(.L_1365 - .L_1364)


	//   ....[0]....
.L_1364:
        /*0084*/ 	.word	0x00000060


	//   ....[1]....
        /*0088*/ 	.word	0x000019e0


	//----- nvinfo : EIATTR_MAX_THREADS
	.align		4
.L_1365:
        /*008c*/ 	.byte	0x04, 0x05
        /*008e*/ 	.short	(.L_1367 - .L_1366)
.L_1366:
        /*0090*/ 	.word	0x00000280
        /*0094*/ 	.word	0x00000001
        /*0098*/ 	.word	0x00000001


	//----- nvinfo : EIATTR_CRS_STACK_SIZE
	.align		4
.L_1367:
        /*009c*/ 	.byte	0x04, 0x1e
        /*009e*/ 	.short	(.L_1369 - .L_1368)
.L_1368:
        /*00a0*/ 	.word	0x00000000


	//----- nvinfo : EIATTR_CBANK_PARAM_SIZE
	.align		4
.L_1369:
        /*00a4*/ 	.byte	0x03, 0x19
        /*00a6*/ 	.short	0x00a0


	//----- nvinfo : EIATTR_PARAM_CBANK
	.align		4
        /*00a8*/ 	.byte	0x04, 0x0a
        /*00aa*/ 	.short	(.L_1371 - .L_1370)
	.align		4
.L_1370:
        /*00ac*/ 	.word	index@(.nv.constant0._Z35group_norm_nhwc_fwd_one_pass_kernelI11Bf16IOFp16WLi64ELi10ELi640EEv26Group_norm_nhwc_fwd_params)
        /*00b0*/ 	.short	0x0210
        /*00b2*/ 	.short	0x00a0


	//----- nvinfo : EIATTR_SW_WAR
	.align		4
.L_1371:
        /*00b4*/ 	.byte	0x04, 0x36
        /*00b6*/ 	.short	(.L_1373 - .L_1372)
.L_1372:
        /*00b8*/ 	.word	0x00000008
.L_1373:


//--------------------- .nv.info._Z35group_norm_nhwc_fwd_one_pass_kernelI11Bf16IOFp16WLi128ELi10ELi640EEv26Group_norm_nhwc_fwd_params --------------------------
	.section	.nv.info._Z35group_norm_nhwc_fwd_one_pass_kernelI11Bf16IOFp16WLi128ELi10ELi640EEv26Group_norm_nhwc_fwd_params,"",@"SHT_CUDA_INFO"
	.sectionflags	@""
	.align	4


	//----- nvinfo : EIATTR_CUDA_API_VERSION
	.align		4
        /*0000*/ 	.byte	0x04, 0x37
        /*0002*/ 	.short	(.L_1375 - .L_1374)
.L_1374:
        /*0004*/ 	.word	0x00000082


	//----- nvinfo : EIATTR_KPARAM_INFO
	.align		4
.L_1375:
        /*0008*/ 	.byte	0x04, 0x17
        /*000a*/ 	.short	(.L_1377 - .L_1376)
.L_1376:
        /*000c*/ 	.word	0x00000000
        /*0010*/ 	.short	0x0000
        /*0012*/ 	.short	0x0000
        /*0014*/ 	.byte	0x00, 0xf0, 0x81, 0x02


	//----- nvinfo : EIATTR_SPARSE_MMA_MASK
	.align		4
.L_1377:
        /*0018*/ 	.byte	0x03, 0x50
        /*001a*/ 	.short	0x0000


	//----- nvinfo : EIATTR_MAXREG_COUNT
	.align		4
        /*001c*/ 	.byte	0x03, 0x1b
        /*001e*/ 	.short	0x0060


	//----- nvinfo : EIATTR_NUM_BARRIERS
	.align		4
        /*0020*/ 	.byte	0x02, 0x4c
        /*0022*/ 	.byte	0x01
	.zero		1


	//----- nvinfo : EIATTR_MERCURY_ISA_VERSION
	.align		4
        /*0024*/ 	.byte	0x03, 0x5f
        /*0026*/ 	.short	0x0101


	//----- nvinfo : EIATTR_COOP_GROUP_MASK_REGIDS
	.align		4
        /*0028*/ 	.byte	0x04, 0x29
        /*002a*/ 	.short	(.L_1379 - .L_1378)


	//   ....[0]....
.L_1378:
        /*002c*/ 	.word	0xffffffff


	//   ....[1]....
        /*0030*/ 	.word	0xffffffff


	//   ....[2]....
        /*0034*/ 	.word	0xffffffff


	//   ....[3]....
        /*0038*/ 	.word	0xffffffff


	//   ....[4]....
        /*003c*/ 	.word	0xffffffff


	//   ....[5]....
        /*0040*/ 	.word	0xffffffff


	//   ....[6]....
        /*0044*/ 	.word	0xffffffff


	//   ....[7]....
        /*0048*/ 	.word	0xffffffff


	//   ....[8]....
        /*004c*/ 	.word	0xffffffff


	//   ....[9]....
        /*0050*/ 	.word	0xffffffff


	//----- nvinfo : EIATTR_COOP_GROUP_INSTR_OFFSETS
	.align		4
.L_1379:
        /*0054*/ 	.byte	0x04, 0x28
        /*0056*/ 	.short	(.L_1381 - .L_1380)


	//   ....[0]....
.L_1380:
        /*0058*/ 	.word	0x000005e0


	//   ....[1]....
        /*005c*/ 	.word	0x000005f0


	//   ....[2]....
        /*0060*/ 	.word	0x00000620


	//   ....[3]....
        /*0064*/ 	.word	0x00000640


	//   ....[4]....
        /*0068*/ 	.word	0x00000670


	//   ....[5]....
        /*006c*/ 	.word	0x00000690


	//   ....[6]....
        /*0070*/ 	.word	0x000006c0


	//   ....[7]....
        /*0074*/ 	.word	0x000006e0


	//   ....[8]....
        /*0078*/ 	.word	0x00000710


	//   ....[9]....
        /*007c*/ 	.word	0x00000730


	//----- nvinfo : EIATTR_EXIT_INSTR_OFFSETS
	.align		4
.L_1381:
        /*0080*/ 	.byte	0x04, 0x1c
        /*0082*/ 	.short	(.L_1383 - .L_1382)


	//   ....[0]....
.L_1382:
        /*0084*/ 	.word	0x00000060


	//   ....[1]....
        /*0088*/ 	.word	0x000019e0


	//----- nvinfo : EIATTR_MAX_THREADS
	.align		4
.L_1383:
        /*008c*/ 	.byte	0x04, 0x05
        /*008e*/ 	.short	(.L_1385 - .L_1384)
.L_1384:
        /*0090*/ 	.word	0x00000280
        /*0094*/ 	.word	0x00000001
        /*0098*/ 	.word	0x00000001


	//----- nvinfo : EIATTR_CRS_STACK_SIZE
	.align		4
.L_1385:
        /*009c*/ 	.byte	0x04, 0x1e
        /*009e*/ 	.short	(.L_1387 - .L_1386)
.L_1386:
        /*00a0*/ 	.word	0x00000000


	//----- nvinfo : EIATTR_CBANK_PARAM_SIZE
	.align		4
.L_1387:
        /*00a4*/ 	.byte	0x03, 0x19
        /*00a6*/ 	.short	0x00a0


	//----- nvinfo : EIATTR_PARAM_CBANK
	.align		4
        /*00a8*/ 	.byte	0x04, 0x0a
        /*00aa*/ 	.short	(.L_1389 - .L_1388)
	.align		4
.L_1388:
        /*00ac*/ 	.word	index@(.nv.constant0._Z35group_norm_nhwc_fwd_one_pass_kernelI11Bf16IOFp16WLi128ELi10ELi640EEv26Group_norm_nhwc_fwd_params)
        /*00b0*/ 	.short	0x0210
        /*00b2*/ 	.short	0x00a0


	//----- nvinfo : EIATTR_SW_WAR
	.align		4
.L_1389:
        /*00b4*/ 	.byte	0x04, 0x36
        /*00b6*/ 	.short	(.L_1391 - .L_1390)
.L_1390:
        /*00b8*/ 	.word	0x00000008
.L_1391:


//--------------------- .nv.info._Z35group_norm_nhwc_fwd_one_pass_kernelI11Bf16IOFp16WLi256ELi10ELi640EEv26Group_norm_nhwc_fwd_params --------------------------
	.section	.nv.info._Z35group_norm_nhwc_fwd_one_pass_kernelI11Bf16IOFp16WLi256ELi10ELi640EEv26Group_norm_nhwc_fwd_params,"",@"SHT_CUDA_INFO"
	.sectionflags	@""
	.align	4


	//----- nvinfo : EIATTR_CUDA_API_VERSION
	.align		4
        /*0000*/ 	.byte	0x04, 0x37
        /*0002*/ 	.short	(.L_1393 - .L_1392)
.L_1392:
        /*0004*/ 	.word	0x00000082


	//----- nvinfo : EIATTR_KPARAM_INFO
	.align		4
.L_1393:
        /*0008*/ 	.byte	0x04, 0x17
        /*000a*/ 	.short	(.L_1395 - .L_1394)
.L_1394:
        /*000c*/ 	.word	0x00000000
        /*0010*/ 	.short	0x0000
        /*0012*/ 	.short	0x0000
        /*0014*/ 	.byte	0x00, 0xf0, 0x81, 0x02


	//----- nvinfo : EIATTR_SPARSE_MMA_MASK
	.align		4
.L_1395:
        /*0018*/ 	.byte	0x03, 0x50
        /*001a*/ 	.short	0x0000


	//----- nvinfo : EIATTR_MAXREG_COUNT
	.align		4
        /*001c*/ 	.byte	0x03, 0x1b
        /*001e*/ 	.short	0x0060


	//----- nvinfo : EIATTR_NUM_BARRIERS
	.align		4
        /*0020*/ 	.byte	0x02, 0x4c
        /*0022*/ 	.byte	0x01
	.zero		1


	//----- nvinfo : EIATTR_MERCURY_ISA_VERSION
	.align		4
        /*0024*/ 	.byte	0x03, 0x5f
        /*0026*/ 	.short	0x0101


	//----- nvinfo : EIATTR_COOP_GROUP_MASK_REGIDS
	.align		4
        /*0028*/ 	.byte	0x04, 0x29
        /*002a*/ 	.short	(.L_1397 - .L_1396)


	//   ....[0]....
.L_1396:
        /*002c*/ 	.word	0xffffffff


	//   ....[1]....
        /*0030*/ 	.word	0xffffffff


	//   ....[2]....
        /*0034*/ 	.word	0xffffffff


	//   ....[3]....
        /*0038*/ 	.word	0xffffffff


	//   ....[4]....
        /*003c*/ 	.word	0xffffffff


	//   ....[5]....
        /*0040*/ 	.word	0xffffffff


	//   ....[6]....
        /*0044*/ 	.word	0xffffffff


	//   ....[7]....
        /*0048*/ 	.word	0xffffffff


	//   ....[8]....
        /*004c*/ 	.word	0xffffffff


	//   ....[9]....
        /*0050*/ 	.word	0xffffffff


	//----- nvinfo : EIATTR_COOP_GROUP_INSTR_OFFSETS
	.align		4
.L_1397:
        /*0054*/ 	.byte	0x04, 0x28
        /*0056*/ 	.short	(.L_1399 - .L_1398)


	//   ....[0]....
.L_1398:
        /*0058*/ 	.word	0x00000760


	//   ....[1]....
        /*005c*/ 	.word	0x00000770


	//   ....[2]....
        /*0060*/ 	.word	0x000007a0


	//   ....[3]....
        /*0064*/ 	.word	0x000007c0


	//   ....[4]....
        /*0068*/ 	.word	0x000007f0


	//   ....[5]....
        /*006c*/ 	.word	0x00000810


	//   ....[6]....
        /*0070*/ 	.word	0x00000840


	//   ....[7]....
        /*0074*/ 	.word	0x00000860


	//   ....[8]....
        /*0078*/ 	.word	0x00000890


	//   ....[9]....
        /*007c*/ 	.word	0x000008b0


	//----- nvinfo : EIATTR_EXIT_INSTR_OFFSETS
	.align		4
.L_1399:
        /*0080*/ 	.byte	0x04, 0x1c
        /*0082*/ 	.short	(.L_1401 - .L_1400)


	//   ....[0]....
.L_1400:
        /*0084*/ 	.word	0x00000060


	//   ....[1]....
        /*0088*/ 	.word	0x00001de0


	//----- nvinfo : EIATTR_MAX_THREADS
	.align		4
.L_1401:
        /*008c*/ 	.byte	0x04, 0x05
        /*008e*/ 	.short	(.L_1403 - .L_1402)
.L_1402:
        /*0090*/ 	.word	0x00000280
        /*0094*/ 	.word	0x00000001
        /*0098*/ 	.word	0x00000001


	//----- nvinfo : EIATTR_CRS_STACK_SIZE
	.align		4
.L_1403:
        /*009c*/ 	.byte	0x04, 0x1e
        /*009e*/ 	.short	(.L_1405 - .L_1404)
.L_1404:
        /*00a0*/ 	.word	0x00000000


	//----- nvinfo : EIATTR_CBANK_PARAM_SIZE
	.align		4
.L_1405:
        /*00a4*/ 	.byte	0x03, 0x19
        /*00a6*/ 	.short	0x00a0


	//----- nvinfo : EIATTR_PARAM_CBANK
	.align		4
        /*00a8*/ 	.byte	0x04, 0x0a
        /*00aa*/ 	.short	(.L_1407 - .L_1406)
	.align		4
.L_1406:
        /*00ac*/ 	.word	index@(.nv.constant0._Z35group_norm_nhwc_fwd_one_pass_kernelI11Bf16IOFp16WLi256ELi10ELi640EEv26Group_norm_nhwc_fwd_params)
        /*00b0*/ 	.short	0x0210
        /*00b2*/ 	.short	0x00a0


	//----- nvinfo : EIATTR_SW_WAR
	.align		4
.L_1407:
        /*00b4*/ 	.byte	0x04, 0x36
        /*00b6*/ 	.short	(.L_1409 - .L_1408)
.L_1408:
        /*00b8*/ 	.word	0x00000008
.L_1409:


//--------------------- .nv.info._Z35group_norm_nhwc_fwd_one_pass_kernelI11Bf16IOFp16WLi512ELi10ELi640EEv26Group_norm_nhwc_fwd_params --------------------------
	.section	.nv.info._Z35group_norm_nhwc_fwd_one_pass_kernelI11Bf16IOFp16WLi512ELi10ELi640EEv26Group_norm_nhwc_fwd_params,"",@"SHT_CUDA_INFO"
	.sectionflags	@""
	.align	4


	//----- nvinfo : EIATTR_CUDA_API_VERSION
	.align		4
        /*0000*/ 	.byte	0x04, 0x37
        /*0002*/ 	.short	(.L_1411 - .L_1410)
.L_1410:
        /*0004*/ 	.word	0x00000082


	//----- nvinfo : EIATTR_KPARAM_INFO
	.align		4
.L_1411:
        /*0008*/ 	.byte	0x04, 0x17
        /*000a*/ 	.short	(.L_1413 - .L_1412)
.L_1412:
        /*000c*/ 	.word	0x00000000
        /*0010*/ 	.short	0x0000
        /*0012*/ 	.short	0x0000
        /*0014*/ 	.byte	0x00, 0xf0, 0x81, 0x02


	//----- nvinfo : EIATTR_SPARSE_MMA_MASK
	.align		4
.L_1413:
        /*0018*/ 	.byte	0x03, 0x50
        /*001a*/ 	.short	0x0000


	//----- nvinfo : EIATTR_MAXREG_COUNT
	.align		4
        /*001c*/ 	.byte	0x03, 0x1b
        /*001e*/ 	.short	0x0060


	//----- nvinfo : EIATTR_NUM_BARRIERS
	.align		4
        /*0020*/ 	.byte	0x02, 0x4c
        /*0022*/ 	.byte	0x01
	.zero		1


	//----- nvinfo : EIATTR_MERCURY_ISA_VERSION
	.align		4
        /*0024*/ 	.byte	0x03, 0x5f
        /*0026*/ 	.short	0x0101


	//----- nvinfo : EIATTR_COOP_GROUP_MASK_REGIDS
	.align		4
        /*0028*/ 	.byte	0x04, 0x29
        /*002a*/ 	.short	(.L_1415 - .L_1414)


	//   ....[0]....
.L_1414:
        /*002c*/ 	.word	0xffffffff


	//   ....[1]....
        /*0030*/ 	.word	0xffffffff


	//   ....[2]....
        /*0034*/ 	.word	0xffffffff


	//   ....[3]....
        /*0038*/ 	.word	0xffffffff


	//   ....[4]....
        /*003c*/ 	.word	0xffffffff


	//   ....[5]....
        /*0040*/ 	.word	0xffffffff


	//   ....[6]....
        /*0044*/ 	.word	0xffffffff


	//   ....[7]....
        /*0048*/ 	.word	0xffffffff


	//   ....[8]....
        /*004c*/ 	.word	0xffffffff


	//   ....[9]....
        /*0050*/ 	.word	0xffffffff


	//----- nvinfo : EIATTR_COOP_GROUP_INSTR_OFFSETS
	.align		4
.L_1415:
        /*0054*/ 	.byte	0x04, 0x28
        /*0056*/ 	.short	(.L_1417 - .L_1416)


	//   ....[0]....
.L_1416:
        /*0058*/ 	.word	0x00000a60


	//   ....[1]....
        /*005c*/ 	.word	0x00000a70


	//   ....[2]....
        /*0060*/ 	.word	0x00000aa0


	//   ....[3]....
        /*0064*/ 	.word	0x00000ab0


	//   ....[4]....
        /*0068*/ 	.word	0x00000af0


	//   ....[5]....
        /*006c*/ 	.word	0x00000b00


	//   ....[6]....
        /*0070*/ 	.word	0x00000b40


	//   ....[7]....
        /*0074*/ 	.word	0x00000b50


	//   ....[8]....
        /*0078*/ 	.word	0x00000b90


	//   ....[9]....
        /*007c*/ 	.word	0x00000ba0


	//----- nvinfo : EIATTR_EXIT_INSTR_OFFSETS
	.align		4
.L_1417:
        /*0080*/ 	.byte	0x04, 0x1c
        /*0082*/ 	.short	(.L_1419 - .L_1418)


	//   ....[0]....
.L_1418:
        /*0084*/ 	.word	0x00000060


	//   ....[1]....
        /*0088*/ 	.word	0x00002550


	//----- nvinfo : EIATTR_MAX_THREADS
	.align		4
.L_1419:
        /*008c*/ 	.byte	0x04, 0x05
        /*008e*/ 	.short	(.L_1421 - .L_1420)
.L_1420:
        /*0090*/ 	.word	0x00000280
        /*0094*/ 	.word	0x00000001
        /*0098*/ 	.word	0x00000001


	//----- nvinfo : EIATTR_CRS_STACK_SIZE
	.align		4
.L_1421:
        /*009c*/ 	.byte	0x04, 0x1e
        /*009e*/ 	.short	(.L_1423 - .L_1422)
.L_1422:
        /*00a0*/ 	.word	0x00000000


	//----- nvinfo : EIATTR_CBANK_PARAM_SIZE
	.align		4
.L_1423:
        /*00a4*/ 	.byte	0x03, 0x19
        /*00a6*/ 	.short	0x00a0


	//----- nvinfo : EIATTR_PARAM_CBANK
	.align		4
        /*00a8*/ 	.byte	0x04, 0x0a
        /*00aa*/ 	.short	(.L_1425 - .L_1424)
	.align		4
.L_1424:
        /*00ac*/ 	.word	index@(.nv.constant0._Z35group_norm_nhwc_fwd_one_pass_kernelI11Bf16IOFp16WLi512ELi10ELi640EEv26Group_norm_nhwc_fwd_params)
        /*00b0*/ 	.short	0x0210
        /*00b2*/ 	.short	0x00a0


	//----- nvinfo : EIATTR_SW_WAR
	.align		4
.L_1425:
        /*00b4*/ 	.byte	0x04, 0x36
        /*00b6*/ 	.short	(.L_1427 - .L_1426)
.L_1426:
        /*00b8*/ 	.word	0x00000008
.L_1427:


//--------------------- .nv.info._Z35group_norm_nhwc_fwd_one_pass_kernelI11Fp16IOFp32WLi64ELi10ELi640EEv26Group_norm_nhwc_fwd_params --------------------------
	.section	.nv.info._Z35group_norm_nhwc_fwd_one_pass_kernelI11Fp16IOFp32WLi64ELi10ELi640EEv26Group_norm_nhwc_fwd_params,"",@"SHT_CUDA_INFO"
	.sectionflags	@""
	.align	4


	//----- nvinfo : EIATTR_CUDA_API_VERSION
	.align		4
        /*0000*/ 	.byte	0x04, 0x37
        /*0002*/ 	.short	(.L_1429 - .L_1428)
.L_1428:
        /*0004*/ 	.word	0x00000082


	//----- nvinfo : EIATTR_KPARAM_INFO
	.align		4
.L_1429:
        /*0008*/ 	.byte	0x04, 0x17
        /*000a*/ 	.short	(.L_1431 - .L_1430)
.L_1430:
        /*000c*/ 	.word	0x00000000
        /*0010*/ 	.short	0x0000
        /*0012*/ 	.short	0x0000
        /*0014*/ 	.byte	0x00, 0xf0, 0x81, 0x02


	//----- nvinfo : EIATTR_SPARSE_MMA_MASK
	.align		4
.L_1431:
        /*0018*/ 	.byte	0x03, 0x50
        /*001a*/ 	.short	0x0000


	//----- nvinfo : EIATTR_MAXREG_COUNT
	.align		4
        /*001c*/ 	.byte	0x03, 0x1b
        /*001e*/ 	.short	0x0060


	//----- nvinfo : EIATTR_NUM_BARRIERS
	.align		4
        /*0020*/ 	.byte	0x02, 0x4c
        /*0022*/ 	.byte	0x01
	.zero		1


	//----- nvinfo : EIATTR_MERCURY_ISA_VERSION
	.align		4
        /*0024*/ 	.byte	0x03, 0x5f
        /*0026*/ 	.short	0x0101


	//----- nvinfo : EIATTR_COOP_GROUP_MASK_REGIDS
	.align		4
        /*0028*/ 	.byte	0x04, 0x29
        /*002a*/ 	.short	(.L_1433 - .L_1432)


	//   ....[0]....
.L_1432:
        /*002c*/ 	.word	0xffffffff


	//   ....[1]....
        /*0030*/ 	.word	0xffffffff


	//   ....[2]....
        /*0034*/ 	.word	0xffffffff


	//   ....[3]....
        /*0038*/ 	.word	0xffffffff


	//   ....[4]....
        /*003c*/ 	.word	0xffffffff


	//   ....[5]....
        /*0040*/ 	.word	0xffffffff


	//   ....[6]....
        /*0044*/ 	.word	0xffffffff


	//   ....[7]....
        /*0048*/ 	.word	0xffffffff


	//   ....[8]....
        /*004c*/ 	.word	0xffffffff


	//   ....[9]....
        /*0050*/ 	.word	0xffffffff


	//----- nvinfo : EIATTR_COOP_GROUP_INSTR_OFFSETS
	.align		4
.L_1433:
        /*0054*/ 	.byte	0x04, 0x28
        /*0056*/ 	.short	(.L_1435 - .L_1434)


	//   ....[0]....
.L_1434:
        /*0058*/ 	.word	0x000005d0


	//   ....[1]....
        /*005c*/ 	.word	0x000005e0


	//   ....[2]....
        /*0060*/ 	.word	0x00000610


	//   ....[3]....
        /*0064*/ 	.word	0x00000630


	//   ....[4]....
        /*0068*/ 	.word	0x00000660


	//   ....[5]....
        /*006c*/ 	.word	0x00000680


	//   ....[6]....
        /*0070*/ 	.word	0x000006b0


	//   ....[7]....
        /*0074*/ 	.word	0x000006d0


	//   ....[8]....
        /*0078*/ 	.word	0x00000700


	//   ....[9]....
        /*007c*/ 	.word	0x00000720


	//----- nvinfo : EIATTR_EXIT_INSTR_OFFSETS
	.align		4
.L_1435:
        /*0080*/ 	.byte	0x04, 0x1c
        /*0082*/ 	.short	(.L_1437 - .L_1436)


	//   ....[0]....
.L_1436:
        /*0084*/ 	.word	0x00000060


	//   ....[1]....
        /*0088*/ 	.word	0x00001990


	//----- nvinfo : EIATTR_MAX_THREADS
	.align		4
.L_1437:
        /*008c*/ 	.byte	0x04, 0x05
        /*008e*/ 	.short	(.L_1439 - .L_1438)
.L_1438:
        /*0090*/ 	.word	0x00000280
        /*0094*/ 	.word	0x00000001
        /*0098*/ 	.word	0x00000001


	//----- nvinfo : EIATTR_CRS_STACK_SIZE
	.align		4
.L_1439:
        /*009c*/ 	.byte	0x04, 0x1e
        /*009e*/ 	.short	(.L_1441 - .L_1440)
.L_1440:
        /*00a0*/ 	.word	0x00000000


	//----- nvinfo : EIATTR_CBANK_PARAM_SIZE
	.align		4
.L_1441:
        /*00a4*/ 	.byte	0x03, 0x19
        /*00a6*/ 	.short	0x00a0


	//----- nvinfo : EIATTR_PARAM_CBANK
	.align		4
        /*00a8*/ 	.byte	0x04, 0x0a
        /*00aa*/ 	.short	(.L_1443 - .L_1442)
	.align		4
.L_1442:
        /*00ac*/ 	.word	index@(.nv.constant0._Z35group_norm_nhwc_fwd_one_pass_kernelI11Fp16IOFp32WLi64ELi10ELi640EEv26Group_norm_nhwc_fwd_params)
        /*00b0*/ 	.short	0x0210
        /*00b2*/ 	.short	0x00a0


	//----- nvinfo : EIATTR_SW_WAR
	.align		4
.L_1443:
        /*00b4*/ 	.byte	0x04, 0x36
        /*00b6*/ 	.short	(.L_1445 - .L_1444)
.L_1444:
        /*00b8*/ 	.word	0x00000008
.L_1445:


//--------------------- .nv.info._Z35group_norm_nhwc_fwd_one_pass_kernelI11Fp16IOFp32WLi128ELi10ELi640EEv26Group_norm_nhwc_fwd_params --------------------------
	.section	.nv.info._Z35group_norm_nhwc_fwd_one_pass_kernelI11Fp16IOFp32WLi128ELi10ELi640EEv26Group_norm_nhwc_fwd_params,"",@"SHT_CUDA_INFO"
	.sectionflags	@""
	.align	4


	//----- nvinfo : EIATTR_CUDA_API_VERSION
	.align		4
        /*0000*/ 	.byte	0x04, 0x37
        /*0002*/ 	.short	(.L_1447 - .L_1446)
.L_1446:
        /*0004*/ 	.word	0x00000082


	//----- nvinfo : EIATTR_KPARAM_INFO
	.align		4
.L_1447:
        /*0008*/ 	.byte	0x04, 0x17
        /*000a*/ 	.short	(.L_1449 - .L_1448)
.L_1448:
        /*000c*/ 	.word	0x00000000
        /*0010*/ 	.short	0x0000
        /*0012*/ 	.short	0x0000
        /*0014*/ 	.byte	0x00, 0xf0, 0x81, 0x02


	//----- nvinfo : EIATTR_SPARSE_MMA_MASK
	.align		4
.L_1449:
        /*0018*/ 	.byte	0x03, 0x50
        /*001a*/ 	.short	0x0000


	//----- nvinfo : EIATTR_MAXREG_COUNT
	.align		4
        /*001c*/ 	.byte	0x03, 0x1b
        /*001e*/ 	.short	0x0060


	//----- nvinfo : EIATTR_NUM_BARRIERS
	.align		4
        /*0020*/ 	.byte	0x02, 0x4c
        /*0022*/ 	.byte	0x01
	.zero		1


	//----- nvinfo : EIATTR_MERCURY_ISA_VERSION
	.align		4
        /*0024*/ 	.byte	0x03, 0x5f
        /*0026*/ 	.short	0x0101


	//----- nvinfo : EIATTR_COOP_GROUP_MASK_REGIDS
	.align		4
        /*0028*/ 	.byte	0x04, 0x29
        /*002a*/ 	.short	(.L_1451 - .L_1450)


	//   ....[0]....
.L_1450:
        /*002c*/ 	.word	0xffffffff


	//   ....[1]....
        /*0030*/ 	.word	0xffffffff


	//   ....[2]....
        /*0034*/ 	.word	0xffffffff


	//   ....[3]....
        /*0038*/ 	.word	0xffffffff


	//   ....[4]....
        /*003c*/ 	.word	0xffffffff


	//   ....[5]....
        /*0040*/ 	.word	0xffffffff


	//   ....[6]....
        /*0044*/ 	.word	0xffffffff


	//   ....[7]....
        /*0048*/ 	.word	0xffffffff


	//   ....[8]....
        /*004c*/ 	.word	0xffffffff


	//   ....[9]....
        /*0050*/ 	.word	0xffffffff


	//----- nvinfo : EIATTR_COOP_GROUP_INSTR_OFFSETS
	.align		4
.L_1451:
        /*0054*/ 	.byte	0x04, 0x28
        /*0056*/ 	.short	(.L_1453 - .L_1452)


	//   ....[0]....
.L_1452:
        /*0058*/ 	.word	0x000005d0


	//   ....[1]....
        /*005c*/ 	.word	0x000005e0


	//   ....[2]....
        /*0060*/ 	.word	0x00000610


	//   ....[3]....
        /*0064*/ 	.word	0x00000630


	//   ....[4]....
        /*0068*/ 	.word	0x00000660


	//   ....[5]....
        /*006c*/ 	.word	0x00000680


	//   ....[6]....
        /*0070*/ 	.word	0x000006b0


	//   ....[7]....
        /*0074*/ 	.word	0x000006d0


	//   ....[8]....
        /*0078*/ 	.word	0x00000700


	//   ....[9]....
        /*007c*/ 	.word	0x00000720


	//----- nvinfo : EIATTR_EXIT_INSTR_OFFSETS
	.align		4
.L_1453:
        /*0080*/ 	.byte	0x04, 0x1c
        /*0082*/ 	.short	(.L_1455 - .L_1454)


	//   ....[0]....
.L_1454:
        /*0084*/ 	.word	0x00000060


	//   ....[1]....
        /*0088*/ 	.word	0x00001990


	//----- nvinfo : EIATTR_MAX_THREADS
	.align		4
.L_1455:
        /*008c*/ 	.byte	0x04, 0x05
        /*008e*/ 	.short	(.L_1457 - .L_1456)
.L_1456:
        /*0090*/ 	.word	0x00000280
        /*0094*/ 	.word	0x00000001
        /*0098*/ 	.word	0x00000001


	//----- nvinfo : EIATTR_CRS_STACK_SIZE
	.align		4
.L_1457:
        /*009c*/ 	.byte	0x04, 0x1e
        /*009e*/ 	.short	(.L_1459 - .L_1458)
.L_1458:
        /*00a0*/ 	.word	0x00000000


	//----- nvinfo : EIATTR_CBANK_PARAM_SIZE
	.align		4
.L_1459:
        /*00a4*/ 	.byte	0x03, 0x19
        /*00a6*/ 	.short	0x00a0


	//----- nvinfo : EIATTR_PARAM_CBANK
	.align		4
        /*00a8*/ 	.byte	0x04, 0x0a
        /*00aa*/ 	.short	(.L_1461 - .L_1460)
	.align		4
.L_1460:
        /*00ac*/ 	.word	index@(.nv.constant0._Z35group_norm_nhwc_fwd_one_pass_kernelI11Fp16IOFp32WLi128ELi10ELi640EEv26Group_norm_nhwc_fwd_params)
        /*00b0*/ 	.short	0x0210
        /*00b2*/ 	.short	0x00a0


	//----- nvinfo : EIATTR_SW_WAR
	.align		4
.L_1461:
        /*00b4*/ 	.byte	0x04, 0x36
        /*00b6*/ 	.short	(.L_1463 - .L_1462)
.L_1462:
        /*00b8*/ 	.word	0x00000008
.L_1463:


//--------------------- .nv.info._Z35group_norm_nhwc_fwd_one_pass_kernelI11Fp16IOFp32WLi256ELi10ELi640EEv26Group_norm_nhwc_fwd_params --------------------------
	.section	.nv.info._Z35group_norm_nhwc_fwd_one_pass_kernelI11Fp16IOFp32WLi256ELi10ELi640EEv26Group_norm_nhwc_fwd_params,"",@"SHT_CUDA_INFO"
	.sectionflags	@""
	.align	4


	//----- nvinfo : EIATTR_CUDA_API_VERSION
	.align		4
        /*0000*/ 	.byte	0x04, 0x37
        /*0002*/ 	.short	(.L_1465 - .L_1464)
.L_1464:
        /*0004*/ 	.word	0x00000082


	//----- nvinfo : EIATTR_KPARAM_INFO
	.align		4
.L_1465:
        /*0008*/ 	.byte	0x04, 0x17
        /*000a*/ 	.short	(.L_1467 - .L_1466)
.L_1466:
        /*000c*/ 	.word	0x00000000
        /*0010*/ 	.short	0x0000
        /*0012*/ 	.short	0x0000
        /*0014*/ 	.byte	0x00, 0xf0, 0x81, 0x02


	//----- nvinfo : EIATTR_SPARSE_MMA_MASK
	.align		4
.L_1467:
        /*0018*/ 	.byte	0x03, 0x50
        /*001a*/ 	.short	0x0000


	//----- nvinfo : EIATTR_MAXREG_COUNT
	.align		4
        /*001c*/ 	.byte	0x03, 0x1b
        /*001e*/ 	.short	0x0060


	//----- nvinfo : EIATTR_NUM_BARRIERS
	.align		4
        /*0020*/ 	.byte	0x02, 0x4c
        /*0022*/ 	.byte	0x01
	.zero		1


	//----- nvinfo : EIATTR_MERCURY_ISA_VERSION
	.align		4
        /*0024*/ 	.byte	0x03, 0x5f
        /*0026*/ 	.short	0x0101


	//----- nvinfo : EIATTR_COOP_GROUP_MASK_REGIDS
	.align		4
        /*0028*/ 	.byte	0x04, 0x29
        /*002a*/ 	.short	(.L_1469 - .L_1468)


	//   ....[0]....
.L_1468:
        /*002c*/ 	.word	0xffffffff


	//   ....[1]....
        /*0030*/ 	.word	0xffffffff


	//   ....[2]....
        /*0034*/ 	.word	0xffffffff


	//   ....[3]....
        /*0038*/ 	.word	0xffffffff


	//   ....[4]....
        /*003c*/ 	.word	0xffffffff


	//   ....[5]....
        /*0040*/ 	.word	0xffffffff


	//   ....[6]....
        /*0044*/ 	.word	0xffffffff


	//   ....[7]....
        /*0048*/ 	.word	0xffffffff


	//   ....[8]....
        /*004c*/ 	.word	0xffffffff


	//   ....[9]....
        /*0050*/ 	.word	0xffffffff


	//----- nvinfo : EIATTR_COOP_GROUP_INSTR_OFFSETS
	.align		4
.L_1469:
        /*0054*/ 	.byte	0x04, 0x28
        /*0056*/ 	.short	(.L_1471 - .L_1470)


	//   ....[0]....
.L_1470:
        /*0058*/ 	.word	0x00000740


	//   ....[1]....
        /*005c*/ 	.word	0x00000750


	//   ....[2]....
        /*0060*/ 	.word	0x00000780


	//   ....[3]....
        /*0064*/ 	.word	0x000007a0


	//   ....[4]....
        /*0068*/ 	.word	0x000007d0


	//   ....[5]....
        /*006c*/ 	.word	0x000007f0


	//   ....[6]....
        /*0070*/ 	.word	0x00000820


	//   ....[7]....
        /*0074*/ 	.word	0x00000840


	//   ....[8]....
        /*0078*/ 	.word	0x00000870


	//   ....[9]....
        /*007c*/ 	.word	0x00000890


	//----- nvinfo : EIATTR_EXIT_INSTR_OFFSETS
	.align		4
.L_1471:
        /*0080*/ 	.byte	0x04, 0x1c
        /*0082*/ 	.short	(.L_1473 - .L_1472)


	//   ....[0]....
.L_1472:
        /*0084*/ 	.word	0x00000060


	//   ....[1]....
        /*0088*/ 	.word	0x00001d90


	//----- nvinfo : EIATTR_MAX_THREADS
	.align		4
.L_1473:
        /*008c*/ 	.byte	0x04, 0x05
        /*008e*/ 	.short	(.L_1475 - .L_1474)
.L_1474:
        /*0090*/ 	.word	0x00000280
        /*0094*/ 	.word	0x00000001
        /*0098*/ 	.word	0x00000001


	//----- nvinfo : EIATTR_CRS_STACK_SIZE
	.align		4
.L_1475:
        /*009c*/ 	.byte	0x04, 0x1e
        /*009e*/ 	.short	(.L_1477 - .L_1476)
.L_1476:
        /*00a0*/ 	.word	0x00000000


	//----- nvinfo : EIATTR_CBANK_PARAM_SIZE
	.align		4
.L_1477:
        /*00a4*/ 	.byte	0x03, 0x19
        /*00a6*/ 	.short	0x00a0


	//----- nvinfo : EIATTR_PARAM_CBANK
	.align		4
        /*00a8*/ 	.byte	0x04, 0x0a
        /*00aa*/ 	.short	(.L_1479 - .L_1478)
	.align		4
.L_1478:
        /*00ac*/ 	.word	index@(.nv.constant0._Z35group_norm_nhwc_fwd_one_pass_kernelI11Fp16IOFp32WLi256ELi10ELi640EEv26Group_norm_nhwc_fwd_params)
        /*00b0*/ 	.short	0x0210
        /*00b2*/ 	.short	0x00a0


	//----- nvinfo : EIATTR_SW_WAR
	.align		4
.L_1479:
        /*00b4*/ 	.byte	0x04, 0x36
        /*00b6*/ 	.short	(.L_1481 - .L_1480)
.L_1480:
        /*00b8*/ 	.word	0x00000008
.L_1481:


//--------------------- .nv.info._Z35group_norm_nhwc_fwd_one_pass_kernelI11Fp16IOFp32WLi512ELi10ELi640EEv26Group_norm_nhwc_fwd_params --------------------------
	.section	.nv.info._Z35group_norm_nhwc_fwd_one_pass_kernelI11Fp16IOFp32WLi512ELi10ELi640EEv26Group_norm_nhwc_fwd_params,"",@"SHT_CUDA_INFO"
	.sectionflags	@""
	.align	4


	//----- nvinfo : EIATTR_CUDA_API_VERSION
	.align		4
        /*0000*/ 	.byte	0x04, 0x37
        /*0002*/ 	.short	(.L_1483 - .L_1482)
.L_1482:
        /*0004*/ 	.word	0x00000082


	//----- nvinfo : EIATTR_KPARAM_INFO
	.align		4
.L_1483:
        /*0008*/ 	.byte	0x04, 0x17
        /*000a*/ 	.short	(.L_1485 - .L_1484)
.L_1484:
        /*000c*/ 	.word	0x00000000
        /*0010*/ 	.short	0x0000
        /*0012*/ 	.short	0x0000
        /*0014*/ 	.byte	0x00, 0xf0, 0x81, 0x02


	//----- nvinfo : EIATTR_SPARSE_MMA_MASK
	.align		4
.L_1485:
        /*0018*/ 	.byte	0x03, 0x50
        /*001a*/ 	.short	0x0000


	//----- nvinfo : EIATTR_MAXREG_COUNT
	.align		4
        /*001c*/ 	.byte	0x03, 0x1b
        /*001e*/ 	.short	0x0060


	//----- nvinfo : EIATTR_NUM_BARRIERS
	.align		4
        /*0020*/ 	.byte	0x02, 0x4c
        /*0022*/ 	.byte	0x01
	.zero		1


	//----- nvinfo : EIATTR_MERCURY_ISA_VERSION
	.align		4
        /*0024*/ 	.byte	0x03, 0x5f
        /*0026*/ 	.short	0x0101


	//----- nvinfo : EIATTR_COOP_GROUP_MASK_REGIDS
	.align		4
        /*0028*/ 	.byte	0x04, 0x29
        /*002a*/ 	.short	(.L_1487 - .L_1486)


	//   ....[0]....
.L_1486:
        /*002c*/ 	.word	0xffffffff


	//   ....[1]....
        /*0030*/ 	.word	0xffffffff


	//   ....[2]....
        /*0034*/ 	.word	0xffffffff


	//   ....[3]....
        /*0038*/ 	.word	0xffffffff


	//   ....[4]....
        /*003c*/ 	.word	0xffffffff


	//   ....[5]....
        /*0040*/ 	.word	0xffffffff


	//   ....[6]....
        /*0044*/ 	.word	0xffffffff


	//   ....[7]....
        /*0048*/ 	.word	0xffffffff


	//   ....[8]....
        /*004c*/ 	.word	0xffffffff


	//   ....[9]....
        /*0050*/ 	.word	0xffffffff


	//----- nvinfo : EIATTR_COOP_GROUP_INSTR_OFFSETS
	.align		4
.L_1487:
        /*0054*/ 	.byte	0x04, 0x28
        /*0056*/ 	.short	(.L_1489 - .L_1488)


	//   ....[0]....
.L_1488:
        /*0058*/ 	.word	0x00000a20


	//   ....[1]....
        /*005c*/ 	.word	0x00000a30


	//   ....[2]....
        /*0060*/ 	.word	0x00000a60


	//   ....[3]....
        /*0064*/ 	.word	0x00000a70


	//   ....[4]....
        /*0068*/ 	.word	0x00000ab0


	//   ....[5]....
        /*006c*/ 	.word	0x00000ac0


	//   ....[6]....
        /*0070*/ 	.word	0x00000b00


	//   ....[7]....
        /*0074*/ 	.word	0x00000b10


	//   ....[8]....
        /*0078*/ 	.word	0x00000b50


	//   ....[9]....
        /*007c*/ 	.word	0x00000b60


	//----- nvinfo : EIATTR_EXIT_INSTR_OFFSETS
	.align		4
.L_1489:
        /*0080*/ 	.byte	0x04, 0x1c
        /*0082*/ 	.short	(.L_1491 - .L_1490)


	//   ....[0]....
.L_1490:
        /*0084*/ 	.word	0x00000060


	//   ....[1]....
        /*0088*/ 	.word	0x00002480


	//----- nvinfo : EIATTR_MAX_THREADS
	.align		4
.L_1491:
        /*008c*/ 	.byte	0x04, 0x05
        /*008e*/ 	.short	(.L_1493 - .L_1492)
.L_1492:
        /*0090*/ 	.word	0x00000280
        /*0094*/ 	.word	0x00000001
        /*0098*/ 	.word	0x00000001


	//----- nvinfo : EIATTR_CRS_STACK_SIZE
	.align		4
.L_1493:
        /*009c*/ 	.byte	0x04, 0x1e
        /*009e*/ 	.short	(.L_1495 - .L_1494)
.L_1494:
        /*00a0*/ 	.word	0x00000000


	//----- nvinfo : EIATTR_CBANK_PARAM_SIZE
	.align		4
.L_1495:
        /*00a4*/ 	.byte	0x03, 0x19
        /*00a6*/ 	.short	0x00a0


	//----- nvinfo : EIATTR_PARAM_CBANK
	.align		4
        /*00a8*/ 	.byte	0x04, 0x0a
        /*00aa*/ 	.short	(.L_1497 - .L_1496)
	.align		4
.L_1496:
        /*00ac*/ 	.word	index@(.nv.constant0._Z35group_norm_nhwc_fwd_one_pass_kernelI11Fp16IOFp32WLi512ELi10ELi640EEv26Group_norm_nhwc_fwd_params)
        /*00b0*/ 	.short	0x0210
        /*00b2*/ 	.short	0x00a0


	//----- nvinfo : EIATTR_SW_WAR
	.align		4
.L_1497:
        /*00b4*/ 	.byte	0x04, 0x36
        /*00b6*/ 	.short	(.L_1499 - .L_1498)
.L_1498:
        /*00b8*/ 	.word	0x00000008
.L_1499:


//--------------------- .nv.info._Z35group_norm_nhwc_fwd_one_pass_kernelI11Fp16IOBf16WLi64ELi10ELi640EEv26Group_norm_nhwc_fwd_params --------------------------
	.section	.nv.info._Z35group_norm_nhwc_fwd_one_pass_kernelI11Fp16IOBf16WLi64ELi10ELi640EEv26Group_norm_nhwc_fwd_params,"",@"SHT_CUDA_INFO"
	.sectionflags	@""
	.align	4


	//----- nvinfo : EIATTR_CUDA_API_VERSION
	.align		4
        /*0000*/ 	.byte	0x04, 0x37
        /*0002*/ 	.short	(.L_1501 - .L_1500)
.L_1500:
        /*0004*/ 	.word	0x00000082


	//----- nvinfo : EIATTR_KPARAM_INFO
	.align		4
.L_1501:
        /*0008*/ 	.byte	0x04, 0x17
        /*000a*/ 	.short	(.L_1503 - .L_1502)
.L_1502:
        /*000c*/ 	.word	0x00000000
        /*0010*/ 	.short	0x0000
        /*0012*/ 	.short	0x0000
        /*0014*/ 	.byte	0x00, 0xf0, 0x81, 0x02


	//----- nvinfo : EIATTR_SPARSE_MMA_MASK
	.align		4
.L_1503:
        /*0018*/ 	.byte	0x03, 0x50
        /*001a*/ 	.short	0x0000


	//----- nvinfo : EIATTR_MAXREG_COUNT
	.align		4
        /*001c*/ 	.byte	0x03, 0x1b
        /*001e*/ 	.short	0x0060


	//----- nvinfo : EIATTR_NUM_BARRIERS
	.align		4
        /*0020*/ 	.byte	0x02, 0x4c
        /*0022*/ 	.byte	0x01
	.zero		1


	//----- nvinfo : EIATTR_MERCURY_ISA_VERSION
	.align		4
        /*0024*/ 	.byte	0x03, 0x5f
        /*0026*/ 	.short	0x0101


	//----- nvinfo : EIATTR_COOP_GROUP_MASK_REGIDS
	.align		4
        /*0028*/ 	.byte	0x04, 0x29
        /*002a*/ 	.short	(.L_1505 - .L_1504)


	//   ....[0]....
.L_1504:
        /*002c*/ 	.word	0xffffffff


	//   ....[1]....
        /*0030*/ 	.word	0xffffffff


	//   ....[2]....
        /*0034*/ 	.word	0xffffffff


	//   ....[3]....
        /*0038*/ 	.word	0xffffffff


	//   ....[4]....
        /*003c*/ 	.word	0xffffffff


	//   ....[5]....
        /*0040*/ 	.word	0xffffffff


	//   ....[6]....
        /*0044*/ 	.word	0xffffffff


	//   ....[7]....
        /*0048*/ 	.word	0xffffffff


	//   ....[8]....
        /*004c*/ 	.word	0xffffffff


	//   ....[9]....
        /*0050*/ 	.word	0xffffffff


	//----- nvinfo : EIATTR_COOP_GROUP_INSTR_OFFSETS
	.align		4
.L_1505:
        /*0054*/ 	.byte	0x04, 0x28
        /*0056*/ 	.short	(.L_1507 - .L_1506)


	//   ....[0]....
.L_1506:
        /*0058*/ 	.word	0x000005d0


	//   ....[1]....
        /*005c*/ 	.word	0x000005e0


	//   ....[2]....
        /*0060*/ 	.word	0x00000610


	//   ....[3]....
        /*0064*/ 	.word	0x00000630


	//   ....[4]....
        /*0068*/ 	.word	0x00000660


	//   ....[5]....
        /*006c*/ 	.word	0x00000680


	//   ....[6]....
        /*0070*/ 	.word	0x000006b0


	//   ....[7]....
        /*0074*/ 	.word	0x000006d0


	//   ....[8]....
        /*0078*/ 	.word	0x00000700


	//   ....[9]....
        /*007c*/ 	.word	0x00000720


	//----- nvinfo : EIATTR_EXIT_INSTR_OFFSETS
	.align		4
.L_1507:
        /*0080*/ 	.byte	0x04, 0x1c
        /*0082*/ 	.short	(.L_1509 - .L_1508)


	//   ....[0]....
.L_1508:
        /*0084*/ 	.word	0x00000060


	//   ....[1]....
        /*0088*/ 	.word	0x000019d0


	//----- nvinfo : EIATTR_MAX_THREADS
	.align		4
.L_1509:
        /*008c*/ 	.byte	0x04, 0x05
        /*008e*/ 	.short	(.L_1511 - .L_1510)
.L_1510:
        /*0090*/ 	.word	0x00000280
        /*0094*/ 	.word	0x00000001
        /*0098*/ 	.word	0x00000001


	//----- nvinfo : EIATTR_CRS_STACK_SIZE
	.align		4
.L_1511:
        /*009c*/ 	.byte	0x04, 0x1e
        /*009e*/ 	.short	(.L_1513 - .L_1512)
.L_1512:
        /*00a0*/ 	.word	0x00000000


	//----- nvinfo : EIATTR_CBANK_PARAM_SIZE
	.align		4
.L_1513:
        /*00a4*/ 	.byte	0x03, 0x19
        /*00a6*/ 	.short	0x00a0


	//----- nvinfo : EIATTR_PARAM_CBANK
	.align		4
        /*00a8*/ 	.byte	0x04, 0x0a
        /*00aa*/ 	.short	(.L_1515 - .L_1514)
	.align		4
.L_1514:
        /*00ac*/ 	.word	index@(.nv.constant0._Z35group_norm_nhwc_fwd_one_pass_kernelI11Fp16IOBf16WLi64ELi10ELi640EEv26Group_norm_nhwc_fwd_params)
        /*00b0*/ 	.short	0x0210
        /*00b2*/ 	.short	0x00a0


	//----- nvinfo : EIATTR_SW_WAR
	.align		4
.L_1515:
        /*00b4*/ 	.byte	0x04, 0x36
        /*00b6*/ 	.short	(.L_1517 - .L_1516)
.L_1516:
        /*00b8*/ 	.word	0x00000008
.L_1517:


//--------------------- .nv.info._Z35group_norm_nhwc_fwd_one_pass_kernelI11Fp16IOBf16WLi128ELi10ELi640EEv26Group_norm_nhwc_fwd_params --------------------------
	.section	.nv.info._Z35group_norm_nhwc_fwd_one_pass_kernelI11Fp16IOBf16WLi128ELi10ELi640EEv26Group_norm_nhwc_fwd_params,"",@"SHT_CUDA_INFO"
	.sectionflags	@""
	.align	4


	//----- nvinfo : EIATTR_CUDA_API_VERSION
	.align		4
        /*0000*/ 	.byte	0x04, 0x37
        /*0002*/ 	.short	(.L_1519 - .L_1518)
.L_1518:
        /*0004*/ 	.word	0x00000082


	//----- nvinfo : EIATTR_KPARAM_INFO
	.align		4
.L_1519:
        /*0008*/ 	.byte	0x04, 0x17
        /*000a*/ 	.short	(.L_1521 - .L_1520)
.L_1520:
        /*000c*/ 	.word	0x00000000
        /*0010*/ 	.short	0x0000
        /*0012*/ 	.short	0x0000
        /*0014*/ 	.byte	0x00, 0xf0, 0x81, 0x02


	//----- nvinfo : EIATTR_SPARSE_MMA_MASK
	.align		4
.L_1521:
        /*0018*/ 	.byte	0x03, 0x50
        /*001a*/ 	.short	0x0000


	//----- nvinfo : EIATTR_MAXREG_COUNT
	.align		4
        /*001c*/ 	.byte	0x03, 0x1b
        /*001e*/ 	.short	0x0060


	//----- nvinfo : EIATTR_NUM_BARRIERS
	.align		4
        /*0020*/ 	.byte	0x02, 0x4c
        /*0022*/ 	.byte	0x01
	.zero		1


	//----- nvinfo : EIATTR_MERCURY_ISA_VERSION
	.align		4
        /*0024*/ 	.byte	0x03, 0x5f
        /*0026*/ 	.short	0x0101


	//----- nvinfo : EIATTR_COOP_GROUP_MASK_REGIDS
	.align		4
        /*0028*/ 	.byte	0x04, 0x29
        /*002a*/ 	.short	(.L_1523 - .L_1522)


	//   ....[0]....
.L_1522:
        /*002c*/ 	.word	0xffffffff


	//   ....[1]....
        /*0030*/ 	.word	0xffffffff


	//   ....[2]....
        /*0034*/ 	.word	0xffffffff


	//   ....[3]....
        /*0038*/ 	.word	0xffffffff


	//   ....[4]....
        /*003c*/ 	.word	0xffffffff


	//   ....[5]....
        /*0040*/ 	.word	0xffffffff


	//   ....[6]....
        /*0044*/ 	.word	0xffffffff


	//   ....[7]....
        /*0048*/ 	.word	0xffffffff


	//   ....[8]....
        /*004c*/ 	.word	0xffffffff


	//   ....[9]....
        /*0050*/ 	.word	0xffffffff


	//----- nvinfo : EIATTR_COOP_GROUP_INSTR_OFFSETS
	.align		4
.L_1523:
        /*0054*/ 	.byte	0x04, 0x28
        /*0056*/ 	.short	(.L_1525 - .L_1524)


	//   ....[0]....
.L_1524:
        /*0058*/ 	.word	0x000005d0


	//   ....[1]....
        /*005c*/ 	.word	0x000005e0


	//   ....[2]....
        /*0060*/ 	.word	0x00000610


	//   ....[3]....
        /*0064*/ 	.word	0x00000630


	//   ....[4]....
        /*0068*/ 	.word	0x00000660


	//   ....[5]....
        /*006c*/ 	.word	0x00000680


	//   ....[6]....
        /*0070*/ 	.word	0x000006b0


	//   ....[7]....
        /*0074*/ 	.word	0x000006d0


	//   ....[8]....
        /*0078*/ 	.word	0x00000700


	//   ....[9]....
        /*007c*/ 	.word	0x00000720


	//----- nvinfo : EIATTR_EXIT_INSTR_OFFSETS
	.align		4
.L_1525:
        /*0080*/ 	.byte	0x04, 0x1c
        /*0082*/ 	.short	(.L_1527 - .L_1526)


	//   ....[0]....
.L_1526:
        /*0084*/ 	.word	0x00000060


	//   ....[1]....
        /*0088*/ 	.word	0x000019d0


	//----- nvinfo : EIATTR_MAX_THREADS
	.align		4
.L_1527:
        /*008c*/ 	.byte	0x04, 0x05
        /*008e*/ 	.short	(.L_1529 - .L_1528)
.L_1528:
        /*0090*/ 	.word	0x00000280
        /*0094*/ 	.word	0x00000001
        /*0098*/ 	.word	0x00000001


	//----- nvinfo : EIATTR_CRS_STACK_SIZE
	.align		4
.L_1529:
        /*009c*/ 	.byte	0x04, 0x1e
        /*009e*/ 	.short	(.L_1531 - .L_1530)
.L_1530:
        /*00a0*/ 	.word	0x00000000


	//----- nvinfo : EIATTR_CBANK_PARAM_SIZE
	.align		4
.L_1531:
        /*00a4*/ 	.byte	0x03, 0x19
        /*00a6*/ 	.short	0x00a0


	//----- nvinfo : EIATTR_PARAM_CBANK
	.align		4
        /*00a8*/ 	.byte	0x04, 0x0a
        /*00aa*/ 	.short	(.L_1533 - .L_1532)
	.align		4
.L_1532:
        /*00ac*/ 	.word	index@(.nv.constant0._Z35group_norm_nhwc_fwd_one_pass_kernelI11Fp16IOBf16WLi128ELi10ELi640EEv26Group_norm_nhwc_fwd_params)
        /*00b0*/ 	.short	0x0210
        /*00b2*/ 	.short	0x00a0


	//----- nvinfo : EIATTR_SW_WAR
	.align		4
.L_1533:
        /*00b4*/ 	.byte	0x04, 0x36
        /*00b6*/ 	.short	(.L_1535 - .L_1534)
.L_1534:
        /*00b8*/ 	.word	0x00000008
.L_1535:


//--------------------- .nv.info._Z35group_norm_nhwc_fwd_one_pass_kernelI11Fp16IOBf16WLi256ELi10ELi640EEv26Group_norm_nhwc_fwd_params --------------------------
	.section	.nv.info._Z35group_norm_nhwc_fwd_one_pass_kernelI11Fp16IOBf16WLi256ELi10ELi640EEv26Group_norm_nhwc_fwd_params,"",@"SHT_CUDA_INFO"
	.sectionflags	@""
	.align	4


	//----- nvinfo : EIATTR_CUDA_API_VERSION
	.align		4
        /*0000*/ 	.byte	0x04, 0x37
        /*0002*/ 	.short	(.L_1537 - .L_1536)
.L_1536:
        /*0004*/ 	.word	0x00000082


	//----- nvinfo : EIATTR_KPARAM_INFO
	.align		4
.L_1537:
        /*0008*/ 	.byte	0x04, 0x17
        /*000a*/ 	.short	(.L_1539 - .L_1538)
.L_1538:
        /*000c*/ 	.word	0x00000000
        /*0010*/ 	.short	0x0000
        /*0012*/ 	.short	0x0000
        /*0014*/ 	.byte	0x00, 0xf0, 0x81, 0x02


	//----- nvinfo : EIATTR_SPARSE_MMA_MASK
	.align		4
.L_1539:
        /*0018*/ 	.byte	0x03, 0x50
        /*001a*/ 	.short	0x0000


	//----- nvinfo : EIATTR_MAXREG_COUNT
	.align		4
        /*001c*/ 	.byte	0x03, 0x1b
        /*001e*/ 	.short	0x0060


	//----- nvinfo : EIATTR_NUM_BARRIERS
	.align		4
        /*0020*/ 	.byte	0x02, 0x4c
        /*0022*/ 	.byte	0x01
	.zero		1


	//----- nvinfo : EIATTR_MERCURY_ISA_VERSION
	.align		4
        /*0024*/ 	.byte	0x03, 0x5f
        /*0026*/ 	.short	0x0101


	//----- nvinfo : EIATTR_COOP_GROUP_MASK_REGIDS
	.align		4
        /*0028*/ 	.byte	0x04, 0x29
        /*002a*/ 	.short	(.L_1541 - .L_1540)


	//   ....[0]....
.L_1540:
        /*002c*/ 	.word	0xffffffff


	//   ....[1]....
        /*0030*/ 	.word	0xffffffff


	//   ....[2]....
        /*0034*/ 	.word	0xffffffff


	//   ....[3]....
        /*0038*/ 	.word	0xffffffff


	//   ....[4]....
        /*003c*/ 	.word	0xffffffff


	//   ....[5]....
        /*0040*/ 	.word	0xffffffff


	//   ....[6]....
        /*0044*/ 	.word	0xffffffff


	//   ....[7]....
        /*0048*/ 	.word	0xffffffff


	//   ....[8]....
        /*004c*/ 	.word	0xffffffff


	//   ....[9]....
        /*0050*/ 	.word	0xffffffff


	//----- nvinfo : EIATTR_COOP_GROUP_INSTR_OFFSETS
	.align		4
.L_1541:
        /*0054*/ 	.byte	0x04, 0x28
        /*0056*/ 	.short	(.L_1543 - .L_1542)


	//   ....[0]....
.L_1542:
        /*0058*/ 	.word	0x00000740


	//   ....[1]....
        /*005c*/ 	.word	0x00000750


	//   ....[2]....
        /*0060*/ 	.word	0x00000780


	//   ....[3]....
        /*0064*/ 	.word	0x000007a0


	//   ....[4]....
        /*0068*/ 	.word	0x000007d0


	//   ....[5]....
        /*006c*/ 	.word	0x000007f0


	//   ....[6]....
        /*0070*/ 	.word	0x00000820


	//   ....[7]....
        /*0074*/ 	.word	0x00000840


	//   ....[8]....
        /*0078*/ 	.word	0x00000870


	//   ....[9]....
        /*007c*/ 	.word	0x00000890


	//----- nvinfo : EIATTR_EXIT_INSTR_OFFSETS
	.align		4
.L_1543:
        /*0080*/ 	.byte	0x04, 0x1c
        /*0082*/ 	.short	(.L_1545 - .L_1544)


	//   ....[0]....
.L_1544:
        /*0084*/ 	.word	0x00000060


	//   ....[1]....
        /*0088*/ 	.word	0x00001db0


	//----- nvinfo : EIATTR_MAX_THREADS
	.align		4
.L_1545:
        /*008c*/ 	.byte	0x04, 0x05
        /*008e*/ 	.short	(.L_1547 - .L_1546)
.L_1546:
        /*0090*/ 	.word	0x00000280
        /*0094*/ 	.word	0x00000001
        /*0098*/ 	.word	0x00000001


	//----- nvinfo : EIATTR_CRS_STACK_SIZE
	.align		4
.L_1547:
        /*009c*/ 	.byte	0x04, 0x1e
        /*009e*/ 	.short	(.L_1549 - .L_1548)
.L_1548:
        /*00a0*/ 	.word	0x00000000


	//----- nvinfo : EIATTR_CBANK_PARAM_SIZE
	.align		4
.L_1549:
        /*00a4*/ 	.byte	0x03, 0x19
        /*00a6*/ 	.short	0x00a0


	//----- nvinfo : EIATTR_PARAM_CBANK
	.align		4
        /*00a8*/ 	.byte	0x04, 0x0a
        /*00aa*/ 	.short	(.L_1551 - .L_1550)
	.align		4
.L_1550:
        /*00ac*/ 	.word	index@(.nv.constant0._Z35group_norm_nhwc_fwd_one_pass_kernelI11Fp16IOBf16WLi256ELi10ELi640EEv26Group_norm_nhwc_fwd_params)
        /*00b0*/ 	.short	0x0210
        /*00b2*/ 	.short	0x00a0


	//----- nvinfo : EIATTR_SW_WAR
	.align		4
.L_1551:
        /*00b4*/ 	.byte	0x04, 0x36
        /*00b6*/ 	.short	(.L_1553 - .L_1552)
.L_1552:
        /*00b8*/ 	.word	0x00000008
.L_1553:


//--------------------- .nv.info._Z35group_norm_nhwc_fwd_one_pass_kernelI11Fp16IOBf16WLi512ELi10ELi640EEv26Group_norm_nhwc_fwd_params --------------------------
	.section	.nv.info._Z35group_norm_nhwc_fwd_one_pass_kernelI11Fp16IOBf16WLi512ELi10ELi640EEv26Group_norm_nhwc_fwd_params,"",@"SHT_CUDA_INFO"
	.sectionflags	@""
	.align	4


	//----- nvinfo : EIATTR_CUDA_API_VERSION
	.align		4
        /*0000*/ 	.byte	0x04, 0x37
        /*0002*/ 	.short	(.L_1555 - .L_1554)
.L_1554:
        /*0004*/ 	.word	0x00000082


	//----- nvinfo : EIATTR_KPARAM_INFO
	.align		4
.L_1555:
        /*0008*/ 	.byte	0x04, 0x17
        /*000a*/ 	.short	(.L_1557 - .L_1556)
.L_1556:
        /*000c*/ 	.word	0x00000000
        /*0010*/ 	.short	0x0000
        /*0012*/ 	.short	0x0000
        /*0014*/ 	.byte	0x00, 0xf0, 0x81, 0x02


	//----- nvinfo : EIATTR_SPARSE_MMA_MASK
	.align		4
.L_1557:
        /*0018*/ 	.byte	0x03, 0x50
        /*001a*/ 	.short	0x0000


	//----- nvinfo : EIATTR_MAXREG_COUNT
	.align		4
        /*001c*/ 	.byte	0x03, 0x1b
        /*001e*/ 	.short	0x0060


	//----- nvinfo : EIATTR_NUM_BARRIERS
	.align		4
        /*0020*/ 	.byte	0x02, 0x4c
        /*0022*/ 	.byte	0x01
	.zero		1


	//----- nvinfo : EIATTR_MERCURY_ISA_VERSION
	.align		4
        /*0024*/ 	.byte	0x03, 0x5f
        /*0026*/ 	.short	0x0101


	//----- nvinfo : EIATTR_COOP_GROUP_MASK_REGIDS
	.align		4
        /*0028*/ 	.byte	0x04, 0x29
        /*002a*/ 	.short	(.L_1559 - .L_1558)


	//   ....[0]....
.L_1558:
        /*002c*/ 	.word	0xffffffff


	//   ....[1]....
        /*0030*/ 	.word	0xffffffff


	//   ....[2]....
        /*0034*/ 	.word	0xffffffff


	//   ....[3]....
        /*0038*/ 	.word	0xffffffff


	//   ....[4]....
        /*003c*/ 	.word	0xffffffff


	//   ....[5]....
        /*0040*/ 	.word	0xffffffff


	//   ....[6]....
        /*0044*/ 	.word	0xffffffff


	//   ....[7]....
        /*0048*/ 	.word	0xffffffff


	//   ....[8]....
        /*004c*/ 	.word	0xffffffff


	//   ....[9]....
        /*0050*/ 	.word	0xffffffff


	//----- nvinfo : EIATTR_COOP_GROUP_INSTR_OFFSETS
	.align		4
.L_1559:
        /*0054*/ 	.byte	0x04, 0x28
        /*0056*/ 	.short	(.L_1561 - .L_1560)


	//   ....[0]....
.L_1560:
        /*0058*/ 	.word	0x00000a20


	//   ....[1]....
        /*005c*/ 	.word	0x00000a30


	//   ....[2]....
        /*0060*/ 	.word	0x00000a60


	//   ....[3]....
        /*0064*/ 	.word	0x00000a70


	//   ....[4]....
        /*0068*/ 	.word	0x00000ab0


	//   ....[5]....
        /*006c*/ 	.word	0x00000ac0


	//   ....[6]....
        /*0070*/ 	.word	0x00000b00


	//   ....[7]....
        /*0074*/ 	.word	0x00000b10


	//   ....[8]....
        /*0078*/ 	.word	0x00000b50


	//   ....[9]....
        /*007c*/ 	.word	0x00000b60


	//----- nvinfo : EIATTR_EXIT_INSTR_OFFSETS
	.align		4
.L_1561:
        /*0080*/ 	.byte	0x04, 0x1c
        /*0082*/ 	.short	(.L_1563 - .L_1562)


	//   ....[0]....
.L_1562:
        /*0084*/ 	.word	0x00000060


	//   ....[1]....
        /*0088*/ 	.word	0x000024e0


	//----- nvinfo : EIATTR_MAX_THREADS
	.align		4
.L_1563:
        /*008c*/ 	.byte	0x04, 0x05
        /*008e*/ 	.short	(.L_1565 - .L_1564)
.L_1564:
        /*0090*/ 	.word	0x00000280
        /*0094*/ 	.word	0x00000001
        /*0098*/ 	.word	0x00000001


	//----- nvinfo : EIATTR_CRS_STACK_SIZE
	.align		4
.L_1565:
        /*009c*/ 	.byte	0x04, 0x1e
        /*009e*/ 	.short	(.L_1567 - .L_1566)
.L_1566:
        /*00a0*/ 	.word	0x00000000


	//----- nvinfo : EIATTR_CBANK_PARAM_SIZE
	.align		4
.L_1567:
        /*00a4*/ 	.byte	0x03, 0x19
        /*00a6*/ 	.short	0x00a0


	//----- nvinfo : EIATTR_PARAM_CBANK
	.align		4
        /*00a8*/ 	.byte	0x04, 0x0a
        /*00aa*/ 	.short	(.L_1569 - .L_1568)
	.align		4
.L_1568:
        /*00ac*/ 	.word	index@(.nv.constant0._Z35group_norm_nhwc_fwd_one_pass_kernelI11Fp16IOBf16WLi512ELi10ELi640EEv26Group_norm_nhwc_fwd_params)
        /*00b0*/ 	.short	0x0210
        /*00b2*/ 	.short	0x00a0


	//----- nvinfo : EIATTR_SW_WAR
	.align		4
.L_1569:
        /*00b4*/ 	.byte	0x04, 0x36
        /*00b6*/ 	.short	(.L_1571 - .L_1570)
.L_1570:
        /*00b8*/ 	.word	0x00000008
.L_1571:


//--------------------- .nv.info._Z35group_norm_nhwc_fwd_one_pass_kernelI11Fp16IOFp16WLi64ELi10ELi640EEv26Group_norm_nhwc_fwd_params --------------------------
	.section	.nv.info._Z35group_norm_nhwc_fwd_one_pass_kernelI11Fp16IOFp16WLi64ELi10ELi640EEv26Group_norm_nhwc_fwd_params,"",@"SHT_CUDA_INFO"
	.sectionflags	@""
	.align	4


	//----- nvinfo : EIATTR_CUDA_API_VERSION
	.align		4
        /*0000*/ 	.byte	0x04, 0x37
        /*0002*/ 	.short	(.L_1573 - .L_1572)
.L_1572:
        /*0004*/ 	.word	0x00000082


	//----- nvinfo : EIATTR_KPARAM_INFO
	.align		4
.L_1573:
        /*0008*/ 	.byte	0x04, 0x17
        /*000a*/ 	.short	(.L_1575 - .L_1574)
.L_1574:
        /*000c*/ 	.word	0x00000000
        /*0010*/ 	.short	0x0000
        /*0012*/ 	.short	0x0000
        /*0014*/ 	.byte	0x00, 0xf0, 0x81, 0x02


	//----- nvinfo : EIATTR_SPARSE_MMA_MASK
	.align		4
.L_1575:
        /*0018*/ 	.byte	0x03, 0x50
        /*001a*/ 	.short	0x0000


	//----- nvinfo : EIATTR_MAXREG_COUNT
	.align		4
        /*001c*/ 	.byte	0x03, 0x1b
        /*001e*/ 	.short	0x0060


	//----- nvinfo : EIATTR_NUM_BARRIERS
	.align		4
        /*0020*/ 	.byte	0x02, 0x4c
        /*0022*/ 	.byte	0x01
	.zero		1


	//----- nvinfo : EIATTR_MERCURY_ISA_VERSION
	.align		4
        /*0024*/ 	.byte	0x03, 0x5f
        /*0026*/ 	.short	0x0101


	//----- nvinfo : EIATTR_COOP_GROUP_MASK_REGIDS
	.align		4
        /*0028*/ 	.byte	0x04, 0x29
        /*002a*/ 	.short	(.L_1577 - .L_1576)


	//   ....[0]....
.L_1576:
        /*002c*/ 	.word	0xffffffff


	//   ....[1]....
        /*0030*/ 	.word	0xffffffff


	//   ....[2]....
        /*0034*/ 	.word	0xffffffff


	//   ....[3]....
        /*0038*/ 	.word	0xffffffff


	//   ....[4]....
        /*003c*/ 	.word	0xffffffff


	//   ....[5]....
        /*0040*/ 	.word	0xffffffff


	//   ....[6]....
        /*0044*/ 	.word	0xffffffff


	//   ....[7]....
        /*0048*/ 	.word	0xffffffff


	//   ....[8]....
        /*004c*/ 	.word	0xffffffff


	//   ....[9]....
        /*0050*/ 	.word	0xffffffff


	//----- nvinfo : EIATTR_COOP_GROUP_INSTR_OFFSETS
	.align		4
.L_1577:
        /*0054*/ 	.byte	0x04, 0x28
        /*0056*/ 	.short	(.L_1579 - .L_1578)


	//   ....[0]....
.L_1578:
        /*0058*/ 	.word	0x000005d0


	//   ....[1]....
        /*005c*/ 	.word	0x000005e0


	//   ....[2]....
        /*0060*/ 	.word	0x00000610


	//   ....[3]....
        /*0064*/ 	.word	0x00000630


	//   ....[4]....
        /*0068*/ 	.word	0x00000660


	//   ....[5]....
        /*006c*/ 	.word	0x00000680


	//   ....[6]....
        /*0070*/ 	.word	0x000006b0


	//   ....[7]....
        /*0074*/ 	.word	0x000006d0


	//   ....[8]....
        /*0078*/ 	.word	0x00000700


	//   ....[9]....
        /*007c*/ 	.word	0x00000720


	//----- nvinfo : EIATTR_EXIT_INSTR_OFFSETS
	.align		4
.L_1579:
        /*0080*/ 	.byte	0x04, 0x1c
        /*0082*/ 	.short	(.L_1581 - .L_1580)


	//   ....[0]....
.L_1580:
        /*0084*/ 	.word	0x00000060


	//   ....[1]....
        /*0088*/ 	.word	0x000019d0


	//----- nvinfo : EIATTR_MAX_THREADS
	.align		4
.L_1581:
        /*008c*/ 	.byte	0x04, 0x05
        /*008e*/ 	.short	(.L_1583 - .L_1582)
.L_1582:
        /*0090*/ 	.word	0x00000280
        /*0094*/ 	.word	0x00000001
        /*0098*/ 	.word	0x00000001


	//----- nvinfo : EIATTR_CRS_STACK_SIZE
	.align		4
.L_1583:
        /*009c*/ 	.byte	0x04, 0x1e
        /*009e*/ 	.short	(.L_1585 - .L_1584)
.L_1584:
        /*00a0*/ 	.word	0x00000000


	//----- nvinfo : EIATTR_CBANK_PARAM_SIZE
	.align		4
.L_1585:
        /*00a4*/ 	.byte	0x03, 0x19
        /*00a6*/ 	.short	0x00a0


	//----- nvinfo : EIATTR_PARAM_CBANK
	.align		4
        /*00a8*/ 	.byte	0x04, 0x0a
        /*00aa*/ 	.short	(.L_1587 - .L_1586)
	.align		4
.L_1586:
        /*00ac*/ 	.word	index@(.nv.constant0._Z35group_norm_nhwc_fwd_one_pass_kernelI11Fp16IOFp16WLi64ELi10ELi640EEv26Group_norm_nhwc_fwd_params)
        /*00b0*/ 	.short	0x0210
        /*00b2*/ 	.short	0x00a0


	//----- nvinfo : EIATTR_SW_WAR
	.align		4
.L_1587:
        /*00b4*/ 	.byte	0x04, 0x36
        /*00b6*/ 	.short	(.L_1589 - .L_1588)
.L_1588:
        /*00b8*/ 	.word	0x00000008
.L_1589:


//--------------------- .nv.info._Z35group_norm_nhwc_fwd_one_pass_kernelI11Fp16IOFp16WLi128ELi10ELi640EEv26Group_norm_nhwc_fwd_params --------------------------
	.section	.nv.info._Z35group_norm_nhwc_fwd_one_pass_kernelI11Fp16IOFp16WLi128ELi10ELi640EEv26Group_norm_nhwc_fwd_params,"",@"SHT_CUDA_INFO"
	.sectionflags	@""
	.align	4


	//----- nvinfo : EIATTR_CUDA_API_VERSION
	.align		4
        /*0000*/ 	.byte	0x04, 0x37
        /*0002*/ 	.short	(.L_1591 - .L_1590)
.L_1590:
        /*0004*/ 	.word	0x00000082


	//----- nvinfo : EIATTR_KPARAM_INFO
	.align		4
.L_1591:
        /*0008*/ 	.byte	0x04, 0x17
        /*000a*/ 	.short	(.L_1593 - .L_1592)
.L_1592:
        /*000c*/ 	.word	0x00000000
        /*0010*/ 	.short	0x0000
        /*0012*/ 	.short	0x0000
        /*0014*/ 	.byte	0x00, 0xf0, 0x81, 0x02


	//----- nvinfo : EIATTR_SPARSE_MMA_MASK
	.align		4
.L_1593:
        /*0018*/ 	.byte	0x03, 0x50
        /*001a*/ 	.short	0x0000


	//----- nvinfo : EIATTR_MAXREG_COUNT
	.align		4
        /*001c*/ 	.byte	0x03, 0x1b
        /*001e*/ 	.short	0x0060


	//----- nvinfo : EIATTR_NUM_BARRIERS
	.align		4
        /*0020*/ 	.byte	0x02, 0x4c
        /*0022*/ 	.byte	0x01
	.zero		1


	//----- nvinfo : EIATTR_MERCURY_ISA_VERSION
	.align		4
        /*0024*/ 	.byte	0x03, 0x5f
        /*0026*/ 	.short	0x0101


	//----- nvinfo : EIATTR_COOP_GROUP_MASK_REGIDS
	.align		4
        /*0028*/ 	.byte	0x04, 0x29
        /*002a*/ 	.short	(.L_1595 - .L_1594)


	//   ....[0]....
.L_1594:
        /*002c*/ 	.word	0xffffffff


	//   ....[1]....
        /*0030*/ 	.word	0xffffffff


	//   ....[2]....
        /*0034*/ 	.word	0xffffffff


	//   ....[3]....
        /*0038*/ 	.word	0xffffffff


	//   ....[4]....
        /*003c*/ 	.word	0xffffffff


	//   ....[5]....
        /*0040*/ 	.word	0xffffffff


	//   ....[6]....
        /*0044*/ 	.word	0xffffffff


	//   ....[7]....
        /*0048*/ 	.word	0xffffffff


	//   ....[8]....
        /*004c*/ 	.word	0xffffffff


	//   ....[9]....
        /*0050*/ 	.word	0xffffffff


	//----- nvinfo : EIATTR_COOP_GROUP_INSTR_OFFSETS
	.align		4
.L_1595:
        /*0054*/ 	.byte	0x04, 0x28
        /*0056*/ 	.short	(.L_1597 - .L_1596)


	//   ....[0]....
.L_1596:
        /*0058*/ 	.word	0x000005d0


	//   ....[1]....
        /*005c*/ 	.word	0x000005e0


	//   ....[2]....
        /*0060*/ 	.word	0x00000610


	//   ....[3]....
        /*0064*/ 	.word	0x00000630


	//   ....[4]....
        /*0068*/ 	.word	0x00000660


	//   ....[5]....
        /*006c*/ 	.word	0x00000680


	//   ....[6]....
        /*0070*/ 	.word	0x000006b0


	//   ....[7]....
        /*0074*/ 	.word	0x000006d0


	//   ....[8]....
        /*0078*/ 	.word	0x00000700


	//   ....[9]....
        /*007c*/ 	.word	0x00000720


	//----- nvinfo : EIATTR_EXIT_INSTR_OFFSETS
	.align		4
.L_1597:
        /*0080*/ 	.byte	0x04, 0x1c
        /*0082*/ 	.short	(.L_1599 - .L_1598)


	//   ....[0]....
.L_1598:
        /*0084*/ 	.word	0x00000060


	//   ....[1]....
        /*0088*/ 	.word	0x000019d0


	//----- nvinfo : EIATTR_MAX_THREADS
	.align		4
.L_1599:
        /*008c*/ 	.byte	0x04, 0x05
        /*008e*/ 	.short	(.L_1601 - .L_1600)
.L_1600:
        /*0090*/ 	.word	0x00000280
        /*0094*/ 	.word	0x00000001
        /*0098*/ 	.word	0x00000001


	//----- nvinfo : EIATTR_CRS_STACK_SIZE
	.align		4
.L_1601:
        /*009c*/ 	.byte	0x04, 0x1e
        /*009e*/ 	.short	(.L_1603 - .L_1602)
.L_1602:
        /*00a0*/ 	.word	0x00000000


	//----- nvinfo : EIATTR_CBANK_PARAM_SIZE
	.align		4
.L_1603:
        /*00a4*/ 	.byte	0x03, 0x19
        /*00a6*/ 	.short	0x00a0


	//----- nvinfo : EIATTR_PARAM_CBANK
	.align		4
        /*00a8*/ 	.byte	0x04, 0x0a
        /*00aa*/ 	.short	(.L_1605 - .L_1604)
	.align		4
.L_1604:
        /*00ac*/ 	.word	index@(.nv.constant0._Z35group_norm_nhwc_fwd_one_pass_kernelI11Fp16IOFp16WLi128ELi10ELi640EEv26Group_norm_nhwc_fwd_params)
        /*00b0*/ 	.short	0x0210
        /*00b2*/ 	.short	0x00a0


	//----- nvinfo : EIATTR_SW_WAR
	.align		4
.L_1605:
        /*00b4*/ 	.byte	0x04, 0x36
        /*00b6*/ 	.short	(.L_1607 - .L_1606)
.L_1606:
        /*00b8*/ 	.word	0x00000008
.L_1607:


//--------------------- .nv.info._Z35group_norm_nhwc_fwd_one_pass_kernelI11Fp16IOFp16WLi256ELi10ELi640EEv26Group_norm_nhwc_fwd_params --------------------------
	.section	.nv.info._Z35group_norm_nhwc_fwd_one_pass_kernelI11Fp16IOFp16WLi256ELi10ELi640EEv26Group_norm_nhwc_fwd_params,"",@"SHT_CUDA_INFO"
	.sectionflags	@""
	.align	4


	//----- nvinfo : EIATTR_CUDA_API_VERSION
	.align		4
        /*0000*/ 	.byte	0x04, 0x37
        /*0002*/ 	.short	(.L_1609 - .L_1608)
.L_1608:
        /*0004*/ 	.word	0x00000082


	//----- nvinfo : EIATTR_KPARAM_INFO
	.align		4
.L_1609:
        /*0008*/ 	.byte	0x04, 0x17
        /*000a*/ 	.short	(.L_1611 - .L_1610)
.L_1610:
        /*000c*/ 	.word	0x00000000
        /*0010*/ 	.short	0x0000
        /*0012*/ 	.short	0x0000
        /*0014*/ 	.byte	0x00, 0xf0, 0x81, 0x02


	//----- nvinfo : EIATTR_SPARSE_MMA_MASK
	.align		4
.L_1611:
        /*0018*/ 	.byte	0x03, 0x50
        /*001a*/ 	.short	0x0000


	//----- nvinfo : EIATTR_MAXREG_COUNT
	.align		4
        /*001c*/ 	.byte	0x03, 0x1b
        /*001e*/ 	.short	0x0060


	//----- nvinfo : EIATTR_NUM_BARRIERS
	.align		4
        /*0020*/ 	.byte	0x02, 0x4c
        /*0022*/ 	.byte	0x01
	.zero		1


	//----- nvinfo : EIATTR_MERCURY_ISA_VERSION
	.align		4
        /*0024*/ 	.byte	0x03, 0x5f
        /*0026*/ 	.short	0x0101


	//----- nvinfo : EIATTR_COOP_GROUP_MASK_REGIDS
	.align		4
        /*0028*/ 	.byte	0x04, 0x29
        /*002a*/ 	.short	(.L_1613 - .L_1612)


	//   ....[0]....
.L_1612:
        /*002c*/ 	.word	0xffffffff


	//   ....[1]....
        /*0030*/ 	.word	0xffffffff


	//   ....[2]....
        /*0034*/ 	.word	0xffffffff


	//   ....[3]....
        /*0038*/ 	.word	0xffffffff


	//   ....[4]....
        /*003c*/ 	.word	0xffffffff


	//   ....[5]....
        /*0040*/ 	.word	0xffffffff


	//   ....[6]....
        /*0044*/ 	.word	0xffffffff


	//   ....[7]....
        /*0048*/ 	.word	0xffffffff


	//   ....[8]....
        /*004c*/ 	.word	0xffffffff


	//   ....[9]....
        /*0050*/ 	.word	0xffffffff


	//----- nvinfo : EIATTR_COOP_GROUP_INSTR_OFFSETS
	.align		4
.L_1613:
        /*0054*/ 	.byte	0x04, 0x28
        /*0056*/ 	.short	(.L_1615 - .L_1614)


	//   ....[0]....
.L_1614:
        /*0058*/ 	.word	0x00000740


	//   ....[1]....
        /*005c*/ 	.word	0x00000750


	//   ....[2]....
        /*0060*/ 	.word	0x00000780


	//   ....[3]....
        /*0064*/ 	.word	0x000007a0


	//   ....[4]....
        /*0068*/ 	.word	0x000007d0


	//   ....[5]....
        /*006c*/ 	.word	0x000007f0


	//   ....[6]....
        /*0070*/ 	.word	0x00000820


	//   ....[7]....
        /*0074*/ 	.word	0x00000840


	//   ....[8]....
        /*0078*/ 	.word	0x00000870


	//   ....[9]....
        /*007c*/ 	.word	0x00000890


	//----- nvinfo : EIATTR_EXIT_INSTR_OFFSETS
	.align		4
.L_1615:
        /*0080*/ 	.byte	0x04, 0x1c
        /*0082*/ 	.short	(.L_1617 - .L_1616)


	//   ....[0]....
.L_1616:
        /*0084*/ 	.word	0x00000060


	//   ....[1]....
        /*0088*/ 	.word	0x00001db0


	//----- nvinfo : EIATTR_MAX_THREADS
	.align		4
.L_1617:
        /*008c*/ 	.byte	0x04, 0x05
        /*008e*/ 	.short	(.L_1619 - .L_1618)
.L_1618:
        /*0090*/ 	.word	0x00000280
        /*0094*/ 	.word	0x00000001
        /*0098*/ 	.word	0x00000001


	//----- nvinfo : EIATTR_CRS_STACK_SIZE
	.align		4
.L_1619:
        /*009c*/ 	.byte	0x04, 0x1e
        /*009e*/ 	.short	(.L_1621 - .L_1620)
.L_1620:
        /*00a0*/ 	.word	0x00000000


	//----- nvinfo : EIATTR_CBANK_PARAM_SIZE
	.align		4
.L_1621:
        /*00a4*/ 	.byte	0x03, 0x19
        /*00a6*/ 	.short	0x00a0


	//----- nvinfo : EIATTR_PARAM_CBANK
	.align		4
        /*00a8*/ 	.byte	0x04, 0x0a
        /*00aa*/ 	.short	(.L_1623 - .L_1622)
	.align		4
.L_1622:
        /*00ac*/ 	.word	index@(.nv.constant0._Z35group_norm_nhwc_fwd_one_pass_kernelI11Fp16IOFp16WLi256ELi10ELi640EEv26Group_norm_nhwc_fwd_params)
        /*00b0*/ 	.short	0x0210
        /*00b2*/ 	.short	0x00a0


	//----- nvinfo : EIATTR_SW_WAR
	.align		4
.L_1623:
        /*00b4*/ 	.byte	0x04, 0x36
        /*00b6*/ 	.short	(.L_1625 - .L_1624)
.L_1624:
        /*00b8*/ 	.word	0x00000008
.L_1625:


//--------------------- .nv.info._Z35group_norm_nhwc_fwd_one_pass_kernelI11Fp16IOFp16WLi512ELi10ELi640EEv26Group_norm_nhwc_fwd_params --------------------------
	.section	.nv.info._Z35group_norm_nhwc_fwd_one_pass_kernelI11Fp16IOFp16WLi512ELi10ELi640EEv26Group_norm_nhwc_fwd_params,"",@"SHT_CUDA_INFO"
	.sectionflags	@""
	.align	4


	//----- nvinfo : EIATTR_CUDA_API_VERSION
	.align		4
        /*0000*/ 	.byte	0x04, 0x37
        /*0002*/ 	.short	(.L_1627 - .L_1626)
.L_1626:
        /*0004*/ 	.word	0x00000082


	//----- nvinfo : EIATTR_KPARAM_INFO
	.align		4
.L_1627:
        /*0008*/ 	.byte	0x04, 0x17
        /*000a*/ 	.short	(.L_1629 - .L_1628)
.L_1628:
        /*000c*/ 	.word	0x00000000
        /*0010*/ 	.short	0x0000
        /*0012*/ 	.short	0x0000
        /*0014*/ 	.byte	0x00, 0xf0, 0x81, 0x02


	//----- nvinfo : EIATTR_SPARSE_MMA_MASK
	.align		4
.L_1629:
        /*0018*/ 	.byte	0x03, 0x50
        /*001a*/ 	.short	0x0000


	//----- nvinfo : EIATTR_MAXREG_COUNT
	.align		4
        /*001c*/ 	.byte	0x03, 0x1b
        /*001e*/ 	.short	0x0060


	//----- nvinfo : EIATTR_NUM_BARRIERS
	.align		4
        /*0020*/ 	.byte	0x02, 0x4c
        /*0022*/ 	.byte	0x01
	.zero		1


	//----- nvinfo : EIATTR_MERCURY_ISA_VERSION
	.align		4
        /*0024*/ 	.byte	0x03, 0x5f
        /*0026*/ 	.short	0x0101


	//----- nvinfo : EIATTR_COOP_GROUP_MASK_REGIDS
	.align		4
        /*0028*/ 	.byte	0x04, 0x29
        /*002a*/ 	.short	(.L_1631 - .L_1630)


	//   ....[0]....
.L_1630:
        /*002c*/ 	.word	0xffffffff


	//   ....[1]....
        /*0030*/ 	.word	0xffffffff


	//   ....[2]....
        /*0034*/ 	.word	0xffffffff


	//   ....[3]....
        /*0038*/ 	.word	0xffffffff


	//   ....[4]....
        /*003c*/ 	.word	0xffffffff


	//   ....[5]....
        /*0040*/ 	.word	0xffffffff


	//   ....[6]....
        /*0044*/ 	.word	0xffffffff


	//   ....[7]....
        /*0048*/ 	.word	0xffffffff


	//   ....[8]....
        /*004c*/ 	.word	0xffffffff


	//   ....[9]....
        /*0050*/ 	.word	0xffffffff


	//----- nvinfo : EIATTR_COOP_GROUP_INSTR_OFFSETS
	.align		4
.L_1631:
        /*0054*/ 	.byte	0x04, 0x28
        /*0056*/ 	.short	(.L_1633 - .L_1632)


	//   ....[0]....
.L_1632:
        /*0058*/ 	.word	0x00000a20


	//   ....[1]....
        /*005c*/ 	.word	0x00000a30


	//   ....[2]....
        /*0060*/ 	.word	0x00000a60


	//   ....[3]....
        /*0064*/ 	.word	0x00000a70


	//   ....[4]....
        /*0068*/ 	.word	0x00000ab0


	//   ....[5]....
        /*006c*/ 	.word	0x00000ac0


	//   ....[6]....
        /*0070*/ 	.word	0x00000b00


	//   ....[7]....
        /*0074*/ 	.word	0x00000b10


	//   ....[8]....
        /*0078*/ 	.word	0x00000b50


	//   ....[9]....
        /*007c*/ 	.word	0x00000b60


	//----- nvinfo : EIATTR_EXIT_INSTR_OFFSETS
	.align		4
.L_1633:
        /*0080*/ 	.byte	0x04, 0x1c
        /*0082*/ 	.short	(.L_1635 - .L_1634)


	//   ....[0]....
.L_1634:
        /*0084*/ 	.word	0x00000060


	//   ....[1]....
        /*0088*/ 	.word	0x000024e0


	//----- nvinfo : EIATTR_MAX_THREADS
	.align		4
.L_1635:
        /*008c*/ 	.byte	0x04, 0x05
        /*008e*/ 	.short	(.L_1637 - .L_1636)
.L_1636:
        /*0090*/ 	.word	0x00000280
        /*0094*/ 	.word	0x00000001
        /*0098*/ 	.word	0x00000001


	//----- nvinfo : EIATTR_CRS_STACK_SIZE
	.align		4
.L_1637:
        /*009c*/ 	.byte	0x04, 0x1e
        /*009e*/ 	.short	(.L_1639 - .L_1638)
.L_1638:
        /*00a0*/ 	.word	0x00000000


	//----- nvinfo : EIATTR_CBANK_PARAM_SIZE
	.align		4
.L_1639:
        /*00a4*/ 	.byte	0x03, 0x19
        /*00a6*/ 	.short	0x00a0


	//----- nvinfo : EIATTR_PARAM_CBANK
	.align		4
        /*00a8*/ 	.byte	0x04, 0x0a
        /*00aa*/ 	.short	(.L_1641 - .L_1640)
	.align		4
.L_1640:
        /*00ac*/ 	.word	index@(.nv.constant0._Z35group_norm_nhwc_fwd_one_pass_kernelI11Fp16IOFp16WLi512ELi10ELi640EEv26Group_norm_nhwc_fwd_params)
        /*00b0*/ 	.short	0x0210
        /*00b2*/ 	.short	0x00a0


	//----- nvinfo : EIATTR_SW_WAR
	.align		4
.L_1641:
        /*00b4*/ 	.byte	0x04, 0x36
        /*00b6*/ 	.short	(.L_1643 - .L_1642)
.L_1642:
        /*00b8*/ 	.word	0x00000008
.L_1643:


//--------------------- .nv.info._Z35group_norm_nhwc_fwd_one_pass_kernelI11Fp32IOFp32WLi64ELi10ELi640EEv26Group_norm_nhwc_fwd_params --------------------------
	.section	.nv.info._Z35group_norm_nhwc_fwd_one_pass_kernelI11Fp32IOFp32WLi64ELi10ELi640EEv26Group_norm_nhwc_fwd_params,"",@"SHT_CUDA_INFO"
	.sectionflags	@""
	.align	4


	//----- nvinfo : EIATTR_CUDA_API_VERSION
	.align		4
        /*0000*/ 	.byte	0x04, 0x37
        /*0002*/ 	.short	(.L_1645 - .L_1644)
.L_1644:
        /*0004*/ 	.word	0x00000082


	//----- nvinfo : EIATTR_KPARAM_INFO
	.align		4
.L_1645:
        /*0008*/ 	.byte	0x04, 0x17
        /*000a*/ 	.short	(.L_1647 - .L_1646)
.L_1646:
        /*000c*/ 	.word	0x00000000
        /*0010*/ 	.short	0x0000
        /*0012*/ 	.short	0x0000
        /*0014*/ 	.byte	0x00, 0xf0, 0x81, 0x02


	//----- nvinfo : EIATTR_SPARSE_MMA_MASK
	.align		4
.L_1647:
        /*0018*/ 	.byte	0x03, 0x50
        /*001a*/ 	.short	0x0000


	//----- nvinfo : EIATTR_MAXREG_COUNT
	.align		4
        /*001c*/ 	.byte	0x03, 0x1b
        /*001e*/ 	.short	0x0060


	//----- nvinfo : EIATTR_NUM_BARRIERS
	.align		4
        /*0020*/ 	.byte	0x02, 0x4c
        /*0022*/ 	.byte	0x01
	.zero		1


	//----- nvinfo : EIATTR_MERCURY_ISA_VERSION
	.align		4
        /*0024*/ 	.byte	0x03, 0x5f
        /*0026*/ 	.short	0x0101


	//----- nvinfo : EIATTR_COOP_GROUP_MASK_REGIDS
	.align		4
        /*0028*/ 	.byte	0x04, 0x29
        /*002a*/ 	.short	(.L_1649 - .L_1648)


	//   ....[0]....
.L_1648:
        /*002c*/ 	.word	0xffffffff


	//   ....[1]....
        /*0030*/ 	.word	0xffffffff


	//   ....[2]....
        /*0034*/ 	.word	0xffffffff


	//   ....[3]....
        /*0038*/ 	.word	0xffffffff


	//   ....[4]....
        /*003c*/ 	.word	0xffffffff


	//   ....[5]....
        /*0040*/ 	.word	0xffffffff


	//   ....[6]....
        /*0044*/ 	.word	0xffffffff


	//   ....[7]....
        /*0048*/ 	.word	0xffffffff


	//   ....[8]....
        /*004c*/ 	.word	0xffffffff


	//   ....[9]....
        /*0050*/ 	.word	0xffffffff


	//----- nvinfo : EIATTR_COOP_GROUP_INSTR_OFFSETS
	.align		4
.L_1649:
        /*0054*/ 	.byte	0x04, 0x28
        /*0056*/ 	.short	(.L_1651 - .L_1650)


	//   ....[0]....
.L_1650:
        /*0058*/ 	.word	0x000005a0


	//   ....[1]....
        /*005c*/ 	.word	0x000005b0


	//   ....[2]....
        /*0060*/ 	.word	0x000005e0


	//   ....[3]....
        /*0064*/ 	.word	0x00000600


	//   ....[4]....
        /*0068*/ 	.word	0x00000630


	//   ....[5]....
        /*006c*/ 	.word	0x00000650


	//   ....[6]....
        /*0070*/ 	.word	0x00000680


	//   ....[7]....
        /*0074*/ 	.word	0x000006a0


	//   ....[8]....
        /*0078*/ 	.word	0x000006d0


	//   ....[9]....
        /*007c*/ 	.word	0x000006f0


	//----- nvinfo : EIATTR_EXIT_INSTR_OFFSETS
	.align		4
.L_1651:
        /*0080*/ 	.byte	0x04, 0x1c
        /*0082*/ 	.short	(.L_1653 - .L_1652)


	//   ....[0]....
.L_1652:
        /*0084*/ 	.word	0x00000060


	//   ....[1]....
        /*0088*/ 	.word	0x00001900


	//----- nvinfo : EIATTR_MAX_THREADS
	.align		4
.L_1653:
        /*008c*/ 	.byte	0x04, 0x05
        /*008e*/ 	.short	(.L_1655 - .L_1654)
.L_1654:
        /*0090*/ 	.word	0x00000280
        /*0094*/ 	.word	0x00000001
        /*0098*/ 	.word	0x00000001


	//----- nvinfo : EIATTR_CRS_STACK_SIZE
	.align		4
.L_1655:
        /*009c*/ 	.byte	0x04, 0x1e
        /*009e*/ 	.short	(.L_1657 - .L_1656)
.L_1656:
        /*00a0*/ 	.word	0x00000000


	//----- nvinfo : EIATTR_CBANK_PARAM_SIZE
	.align		4
.L_1657:
        /*00a4*/ 	.byte	0x03, 0x19
        /*00a6*/ 	.short	0x00a0


	//----- nvinfo : EIATTR_PARAM_CBANK
	.align		4
        /*00a8*/ 	.byte	0x04, 0x0a
        /*00aa*/ 	.short	(.L_1659 - .L_1658)
	.align		4
.L_1658:
        /*00ac*/ 	.word	index@(.nv.constant0._Z35group_norm_nhwc_fwd_one_pass_kernelI11Fp32IOFp32WLi64ELi10ELi640EEv26Group_norm_nhwc_fwd_params)
        /*00b0*/ 	.short	0x0210
        /*00b2*/ 	.short	0x00a0


	//----- nvinfo : EIATTR_SW_WAR
	.align		4
.L_1659:
        /*00b4*/ 	.byte	0x04, 0x36
        /*00b6*/ 	.short	(.L_1661 - .L_1660)
.L_1660:
        /*00b8*/ 	.word	0x00000008
.L_1661:


//--------------------- .nv.info._Z35group_norm_nhwc_fwd_one_pass_kernelI11Fp32IOFp32WLi128ELi10ELi640EEv26Group_norm_nhwc_fwd_params --------------------------
	.section	.nv.info._Z35group_norm_nhwc_fwd_one_pass_kernelI11Fp32IOFp32WLi128ELi10ELi640EEv26Group_norm_nhwc_fwd_params,"",@"SHT_CUDA_INFO"
	.sectionflags	@""
	.align	4


	//----- nvinfo : EIATTR_CUDA_API_VERSION
	.align		4
        /*0000*/ 	.byte	0x04, 0x37
        /*0002*/ 	.short	(.L_1663 - .L_1662)
.L_1662:
        /*0004*/ 	.word	0x00000082


	//----- nvinfo : EIATTR_KPARAM_INFO
	.align		4
.L_1663:
        /*0008*/ 	.byte	0x04, 0x17
        /*000a*/ 	.short	(.L_1665 - .L_1664)
.L_1664:
        /*000c*/ 	.word	0x00000000
        /*0010*/ 	.short	0x0000
        /*0012*/ 	.short	0x0000
        /*0014*/ 	.byte	0x00, 0xf0, 0x81, 0x02


	//----- nvinfo : EIATTR_SPARSE_MMA_MASK
	.align		4
.L_1665:
        /*0018*/ 	.byte	0x03, 0x50
        /*001a*/ 	.short	0x0000


	//----- nvinfo : EIATTR_MAXREG_COUNT
	.align		4
        /*001c*/ 	.byte	0x03, 0x1b
        /*001e*/ 	.short	0x0060


	//----- nvinfo : EIATTR_NUM_BARRIERS
	.align		4
        /*0020*/ 	.byte	0x02, 0x4c
        /*0022*/ 	.byte	0x01
	.zero		1


	//----- nvinfo : EIATTR_MERCURY_ISA_VERSION
	.align		4
        /*0024*/ 	.byte	0x03, 0x5f
        /*0026*/ 	.short	0x0101


	//----- nvinfo : EIATTR_COOP_GROUP_MASK_REGIDS
	.align		4
        /*0028*/ 	.byte	0x04, 0x29
        /*002a*/ 	.short	(.L_1667 - .L_1666)


	//   ....[0]....
.L_1666:
        /*002c*/ 	.word	0xffffffff


	//   ....[1]....
        /*0030*/ 	.word	0xffffffff


	//   ....[2]....
        /*0034*/ 	.word	0xffffffff


	//   ....[3]....
        /*0038*/ 	.word	0xffffffff


	//   ....[4]....
        /*003c*/ 	.word	0xffffffff


	//   ....[5]....
        /*0040*/ 	.word	0xffffffff


	//   ....[6]....
        /*0044*/ 	.word	0xffffffff


	//   ....[7]....
        /*0048*/ 	.word	0xffffffff


	//   ....[8]....
        /*004c*/ 	.word	0xffffffff


	//   ....[9]....
        /*0050*/ 	.word	0xffffffff


	//----- nvinfo : EIATTR_COOP_GROUP_INSTR_OFFSETS
	.align		4
.L_1667:
        /*0054*/ 	.byte	0x04, 0x28
        /*0056*/ 	.short	(.L_1669 - .L_1668)


	//   ....[0]....
.L_1668:
        /*0058*/ 	.word	0x000005a0


	//   ....[1]....
        /*005c*/ 	.word	0x000005b0


	//   ....[2]....
        /*0060*/ 	.word	0x000005e0


	//   ....[3]....
        /*0064*/ 	.word	0x00000600


	//   ....[4]....
        /*0068*/ 	.word	0x00000630


	//   ....[5]....
        /*006c*/ 	.word	0x00000650


	//   ....[6]....
        /*0070*/ 	.word	0x00000680


	//   ....[7]....
        /*0074*/ 	.word	0x000006a0


	//   ....[8]....
        /*0078*/ 	.word	0x000006d0


	//   ....[9]....
        /*007c*/ 	.word	0x000006f0


	//----- nvinfo : EIATTR_EXIT_INSTR_OFFSETS
	.align		4
.L_1669:
        /*0080*/ 	.byte	0x04, 0x1c
        /*0082*/ 	.short	(.L_1671 - .L_1670)


	//   ....[0]....
.L_1670:
        /*0084*/ 	.word	0x00000060


	//   ....[1]....
        /*0088*/ 	.word	0x00001900


	//----- nvinfo : EIATTR_MAX_THREADS
	.align		4
.L_1671:
        /*008c*/ 	.byte	0x04, 0x05
        /*008e*/ 	.short	(.L_1673 - .L_1672)
.L_1672:
        /*0090*/ 	.word	0x00000280
        /*0094*/ 	.word	0x00000001
        /*0098*/ 	.word	0x00000001


	//----- nvinfo : EIATTR_CRS_STACK_SIZE
	.align		4
.L_1673:
        /*009c*/ 	.byte	0x04, 0x1e
        /*009e*/ 	.short	(.L_1675 - .L_1674)
.L_1674:
        /*00a0*/ 	.word	0x00000000


	//----- nvinfo : EIATTR_CBANK_PARAM_SIZE
	.align		4
.L_1675:
        /*00a4*/ 	.byte	0x03, 0x19
        /*00a6*/ 	.short	0x00a0


	//----- nvinfo : EIATTR_PARAM_CBANK
	.align		4
        /*00a8*/ 	.byte	0x04, 0x0a
        /*00aa*/ 	.short	(.L_1677 - .L_1676)
	.align		4
.L_1676:
        /*00ac*/ 	.word	index@(.nv.constant0._Z35group_norm_nhwc_fwd_one_pass_kernelI11Fp32IOFp32WLi128ELi10ELi640EEv26Group_norm_nhwc_fwd_params)
        /*00b0*/ 	.short	0x0210
        /*00b2*/ 	.short	0x00a0


	//----- nvinfo : EIATTR_SW_WAR
	.align		4
.L_1677:
        /*00b4*/ 	.byte	0x04, 0x36
        /*00b6*/ 	.short	(.L_1679 - .L_1678)
.L_1678:
        /*00b8*/ 	.word	0x00000008
.L_1679:


//--------------------- .nv.info._Z35group_norm_nhwc_fwd_one_pass_kernelI11Fp32IOFp32WLi256ELi10ELi640EEv26Group_norm_nhwc_fwd_params --------------------------
	.section	.nv.info._Z35group_norm_nhwc_fwd_one_pass_kernelI11Fp32IOFp32WLi256ELi10ELi640EEv26Group_norm_nhwc_fwd_params,"",@"SHT_CUDA_INFO"
	.sectionflags	@""
	.align	4


	//----- nvinfo : EIATTR_CUDA_API_VERSION
	.align		4
        /*0000*/ 	.byte	0x04, 0x37
        /*0002*/ 	.short	(.L_1681 - .L_1680)
.L_1680:
        /*0004*/ 	.word	0x00000082


	//----- nvinfo : EIATTR_KPARAM_INFO
	.align		4
.L_1681:
        /*0008*/ 	.byte	0x04, 0x17
        /*000a*/ 	.short	(.L_1683 - .L_1682)
.L_1682:
        /*000c*/ 	.word	0x00000000
        /*0010*/ 	.short	0x0000
        /*0012*/ 	.short	0x0000
        /*0014*/ 	.byte	0x00, 0xf0, 0x81, 0x02


	//----- nvinfo : EIATTR_SPARSE_MMA_MASK
	.align		4
.L_1683:
        /*0018*/ 	.byte	0x03, 0x50
        /*001a*/ 	.short	0x0000


	//----- nvinfo : EIATTR_MAXREG_COUNT
	.align		4
        /*001c*/ 	.byte	0x03, 0x1b
        /*001e*/ 	.short	0x0060


	//----- nvinfo : EIATTR_NUM_BARRIERS
	.align		4
        /*0020*/ 	.byte	0x02, 0x4c
        /*0022*/ 	.byte	0x01
	.zero		1


	//----- nvinfo : EIATTR_MERCURY_ISA_VERSION
	.align		4
        /*0024*/ 	.byte	0x03, 0x5f
        /*0026*/ 	.short	0x0101


	//----- nvinfo : EIATTR_COOP_GROUP_MASK_REGIDS
	.align		4
        /*0028*/ 	.byte	0x04, 0x29
        /*002a*/ 	.short	(.L_1685 - .L_1684)


	//   ....[0]....
.L_1684:
        /*002c*/ 	.word	0xffffffff


	//   ....[1]....
        /*0030*/ 	.word	0xffffffff


	//   ....[2]....
        /*0034*/ 	.word	0xffffffff


	//   ....[3]....
        /*0038*/ 	.word	0xffffffff


	//   ....[4]....
        /*003c*/ 	.word	0xffffffff


	//   ....[5]....
        /*0040*/ 	.word	0xffffffff


	//   ....[6]....
        /*0044*/ 	.word	0xffffffff


	//   ....[7]....
        /*0048*/ 	.word	0xffffffff


	//   ....[8]....
        /*004c*/ 	.word	0xffffffff


	//   ....[9]....
        /*0050*/ 	.word	0xffffffff


	//----- nvinfo : EIATTR_COOP_GROUP_INSTR_OFFSETS
	.align		4
.L_1685:
        /*0054*/ 	.byte	0x04, 0x28
        /*0056*/ 	.short	(.L_1687 - .L_1686)


	//   ....[0]....
.L_1686:
        /*0058*/ 	.word	0x00000720


	//   ....[1]....
        /*005c*/ 	.word	0x00000730


	//   ....[2]....
        /*0060*/ 	.word	0x00000760


	//   ....[3]....
        /*0064*/ 	.word	0x00000780


	//   ....[4]....
        /*0068*/ 	.word	0x000007b0


	//   ....[5]....
        /*006c*/ 	.word	0x000007d0


	//   ....[6]....
        /*0070*/ 	.word	0x00000800


	//   ....[7]....
        /*0074*/ 	.word	0x00000820


	//   ....[8]....
        /*0078*/ 	.word	0x00000850


	//   ....[9]....
        /*007c*/ 	.word	0x00000870


	//----- nvinfo : EIATTR_EXIT_INSTR_OFFSETS
	.align		4
.L_1687:
        /*0080*/ 	.byte	0x04, 0x1c
        /*0082*/ 	.short	(.L_1689 - .L_1688)


	//   ....[0]....
.L_1688:
        /*0084*/ 	.word	0x00000060


	//   ....[1]....
        /*0088*/ 	.word	0x00001d20


	//----- nvinfo : EIATTR_MAX_THREADS
	.align		4
.L_1689:
        /*008c*/ 	.byte	0x04, 0x05
        /*008e*/ 	.short	(.L_1691 - .L_1690)
.L_1690:
        /*0090*/ 	.word	0x00000280
        /*0094*/ 	.word	0x00000001
        /*0098*/ 	.word	0x00000001


	//----- nvinfo : EIATTR_CRS_STACK_SIZE
	.align		4
.L_1691:
        /*009c*/ 	.byte	0x04, 0x1e
        /*009e*/ 	.short	(.L_1693 - .L_1692)
.L_1692:
        /*00a0*/ 	.word	0x00000000


	//----- nvinfo : EIATTR_CBANK_PARAM_SIZE
	.align		4
.L_1693:
        /*00a4*/ 	.byte	0x03, 0x19
        /*00a6*/ 	.short	0x00a0


	//----- nvinfo : EIATTR_PARAM_CBANK
	.align		4
        /*00a8*/ 	.byte	0x04, 0x0a
        /*00aa*/ 	.short	(.L_1695 - .L_1694)
	.align		4
.L_1694:
        /*00ac*/ 	.word	index@(.nv.constant0._Z35group_norm_nhwc_fwd_one_pass_kernelI11Fp32IOFp32WLi256ELi10ELi640EEv26Group_norm_nhwc_fwd_params)
        /*00b0*/ 	.short	0x0210
        /*00b2*/ 	.short	0x00a0


	//----- nvinfo : EIATTR_SW_WAR
	.align		4
.L_1695:
        /*00b4*/ 	.byte	0x04, 0x36
        /*00b6*/ 	.short	(.L_1697 - .L_1696)
.L_1696:
        /*00b8*/ 	.word	0x00000008
.L_1697:


//--------------------- .nv.info._Z35group_norm_nhwc_fwd_one_pass_kernelI11Fp32IOFp32WLi512ELi10ELi640EEv26Group_norm_nhwc_fwd_params --------------------------
	.section	.nv.info._Z35group_norm_nhwc_fwd_one_pass_kernelI11Fp32IOFp32WLi512ELi10ELi640EEv26Group_norm_nhwc_fwd_params,"",@"SHT_CUDA_INFO"
	.sectionflags	@""
	.align	4


	//----- nvinfo : EIATTR_CUDA_API_VERSION
	.align		4
        /*0000*/ 	.byte	0x04, 0x37
        /*0002*/ 	.short	(.L_1699 - .L_1698)
.L_1698:
        /*0004*/ 	.word	0x00000082


	//----- nvinfo : EIATTR_KPARAM_INFO
	.align		4
.L_1699:
        /*0008*/ 	.byte	0x04, 0x17
        /*000a*/ 	.short	(.L_1701 - .L_1700)
.L_1700:
        /*000c*/ 	.word	0x00000000
        /*0010*/ 	.short	0x0000
        /*0012*/ 	.short	0x0000
        /*0014*/ 	.byte	0x00, 0xf0, 0x81, 0x02


	//----- nvinfo : EIATTR_SPARSE_MMA_MASK
	.align		4
.L_1701:
        /*0018*/ 	.byte	0x03, 0x50
        /*001a*/ 	.short	0x0000


	//----- nvinfo : EIATTR_MAXREG_COUNT
	.align		4
        /*001c*/ 	.byte	0x03, 0x1b
        /*001e*/ 	.short	0x0060


	//----- nvinfo : EIATTR_NUM_BARRIERS
	.align		4
        /*0020*/ 	.byte	0x02, 0x4c
        /*0022*/ 	.byte	0x01
	.zero		1


	//----- nvinfo : EIATTR_MERCURY_ISA_VERSION
	.align		4
        /*0024*/ 	.byte	0x03, 0x5f
        /*0026*/ 	.short	0x0101


	//----- nvinfo : EIATTR_COOP_GROUP_MASK_REGIDS
	.align		4
        /*0028*/ 	.byte	0x04, 0x29
        /*002a*/ 	.short	(.L_1703 - .L_1702)


	//   ....[0]....
.L_1702:
        /*002c*/ 	.word	0xffffffff


	//   ....[1]....
        /*0030*/ 	.word	0xffffffff


	//   ....[2]....
        /*0034*/ 	.word	0xffffffff


	//   ....[3]....
        /*0038*/ 	.word	0xffffffff


	//   ....[4]....
        /*003c*/ 	.word	0xffffffff


	//   ....[5]....
        /*0040*/ 	.word	0xffffffff


	//   ....[6]....
        /*0044*/ 	.word	0xffffffff


	//   ....[7]....
        /*0048*/ 	.word	0xffffffff


	//   ....[8]....
        /*004c*/ 	.word	0xffffffff


	//   ....[9]....
        /*0050*/ 	.word	0xffffffff


	//----- nvinfo : EIATTR_COOP_GROUP_INSTR_OFFSETS
	.align		4
.L_1703:
        /*0054*/ 	.byte	0x04, 0x28
        /*0056*/ 	.short	(.L_1705 - .L_1704)


	//   ....[0]....
.L_1704:
        /*0058*/ 	.word	0x000009c0


	//   ....[1]....
        /*005c*/ 	.word	0x000009d0


	//   ....[2]....
        /*0060*/ 	.word	0x00000a00


	//   ....[3]....
        /*0064*/ 	.word	0x00000a10


	//   ....[4]....
        /*0068*/ 	.word	0x00000a50


	//   ....[5]....
        /*006c*/ 	.word	0x00000a60


	//   ....[6]....
        /*0070*/ 	.word	0x00000aa0


	//   ....[7]....
        /*0074*/ 	.word	0x00000ab0


	//   ....[8]....
        /*0078*/ 	.word	0x00000af0


	//   ....[9]....
        /*007c*/ 	.word	0x00000b00


	//----- nvinfo : EIATTR_EXIT_INSTR_OFFSETS
	.align		4
.L_1705:
        /*0080*/ 	.byte	0x04, 0x1c
        /*0082*/ 	.short	(.L_1707 - .L_1706)


	//   ....[0]....
.L_1706:
        /*0084*/ 	.word	0x00000060


	//   ....[1]....
        /*0088*/ 	.word	0x00002380


	//----- nvinfo : EIATTR_MAX_THREADS
	.align		4
.L_1707:
        /*008c*/ 	.byte	0x04, 0x05
        /*008e*/ 	.short	(.L_1709 - .L_1708)
.L_1708:
        /*0090*/ 	.word	0x00000280
        /*0094*/ 	.word	0x00000001
        /*0098*/ 	.word	0x00000001


	//----- nvinfo : EIATTR_CRS_STACK_SIZE
	.align		4
.L_1709:
        /*009c*/ 	.byte	0x04, 0x1e
        /*009e*/ 	.short	(.L_1711 - .L_1710)
.L_1710:
        /*00a0*/ 	.word	0x00000000


	//----- nvinfo : EIATTR_CBANK_PARAM_SIZE
	.align		4
.L_1711:
        /*00a4*/ 	.byte	0x03, 0x19
        /*00a6*/ 	.short	0x00a0


	//----- nvinfo : EIATTR_PARAM_CBANK
	.align		4
        /*00a8*/ 	.byte	0x04, 0x0a
        /*00aa*/ 	.short	(.L_1713 - .L_1712)
	.align		4
.L_1712:
        /*00ac*/ 	.word	index@(.nv.constant0._Z35group_norm_nhwc_fwd_one_pass_kernelI11Fp32IOFp32WLi512ELi10ELi640EEv26Group_norm_nhwc_fwd_params)
        /*00b0*/ 	.short	0x0210
        /*00b2*/ 	.short	0x00a0


	//----- nvinfo : EIATTR_SW_WAR
	.align		4
.L_1713:
        /*00b4*/ 	.byte	0x04, 0x36
        /*00b6*/ 	.short	(.L_1715 - .L_1714)
.L_1714:
        /*00b8*/ 	.word	0x00000008
.L_1715:


//--------------------- .nv.info._Z35group_norm_nhwc_fwd_one_pass_kernelI11Fp32IOBf16WLi64ELi10ELi640EEv26Group_norm_nhwc_fwd_params --------------------------
	.section	.nv.info._Z35group_norm_nhwc_fwd_one_pass_kernelI11Fp32IOBf16WLi64ELi10ELi640EEv26Group_norm_nhwc_fwd_params,"",@"SHT_CUDA_INFO"
	.sectionflags	@""
	.align	4


	//----- nvinfo : EIATTR_CUDA_API_VERSION
	.align		4
        /*0000*/ 	.byte	0x04, 0x37
        /*0002*/ 	.short	(.L_1717 - .L_1716)
.L_1716:
        /*0004*/ 	.word	0x00000082


	//----- nvinfo : EIATTR_KPARAM_INFO
	.align		4
.L_1717:
        /*0008*/ 	.byte	0x04, 0x17
        /*000a*/ 	.short	(.L_1719 - .L_1718)
.L_1718:
        /*000c*/ 	.word	0x00000000
        /*0010*/ 	.short	0x0000
        /*0012*/ 	.short	0x0000
        /*0014*/ 	.byte	0x00, 0xf0, 0x81, 0x02


	//----- nvinfo : EIATTR_SPARSE_MMA_MASK
	.align		4
.L_1719:
        /*0018*/ 	.byte	0x03, 0x50
        /*001a*/ 	.short	0x0000


	//----- nvinfo : EIATTR_MAXREG_COUNT
	.align		4
        /*001c*/ 	.byte	0x03, 0x1b
        /*001e*/ 	.short	0x0060


	//----- nvinfo : EIATTR_NUM_BARRIERS
	.align		4
        /*0020*/ 	.byte	0x02, 0x4c
        /*0022*/ 	.byte	0x01
	.zero		1


	//----- nvinfo : EIATTR_MERCURY_ISA_VERSION
	.align		4
        /*0024*/ 	.byte	0x03, 0x5f
        /*0026*/ 	.short	0x0101


	//----- nvinfo : EIATTR_COOP_GROUP_MASK_REGIDS
	.align		4
        /*0028*/ 	.byte	0x04, 0x29
        /*002a*/ 	.short	(.L_1721 - .L_1720)


	//   ....[0]....
.L_1720:
        /*002c*/ 	.word	0xffffffff


	//   ....[1]....
        /*0030*/ 	.word	0xffffffff


	//   ....[2]....
        /*0034*/ 	.word	0xffffffff


	//   ....[3]....
        /*0038*/ 	.word	0xffffffff


	//   ....[4]....
        /*003c*/ 	.word	0xffffffff


	//   ....[5]....
        /*0040*/ 	.word	0xffffffff


	//   ....[6]....
        /*0044*/ 	.word	0xffffffff


	//   ....[7]....
        /*0048*/ 	.word	0xffffffff


	//   ....[8]....
        /*004c*/ 	.word	0xffffffff


	//   ....[9]....
        /*0050*/ 	.word	0xffffffff


	//----- nvinfo : EIATTR_COOP_GROUP_INSTR_OFFSETS
	.align		4
.L_1721:
        /*0054*/ 	.byte	0x04, 0x28
        /*0056*/ 	.short	(.L_1723 - .L_1722)


	//   ....[0]....
.L_1722:
        /*0058*/ 	.word	0x000005a0


	//   ....[1]....
        /*005c*/ 	.word	0x000005b0


	//   ....[2]....
        /*0060*/ 	.word	0x000005e0


	//   ....[3]....
        /*0064*/ 	.word	0x00000600


	//   ....[4]....
        /*0068*/ 	.word	0x00000630


	//   ....[5]....
        /*006c*/ 	.word	0x00000650


	//   ....[6]....
        /*0070*/ 	.word	0x00000680


	//   ....[7]....
        /*0074*/ 	.word	0x000006a0


	//   ....[8]....
        /*0078*/ 	.word	0x000006d0


	//   ....[9]....
        /*007c*/ 	.word	0x000006f0


	//----- nvinfo : EIATTR_EXIT_INSTR_OFFSETS
	.align		4
.L_1723:
        /*0080*/ 	.byte	0x04, 0x1c
        /*0082*/ 	.short	(.L_1725 - .L_1724)


	//   ....[0]....
.L_1724:
        /*0084*/ 	.word	0x00000060


	//   ....[1]....
        /*0088*/ 	.word	0x00001940


	//----- nvinfo : EIATTR_MAX_THREADS
	.align		4
.L_1725:
        /*008c*/ 	.byte	0x04, 0x05
        /*008e*/ 	.short	(.L_1727 - .L_1726)
.L_1726:
        /*0090*/ 	.word	0x00000280
        /*0094*/ 	.word	0x00000001
        /*0098*/ 	.word	0x00000001


	//----- nvinfo : EIATTR_CRS_STACK_SIZE
	.align		4
.L_1727:
        /*009c*/ 	.byte	0x04, 0x1e
        /*009e*/ 	.short	(.L_1729 - .L_1728)
.L_1728:
        /*00a0*/ 	.word	0x00000000


	//----- nvinfo : EIATTR_CBANK_PARAM_SIZE
	.align		4
.L_1729:
        /*00a4*/ 	.byte	0x03, 0x19
        /*00a6*/ 	.short	0x00a0


	//----- nvinfo : EIATTR_PARAM_CBANK
	.align		4
        /*00a8*/ 	.byte	0x04, 0x0a
        /*00aa*/ 	.short	(.L_1731 - .L_1730)
	.align		4
.L_1730:
        /*00ac*/ 	.word	index@(.nv.constant0._Z35group_norm_nhwc_fwd_one_pass_kernelI11Fp32IOBf16WLi64ELi10ELi640EEv26Group_norm_nhwc_fwd_params)
        /*00b0*/ 	.short	0x0210
        /*00b2*/ 	.short	0x00a0


	//----- nvinfo : EIATTR_SW_WAR
	.align		4
.L_1731:
        /*00b4*/ 	.byte	0x04, 0x36
        /*00b6*/ 	.short	(.L_1733 - .L_1732)
.L_1732:
        /*00b8*/ 	.word	0x00000008
.L_1733:


//--------------------- .nv.info._Z35group_norm_nhwc_fwd_one_pass_kernelI11Fp32IOBf16WLi128ELi10ELi640EEv26Group_norm_nhwc_fwd_params --------------------------
	.section	.nv.info._Z35group_norm_nhwc_fwd_one_pass_kernelI11Fp32IOBf16WLi128ELi10ELi640EEv26Group_norm_nhwc_fwd_params,"",@"SHT_CUDA_INFO"
	.sectionflags	@""
	.align	4


	//----- nvinfo : EIATTR_CUDA_API_VERSION
	.align		4
        /*0000*/ 	.byte	0x04, 0x37
        /*0002*/ 	.short	(.L_1735 - .L_1734)
.L_1734:
        /*0004*/ 	.word	0x00000082


	//----- nvinfo : EIATTR_KPARAM_INFO
	.align		4
.L_1735:
        /*0008*/ 	.byte	0x04, 0x17
        /*000a*/ 	.short	(.L_1737 - .L_1736)
.L_1736:
        /*000c*/ 	.word	0x00000000
        /*0010*/ 	.short	0x0000
        /*0012*/ 	.short	0x0000
        /*0014*/ 	.byte	0x00, 0xf0, 0x81, 0x02


	//----- nvinfo : EIATTR_SPARSE_MMA_MASK
	.align		4
.L_1737:
        /*0018*/ 	.byte	0x03, 0x50
        /*001a*/ 	.short	0x0000


	//----- nvinfo : EIATTR_MAXREG_COUNT
	.align		4
        /*001c*/ 	.byte	0x03, 0x1b
        /*001e*/ 	.short	0x0060


	//----- nvinfo : EIATTR_NUM_BARRIERS
	.align		4
        /*0020*/ 	.byte	0x02, 0x4c
        /*0022*/ 	.byte	0x01
	.zero		1


	//----- nvinfo : EIATTR_MERCURY_ISA_VERSION
	.align		4
        /*0024*/ 	.byte	0x03, 0x5f
        /*0026*/ 	.short	0x0101


	//----- nvinfo : EIATTR_COOP_GROUP_MASK_REGIDS
	.align		4
        /*0028*/ 	.byte	0x04, 0x29
        /*002a*/ 	.short	(.L_1739 - .L_1738)


	//   ....[0]....
.L_1738:
        /*002c*/ 	.word	0xffffffff


	//   ....[1]....
        /*0030*/ 	.word	0xffffffff


	//   ....[2]....
        /*0034*/ 	.word	0xffffffff


	//   ....[3]....
        /*0038*/ 	.word	0xffffffff


	//   ....[4]....
        /*003c*/ 	.word	0xffffffff


	//   ....[5]....
        /*0040*/ 	.word	0xffffffff


	//   ....[6]....
        /*0044*/ 	.word	0xffffffff


	//   ....[7]....
        /*0048*/ 	.word	0xffffffff


	//   ....[8]....
        /*004c*/ 	.word	0xffffffff


	//   ....[9]....
        /*0050*/ 	.word	0xffffffff


	//----- nvinfo : EIATTR_COOP_GROUP_INSTR_OFFSETS
	.align		4
.L_1739:
        /*0054*/ 	.byte	0x04, 0x28
        /*0056*/ 	.short	(.L_1741 - .L_1740)


	//   ....[0]....
.L_1740:
        /*0058*/ 	.word	0x000005a0


	//   ....[1]....
        /*005c*/ 	.word	0x000005b0


	//   ....[2]....
        /*0060*/ 	.word	0x000005e0


	//   ....[3]....
        /*0064*/ 	.word	0x00000600


	//   ....[4]....
        /*0068*/ 	.word	0x00000630


	//   ....[5]....
        /*006c*/ 	.word	0x00000650


	//   ....[6]....
        /*0070*/ 	.word	0x00000680


	//   ....[7]....
        /*0074*/ 	.word	0x000006a0


	//   ....[8]....
        /*0078*/ 	.word	0x000006d0


	//   ....[9]....
        /*007c*/ 	.word	0x000006f0


	//----- nvinfo : EIATTR_EXIT_INSTR_OFFSETS
	.align		4
.L_1741:
        /*0080*/ 	.byte	0x04, 0x1c
        /*0082*/ 	.short	(.L_1743 - .L_1742)


	//   ....[0]....
.L_1742:
        /*0084*/ 	.word	0x00000060


	//   ....[1]....
        /*0088*/ 	.word	0x00001940


	//----- nvinfo : EIATTR_MAX_THREADS
	.align		4
.L_1743:
        /*008c*/ 	.byte	0x04, 0x05
        /*008e*/ 	.short	(.L_1745 - .L_1744)
.L_1744:
        /*0090*/ 	.word	0x00000280
        /*0094*/ 	.word	0x00000001
        /*0098*/ 	.word	0x00000001


	//----- nvinfo : EIATTR_CRS_STACK_SIZE
	.align		4
.L_1745:
        /*009c*/ 	.byte	0x04, 0x1e
        /*009e*/ 	.short	(.L_1747 - .L_1746)
.L_1746:
        /*00a0*/ 	.word	0x00000000


	//----- nvinfo : EIATTR_CBANK_PARAM_SIZE
	.align		4
.L_1747:
        /*00a4*/ 	.byte	0x03, 0x19
        /*00a6*/ 	.short	0x00a0


	//----- nvinfo : EIATTR_PARAM_CBANK
	.align		4
        /*00a8*/ 	.byte	0x04, 0x0a
        /*00aa*/ 	.short	(.L_1749 - .L_1748)
	.align		4
.L_1748:
        /*00ac*/ 	.word	index@(.nv.constant0._Z35group_norm_nhwc_fwd_one_pass_kernelI11Fp32IOBf16WLi128ELi10ELi640EEv26Group_norm_nhwc_fwd_params)
        /*00b0*/ 	.short	0x0210
        /*00b2*/ 	.short	0x00a0


	//----- nvinfo : EIATTR_SW_WAR
	.align		4
.L_1749:
        /*00b4*/ 	.byte	0x04, 0x36
        /*00b6*/ 	.short	(.L_1751 - .L_1750)
.L_1750:
        /*00b8*/ 	.word	0x00000008
.L_1751:


//--------------------- .nv.info._Z35group_norm_nhwc_fwd_one_pass_kernelI11Fp32IOBf16WLi256ELi10ELi640EEv26Group_norm_nhwc_fwd_params --------------------------
	.section	.nv.info._Z35group_norm_nhwc_fwd_one_pass_kernelI11Fp32IOBf16WLi256ELi10ELi640EEv26Group_norm_nhwc_fwd_params,"",@"SHT_CUDA_INFO"
	.sectionflags	@""
	.align	4


	//----- nvinfo : EIATTR_CUDA_API_VERSION
	.align		4
        /*0000*/ 	.byte	0x04, 0x37
        /*0002*/ 	.short	(.L_1753 - .L_1752)
.L_1752:
        /*0004*/ 	.word	0x00000082


	//----- nvinfo : EIATTR_KPARAM_INFO
	.align		4
.L_1753:
        /*0008*/ 	.byte	0x04, 0x17
        /*000a*/ 	.short	(.L_1755 - .L_1754)
.L_1754:
        /*000c*/ 	.word	0x00000000
        /*0010*/ 	.short	0x0000
        /*0012*/ 	.short	0x0000
        /*0014*/ 	.byte	0x00, 0xf0, 0x81, 0x02


	//----- nvinfo : EIATTR_SPARSE_MMA_MASK
	.align		4
.L_1755:
        /*0018*/ 	.byte	0x03, 0x50
        /*001a*/ 	.short	0x0000


	//----- nvinfo : EIATTR_MAXREG_COUNT
	.align		4
        /*001c*/ 	.byte	0x03, 0x1b
        /*001e*/ 	.short	0x0060


	//----- nvinfo : EIATTR_NUM_BARRIERS
	.align		4
        /*0020*/ 	.byte	0x02, 0x4c
        /*0022*/ 	.byte	0x01
	.zero		1


	//----- nvinfo : EIATTR_MERCURY_ISA_VERSION
	.align		4
        /*0024*/ 	.byte	0x03, 0x5f
        /*0026*/ 	.short	0x0101


	//----- nvinfo : EIATTR_COOP_GROUP_MASK_REGIDS
	.align		4
        /*0028*/ 	.byte	0x04, 0x29
        /*002a*/ 	.short	(.L_1757 - .L_1756)


	//   ....[0]....
.L_1756:
        /*002c*/ 	.word	0xffffffff


	//   ....[1]....
        /*0030*/ 	.word	0xffffffff


	//   ....[2]....
        /*0034*/ 	.word	0xffffffff


	//   ....[3]....
        /*0038*/ 	.word	0xffffffff


	//   ....[4]....
        /*003c*/ 	.word	0xffffffff


	//   ....[5]....
        /*0040*/ 	.word	0xffffffff


	//   ....[6]....
        /*0044*/ 	.word	0xffffffff


	//   ....[7]....
        /*0048*/ 	.word	0xffffffff


	//   ....[8]....
        /*004c*/ 	.word	0xffffffff


	//   ....[9]....
        /*0050*/ 	.word	0xffffffff


	//----- nvinfo : EIATTR_COOP_GROUP_INSTR_OFFSETS
	.align		4
.L_1757:
        /*0054*/ 	.byte	0x04, 0x28
        /*0056*/ 	.short	(.L_1759 - .L_1758)


	//   ....[0]....
.L_1758:
        /*0058*/ 	.word	0x00000720


	//   ....[1]....
        /*005c*/ 	.word	0x00000730


	//   ....[2]....
        /*0060*/ 	.word	0x00000760


	//   ....[3]....
        /*0064*/ 	.word	0x00000780


	//   ....[4]....
        /*0068*/ 	.word	0x000007b0


	//   ....[5]....
        /*006c*/ 	.word	0x000007d0


	//   ....[6]....
        /*0070*/ 	.word	0x00000800


	//   ....[7]....
        /*0074*/ 	.word	0x00000820


	//   ....[8]....
        /*0078*/ 	.word	0x00000850


	//   ....[9]....
        /*007c*/ 	.word	0x00000870


	//----- nvinfo : EIATTR_EXIT_INSTR_OFFSETS
	.align		4
.L_1759:
        /*0080*/ 	.byte	0x04, 0x1c
        /*0082*/ 	.short	(.L_1761 - .L_1760)


	//   ....[0]....
.L_1760:
        /*0084*/ 	.word	0x00000060


	//   ....[1]....
        /*0088*/ 	.word	0x00001d60


	//----- nvinfo : EIATTR_MAX_THREADS
	.align		4
.L_1761:
        /*008c*/ 	.byte	0x04, 0x05
        /*008e*/ 	.short	(.L_1763 - .L_1762)
.L_1762:
        /*0090*/ 	.word	0x00000280
        /*0094*/ 	.word	0x00000001
        /*0098*/ 	.word	0x00000001


	//----- nvinfo : EIATTR_CRS_STACK_SIZE
	.align		4
.L_1763:
        /*009c*/ 	.byte	0x04, 0x1e
        /*009e*/ 	.short	(.L_1765 - .L_1764)
.L_1764:
        /*00a0*/ 	.word	0x00000000


	//----- nvinfo : EIATTR_CBANK_PARAM_SIZE
	.align		4
.L_1765:
        /*00a4*/ 	.byte	0x03, 0x19
        /*00a6*/ 	.short	0x00a0


	//----- nvinfo : EIATTR_PARAM_CBANK
	.align		4
        /*00a8*/ 	.byte	0x04, 0x0a
        /*00aa*/ 	.short	(.L_1767 - .L_1766)
	.align		4
.L_1766:
        /*00ac*/ 	.word	index@(.nv.constant0._Z35group_norm_nhwc_fwd_one_pass_kernelI11Fp32IOBf16WLi256ELi10ELi640EEv26Group_norm_nhwc_fwd_params)
        /*00b0*/ 	.short	0x0210
        /*00b2*/ 	.short	0x00a0


	//----- nvinfo : EIATTR_SW_WAR
	.align		4
.L_1767:
        /*00b4*/ 	.byte	0x04, 0x36
        /*00b6*/ 	.short	(.L_1769 - .L_1768)
.L_1768:
        /*00b8*/ 	.word	0x00000008
.L_1769:


//--------------------- .nv.info._Z35group_norm_nhwc_fwd_one_pass_kernelI11Fp32IOBf16WLi512ELi10ELi640EEv26Group_norm_nhwc_fwd_params --------------------------
	.section	.nv.info._Z35group_norm_nhwc_fwd_one_pass_kernelI11Fp32IOBf16WLi512ELi10ELi640EEv26Group_norm_nhwc_fwd_params,"",@"SHT_CUDA_INFO"
	.sectionflags	@""
	.align	4


	//----- nvinfo : EIATTR_CUDA_API_VERSION
	.align		4
        /*0000*/ 	.byte	0x04, 0x37
        /*0002*/ 	.short	(.L_1771 - .L_1770)
.L_1770:
        /*0004*/ 	.word	0x00000082


	//----- nvinfo : EIATTR_KPARAM_INFO
	.align		4
.L_1771:
        /*0008*/ 	.byte	0x04, 0x17
        /*000a*/ 	.short	(.L_1773 - .L_1772)
.L_1772:
        /*000c*/ 	.word	0x00000000
        /*0010*/ 	.short	0x0000
        /*0012*/ 	.short	0x0000
        /*0014*/ 	.byte	0x00, 0xf0, 0x81, 0x02


	//----- nvinfo : EIATTR_SPARSE_MMA_MASK
	.align		4
.L_1773:
        /*0018*/ 	.byte	0x03, 0x50
        /*001a*/ 	.short	0x0000


	//----- nvinfo : EIATTR_MAXREG_COUNT
	.align		4
        /*001c*/ 	.byte	0x03, 0x1b
        /*001e*/ 	.short	0x0060


	//----- nvinfo : EIATTR_NUM_BARRIERS
	.align		4
        /*0020*/ 	.byte	0x02, 0x4c
        /*0022*/ 	.byte	0x01
	.zero		1


	//----- nvinfo : EIATTR_MERCURY_ISA_VERSION
	.align		4
        /*0024*/ 	.byte	0x03, 0x5f
        /*0026*/ 	.short	0x0101


	//----- nvinfo : EIATTR_COOP_GROUP_MASK_REGIDS
	.align		4
        /*0028*/ 	.byte	0x04, 0x29
        /*002a*/ 	.short	(.L_1775 - .L_1774)


	//   ....[0]....
.L_1774:
        /*002c*/ 	.word	0xffffffff


	//   ....[1]....
        /*0030*/ 	.word	0xffffffff


	//   ....[2]....
        /*0034*/ 	.word	0xffffffff


	//   ....[3]....
        /*0038*/ 	.word	0xffffffff


	//   ....[4]....
        /*003c*/ 	.word	0xffffffff


	//   ....[5]....
        /*0040*/ 	.word	0xffffffff


	//   ....[6]....
        /*0044*/ 	.word	0xffffffff


	//   ....[7]....
        /*0048*/ 	.word	0xffffffff


	//   ....[8]....
        /*004c*/ 	.word	0xffffffff


	//   ....[9]....
        /*0050*/ 	.word	0xffffffff


	//----- nvinfo : EIATTR_COOP_GROUP_INSTR_OFFSETS
	.align		4
.L_1775:
        /*0054*/ 	.byte	0x04, 0x28
        /*0056*/ 	.short	(.L_1777 - .L_1776)


	//   ....[0]....
.L_1776:
        /*0058*/ 	.word	0x000009c0


	//   ....[1]....
        /*005c*/ 	.word	0x000009d0


	//   ....[2]....
        /*0060*/ 	.word	0x00000a00


	//   ....[3]....
        /*0064*/ 	.word	0x00000a10


	//   ....[4]....
        /*0068*/ 	.word	0x00000a50


	//   ....[5]....
        /*006c*/ 	.word	0x00000a60


	//   ....[6]....
        /*0070*/ 	.word	0x00000aa0


	//   ....[7]....
        /*0074*/ 	.word	0x00000ab0


	//   ....[8]....
        /*0078*/ 	.word	0x00000af0


	//   ....[9]....
        /*007c*/ 	.word	0x00000b00


	//----- nvinfo : EIATTR_EXIT_INSTR_OFFSETS
	.align		4
.L_1777:
        /*0080*/ 	.byte	0x04, 0x1c
        /*0082*/ 	.short	(.L_1779 - .L_1778)


	//   ....[0]....
.L_1778:
        /*0084*/ 	.word	0x00000060


	//   ....[1]....
        /*0088*/ 	.word	0x000023c0


	//----- nvinfo : EIATTR_MAX_THREADS
	.align		4
.L_1779:
        /*008c*/ 	.byte	0x04, 0x05
        /*008e*/ 	.short	(.L_1781 - .L_1780)
.L_1780:
        /*0090*/ 	.word	0x00000280
        /*0094*/ 	.word	0x00000001
        /*0098*/ 	.word	0x00000001


	//----- nvinfo : EIATTR_CRS_STACK_SIZE
	.align		4
.L_1781:
        /*009c*/ 	.byte	0x04, 0x1e
        /*009e*/ 	.short	(.L_1783 - .L_1782)
.L_1782:
        /*00a0*/ 	.word	0x00000000


	//----- nvinfo : EIATTR_CBANK_PARAM_SIZE
	.align		4
.L_1783:
        /*00a4*/ 	.byte	0x03, 0x19
        /*00a6*/ 	.short	0x00a0


	//----- nvinfo : EIATTR_PARAM_CBANK
	.align		4
        /*00a8*/ 	.byte	0x04, 0x0a
        /*00aa*/ 	.short	(.L_1785 - .L_1784)
	.align		4
.L_1784:
        /*00ac*/ 	.word	index@(.nv.constant0._Z35group_norm_nhwc_fwd_one_pass_kernelI11Fp32IOBf16WLi512ELi10ELi640EEv26Group_norm_nhwc_fwd_params)
        /*00b0*/ 	.short	0x0210
        /*00b2*/ 	.short	0x00a0


	//----- nvinfo : EIATTR_SW_WAR
	.align		4
.L_1785:
        /*00b4*/ 	.byte	0x04, 0x36
        /*00b6*/ 	.short	(.L_1787 - .L_1786)
.L_1786:
        /*00b8*/ 	.word	0x00000008
.L_1787:


//--------------------- .nv.info._Z35group_norm_nhwc_fwd_one_pass_kernelI11Fp32IOFp16WLi64ELi10ELi640EEv26Group_norm_nhwc_fwd_params --------------------------
	.section	.nv.info._Z35group_norm_nhwc_fwd_one_pass_kernelI11Fp32IOFp16WLi64ELi10ELi640EEv26Group_norm_nhwc_fwd_params,"",@"SHT_CUDA_INFO"
	.sectionflags	@""
	.align	4


	//----- nvinfo : EIATTR_CUDA_API_VERSION
	.align		4
        /*0000*/ 	.byte	0x04, 0x37
        /*0002*/ 	.short	(.L_1789 - .L_1788)
.L_1788:
        /*0004*/ 	.word	0x00000082


	//----- nvinfo : EIATTR_KPARAM_INFO
	.align		4
.L_1789:
        /*0008*/ 	.byte	0x04, 0x17
        /*000a*/ 	.short	(.L_1791 - .L_1790)
.L_1790:
        /*000c*/ 	.word	0x00000000
        /*0010*/ 	.short	0x0000
        /*0012*/ 	.short	0x0000
        /*0014*/ 	.byte	0x00, 0xf0, 0x81, 0x02


	//----- nvinfo : EIATTR_SPARSE_MMA_MASK
	.align		4
.L_1791:
        /*0018*/ 	.byte	0x03, 0x50
        /*001a*/ 	.short	0x0000


	//----- nvinfo : EIATTR_MAXREG_COUNT
	.align		4
        /*001c*/ 	.byte	0x03, 0x1b
        /*001e*/ 	.short	0x0060


	//----- nvinfo : EIATTR_NUM_BARRIERS
	.align		4
        /*0020*/ 	.byte	0x02, 0x4c
        /*0022*/ 	.byte	0x01
	.zero		1


	//----- nvinfo : EIATTR_MERCURY_ISA_VERSION
	.align		4
        /*0024*/ 	.byte	0x03, 0x5f
        /*0026*/ 	.short	0x0101


	//----- nvinfo : EIATTR_COOP_GROUP_MASK_REGIDS
	.align		4
        /*0028*/ 	.byte	0x04, 0x29
        /*002a*/ 	.short	(.L_1793 - .L_1792)


	//   ....[0]....
.L_1792:
        /*002c*/ 	.word	0xffffffff


	//   ....[1]....
        /*0030*/ 	.word	0xffffffff


	//   ....[2]....
        /*0034*/ 	.word	0xffffffff


	//   ....[3]....
        /*0038*/ 	.word	0xffffffff


	//   ....[4]....
        /*003c*/ 	.word	0xffffffff


	//   ....[5]....
        /*0040*/ 	.word	0xffffffff


	//   ....[6]....
        /*0044*/ 	.word	0xffffffff


	//   ....[7]....
        /*0048*/ 	.word	0xffffffff


	//   ....[8]....
        /*004c*/ 	.word	0xffffffff


	//   ....[9]....
        /*0050*/ 	.word	0xffffffff


	//----- nvinfo : EIATTR_COOP_GROUP_INSTR_OFFSETS
	.align		4
.L_1793:
        /*0054*/ 	.byte	0x04, 0x28
        /*0056*/ 	.short	(.L_1795 - .L_1794)


	//   ....[0]....
.L_1794:
        /*0058*/ 	.word	0x000005a0


	//   ....[1]....
        /*005c*/ 	.word	0x000005b0


	//   ....[2]....
        /*0060*/ 	.word	0x000005e0


	//   ....[3]....
        /*0064*/ 	.word	0x00000600


	//   ....[4]....
        /*0068*/ 	.word	0x00000630


	//   ....[5]....
        /*006c*/ 	.word	0x00000650


	//   ....[6]....
        /*0070*/ 	.word	0x00000680


	//   ....[7]....
        /*0074*/ 	.word	0x000006a0


	//   ....[8]....
        /*0078*/ 	.word	0x000006d0


	//   ....[9]....
        /*007c*/ 	.word	0x000006f0


	//----- nvinfo : EIATTR_EXIT_INSTR_OFFSETS
	.align		4
.L_1795:
        /*0080*/ 	.byte	0x04, 0x1c
        /*0082*/ 	.short	(.L_1797 - .L_1796)


	//   ....[0]....
.L_1796:
        /*0084*/ 	.word	0x00000060


	//   ....[1]....
        /*0088*/ 	.word	0x00001940


	//----- nvinfo : EIATTR_MAX_THREADS
	.align		4
.L_1797:
        /*008c*/ 	.byte	0x04, 0x05
        /*008e*/ 	.short	(.L_1799 - .L_1798)
.L_1798:
        /*0090*/ 	.word	0x00000280
        /*0094*/ 	.word	0x00000001
        /*0098*/ 	.word	0x00000001


	//----- nvinfo : EIATTR_CRS_STACK_SIZE
	.align		4
.L_1799:
        /*009c*/ 	.byte	0x04, 0x1e
        /*009e*/ 	.short	(.L_1801 - .L_1800)
.L_1800:
        /*00a0*/ 	.word	0x00000000


	//----- nvinfo : EIATTR_CBANK_PARAM_SIZE
	.align		4
.L_1801:
        /*00a4*/ 	.byte	0x03, 0x19
        /*00a6*/ 	.short	0x00a0


	//----- nvinfo : EIATTR_PARAM_CBANK
	.align		4
        /*00a8*/ 	.byte	0x04, 0x0a
        /*00aa*/ 	.short	(.L_1803 - .L_1802)
	.align		4
.L_1802:
        /*00ac*/ 	.word	index@(.nv.constant0._Z35group_norm_nhwc_fwd_one_pass_kernelI11Fp32IOFp16WLi64ELi10ELi640EEv26Group_norm_nhwc_fwd_params)
        /*00b0*/ 	.short	0x0210
        /*00b2*/ 	.short	0x00a0


	//----- nvinfo : EIATTR_SW_WAR
	.align		4
.L_1803:
        /*00b4*/ 	.byte	0x04, 0x36
        /*00b6*/ 	.short	(.L_1805 - .L_1804)
.L_1804:
        /*00b8*/ 	.word	0x00000008
.L_1805:


//--------------------- .nv.info._Z35group_norm_nhwc_fwd_one_pass_kernelI11Fp32IOFp16WLi128ELi10ELi640EEv26Group_norm_nhwc_fwd_params --------------------------
	.section	.nv.info._Z35group_norm_nhwc_fwd_one_pass_kernelI11Fp32IOFp16WLi128ELi10ELi640EEv26Group_norm_nhwc_fwd_params,"",@"SHT_CUDA_INFO"
	.sectionflags	@""
	.align	4


	//----- nvinfo : EIATTR_CUDA_API_VERSION
	.align		4
        /*0000*/ 	.byte	0x04, 0x37
        /*0002*/ 	.short	(.L_1807 - .L_1806)
.L_1806:
        /*0004*/ 	.word	0x00000082


	//----- nvinfo : EIATTR_KPARAM_INFO
	.align		4
.L_1807:
        /*0008*/ 	.byte	0x04, 0x17
        /*000a*/ 	.short	(.L_1809 - .L_1808)
.L_1808:
        /*000c*/ 	.word	0x00000000
        /*0010*/ 	.short	0x0000
        /*0012*/ 	.short	0x0000
        /*0014*/ 	.byte	0x00, 0xf0, 0x81, 0x02


	//----- nvinfo : EIATTR_SPARSE_MMA_MASK
	.align		4
.L_1809:
        /*0018*/ 	.byte	0x03, 0x50
        /*001a*/ 	.short	0x0000


	//----- nvinfo : EIATTR_MAXREG_COUNT
	.align		4
        /*001c*/ 	.byte	0x03, 0x1b
        /*001e*/ 	.short	0x0060


	//----- nvinfo : EIATTR_NUM_BARRIERS
	.align		4
        /*0020*/ 	.byte	0x02, 0x4c
        /*0022*/ 	.byte	0x01
	.zero		1


	//----- nvinfo : EIATTR_MERCURY_ISA_VERSION
	.align		4
        /*0024*/ 	.byte	0x03, 0x5f
        /*0026*/ 	.short	0x0101


	//----- nvinfo : EIATTR_COOP_GROUP_MASK_REGIDS
	.align		4
        /*0028*/ 	.byte	0x04, 0x29
        /*002a*/ 	.short	(.L_1811 - .L_1810)


	//   ....[0]....
.L_1810:
        /*002c*/ 	.word	0xffffffff


	//   ....[1]....
        /*0030*/ 	.word	0xffffffff


	//   ....[2]....
        /*0034*/ 	.word	0xffffffff


	//   ....[3]....
        /*0038*/ 	.word	0xffffffff


	//   ....[4]....
        /*003c*/ 	.word	0xffffffff


	//   ....[5]....
        /*0040*/ 	.word	0xffffffff


	//   ....[6]....
        /*0044*/ 	.word	0xffffffff


	//   ....[7]....
        /*0048*/ 	.word	0xffffffff


	//   ....[8]....
        /*004c*/ 	.word	0xffffffff


	//   ....[9]....
        /*0050*/ 	.word	0xffffffff


	//----- nvinfo : EIATTR_COOP_GROUP_INSTR_OFFSETS
	.align		4
.L_1811:
        /*0054*/ 	.byte	0x04, 0x28
        /*0056*/ 	.short	(.L_1813 - .L_1812)


	//   ....[0]....
.L_1812:
        /*0058*/ 	.word	0x000005a0


	//   ....[1]....
        /*005c*/ 	.word	0x000005b0


	//   ....[2]....
        /*0060*/ 	.word	0x000005e0


	//   ....[3]....
        /*0064*/ 	.word	0x00000600


	//   ....[4]....
        /*0068*/ 	.word	0x00000630


	//   ....[5]....
        /*006c*/ 	.word	0x00000650


	//   ....[6]....
        /*0070*/ 	.word	0x00000680


	//   ....[7]....
        /*0074*/ 	.word	0x000006a0


	//   ....[8]....
        /*0078*/ 	.word	0x000006d0


	//   ....[9]....
        /*007c*/ 	.word	0x000006f0


	//----- nvinfo : EIATTR_EXIT_INSTR_OFFSETS
	.align		4
.L_1813:
        /*0080*/ 	.byte	0x04, 0x1c
        /*0082*/ 	.short	(.L_1815 - .L_1814)


	//   ....[0]....
.L_1814:
        /*0084*/ 	.word	0x00000060


	//   ....[1]....
        /*0088*/ 	.word	0x00001940


	//----- nvinfo : EIATTR_MAX_THREADS
	.align		4
.L_1815:
        /*008c*/ 	.byte	0x04, 0x05
        /*008e*/ 	.short	(.L_1817 - .L_1816)
.L_1816:
        /*0090*/ 	.word	0x00000280
        /*0094*/ 	.word	0x00000001
        /*0098*/ 	.word	0x00000001


	//----- nvinfo : EIATTR_CRS_STACK_SIZE
	.align		4
.L_1817:
        /*009c*/ 	.byte	0x04, 0x1e
        /*009e*/ 	.short	(.L_1819 - .L_1818)
.L_1818:
        /*00a0*/ 	.word	0x00000000


	//----- nvinfo : EIATTR_CBANK_PARAM_SIZE
	.align		4
.L_1819:
        /*00a4*/ 	.byte	0x03, 0x19
        /*00a6*/ 	.short	0x00a0


	//----- nvinfo : EIATTR_PARAM_CBANK
	.align		4
        /*00a8*/ 	.byte	0x04, 0x0a
        /*00aa*/ 	.short	(.L_1821 - .L_1820)
	.align		4
.L_1820:
        /*00ac*/ 	.word	index@(.nv.constant0._Z35group_norm_nhwc_fwd_one_pass_kernelI11Fp32IOFp16WLi128ELi10ELi640EEv26Group_norm_nhwc_fwd_params)
        /*00b0*/ 	.short	0x0210
        /*00b2*/ 	.short	0x00a0


	//----- nvinfo : EIATTR_SW_WAR
	.align		4
.L_1821:
        /*00b4*/ 	.byte	0x04, 0x36
        /*00b6*/ 	.short	(.L_1823 - .L_1822)
.L_1822:
        /*00b8*/ 	.word	0x00000008
.L_1823:


//--------------------- .nv.info._Z35group_norm_nhwc_fwd_one_pass_kernelI11Fp32IOFp16WLi256ELi10ELi640EEv26Group_norm_nhwc_fwd_params --------------------------
	.section	.nv.info._Z35group_norm_nhwc_fwd_one_pass_kernelI11Fp32IOFp16WLi256ELi10ELi640EEv26Group_norm_nhwc_fwd_params,"",@"SHT_CUDA_INFO"
	.sectionflags	@""
	.align	4


	//----- nvinfo : EIATTR_CUDA_API_VERSION
	.align		4
        /*0000*/ 	.byte	0x04, 0x37
        /*0002*/ 	.short	(.L_1825 - .L_1824)
.L_1824:
        /*0004*/ 	.word	0x00000082


	//----- nvinfo : EIATTR_KPARAM_INFO
	.align		4
.L_1825:
        /*0008*/ 	.byte	0x04, 0x17
        /*000a*/ 	.short	(.L_1827 - .L_1826)
.L_1826:
        /*000c*/ 	.word	0x00000000
        /*0010*/ 	.short	0x0000
        /*0012*/ 	.short	0x0000
        /*0014*/ 	.byte	0x00, 0xf0, 0x81, 0x02


	//----- nvinfo : EIATTR_SPARSE_MMA_MASK
	.align		4
.L_1827:
        /*0018*/ 	.byte	0x03, 0x50
        /*001a*/ 	.short	0x0000


	//----- nvinfo : EIATTR_MAXREG_COUNT
	.align		4
        /*001c*/ 	.byte	0x03, 0x1b
        /*001e*/ 	.short	0x0060


	//----- nvinfo : EIATTR_NUM_BARRIERS
	.align		4
        /*0020*/ 	.byte	0x02, 0x4c
        /*0022*/ 	.byte	0x01
	.zero		1


	//----- nvinfo : EIATTR_MERCURY_ISA_VERSION
	.align		4
        /*0024*/ 	.byte	0x03, 0x5f
        /*0026*/ 	.short	0x0101


	//----- nvinfo : EIATTR_COOP_GROUP_MASK_REGIDS
	.align		4
        /*0028*/ 	.byte	0x04, 0x29
        /*002a*/ 	.short	(.L_1829 - .L_1828)


	//   ....[0]....
.L_1828:
        /*002c*/ 	.word	0xffffffff


	//   ....[1]....
        /*0030*/ 	.word	0xffffffff


	//   ....[2]....
        /*0034*/ 	.word	0xffffffff


	//   ....[3]....
        /*0038*/ 	.word	0xffffffff


	//   ....[4]....
        /*003c*/ 	.word	0xffffffff


	//   ....[5]....
        /*0040*/ 	.word	0xffffffff


	//   ....[6]....
        /*0044*/ 	.word	0xffffffff


	//   ....[7]....
        /*0048*/ 	.word	0xffffffff


	//   ....[8]....
        /*004c*/ 	.word	0xffffffff


	//   ....[9]....
        /*0050*/ 	.word	0xffffffff


	//----- nvinfo : EIATTR_COOP_GROUP_INSTR_OFFSETS
	.align		4
.L_1829:
        /*0054*/ 	.byte	0x04, 0x28
        /*0056*/ 	.short	(.L_1831 - .L_1830)


	//   ....[0]....
.L_1830:
        /*0058*/ 	.word	0x00000720


	//   ....[1]....
        /*005c*/ 	.word	0x00000730


	//   ....[2]....
        /*0060*/ 	.word	0x00000760


	//   ....[3]....
        /*0064*/ 	.word	0x00000780


	//   ....[4]....
        /*0068*/ 	.word	0x000007b0


	//   ....[5]....
        /*006c*/ 	.word	0x000007d0


	//   ....[6]....
        /*0070*/ 	.word	0x00000800


	//   ....[7]....
        /*0074*/ 	.word	0x00000820


	//   ....[8]....
        /*0078*/ 	.word	0x00000850


	//   ....[9]....
        /*007c*/ 	.word	0x00000870


	//----- nvinfo : EIATTR_EXIT_INSTR_OFFSETS
	.align		4
.L_1831:
        /*0080*/ 	.byte	0x04, 0x1c
        /*0082*/ 	.short	(.L_1833 - .L_1832)


	//   ....[0]....
.L_1832:
        /*0084*/ 	.word	0x00000060


	//   ....[1]....
        /*0088*/ 	.word	0x00001d60


	//----- nvinfo : EIATTR_MAX_THREADS
	.align		4
.L_1833:
        /*008c*/ 	.byte	0x04, 0x05
        /*008e*/ 	.short	(.L_1835 - .L_1834)
.L_1834:
        /*0090*/ 	.word	0x00000280
        /*0094*/ 	.word	0x00000001
        /*0098*/ 	.word	0x00000001


	//----- nvinfo : EIATTR_CRS_STACK_SIZE
	.align		4
.L_1835:
        /*009c*/ 	.byte	0x04, 0x1e
        /*009e*/ 	.short	(.L_1837 - .L_1836)
.L_1836:
        /*00a0*/ 	.word	0x00000000


	//----- nvinfo : EIATTR_CBANK_PARAM_SIZE
	.align		4
.L_1837:
        /*00a4*/ 	.byte	0x03, 0x19
        /*00a6*/ 	.short	0x00a0


	//----- nvinfo : EIATTR_PARAM_CBANK
	.align		4
        /*00a8*/ 	.byte	0x04, 0x0a
        /*00aa*/ 	.short	(.L_1839 - .L_1838)
	.align		4
.L_1838:
        /*00ac*/ 	.word	index@(.nv.constant0._Z35group_norm_nhwc_fwd_one_pass_kernelI11Fp32IOFp16WLi256ELi10ELi640EEv26Group_norm_nhwc_fwd_params)
        /*00b0*/ 	.short	0x0210
        /*00b2*/ 	.short	0x00a0


	//----- nvinfo : EIATTR_SW_WAR
	.align		4
.L_1839:
        /*00b4*/ 	.byte	0x04, 0x36
        /*00b6*/ 	.short	(.L_1841 - .L_1840)
.L_1840:
        /*00b8*/ 	.word	0x00000008
.L_1841:


//--------------------- .nv.info._Z35group_norm_nhwc_fwd_one_pass_kernelI11Fp32IOFp16WLi512ELi10ELi640EEv26Group_norm_nhwc_fwd_params --------------------------
	.section	.nv.info._Z35group_norm_nhwc_fwd_one_pass_kernelI11Fp32IOFp16WLi512ELi10ELi640EEv26Group_norm_nhwc_fwd_params,"",@"SHT_CUDA_INFO"
	.sectionflags	@""
	.align	4


	//----- nvinfo : EIATTR_CUDA_API_VERSION
	.align		4
        /*0000*/ 	.byte	0x04, 0x37
        /*0002*/ 	.short	(.L_1843 - .L_1842)
.L_1842:
        /*0004*/ 	.word	0x00000082


	//----- nvinfo : EIATTR_KPARAM_INFO
	.align		4
.L_1843:
        /*0008*/ 	.byte	0x04, 0x17
        /*000a*/ 	.short	(.L_1845 - .L_1844)
.L_1844:
        /*000c*/ 	.word	0x00000000
        /*0010*/ 	.short	0x0000
        /*0012*/ 	.short	0x0000
        /*0014*/ 	.byte	0x00, 0xf0, 0x81, 0x02


	//----- nvinfo : EIATTR_SPARSE_MMA_MASK
	.align		4
.L_1845:
        /*0018*/ 	.byte	0x03, 0x50
        /*001a*/ 	.short	0x0000


	//----- nvinfo : EIATTR_MAXREG_COUNT
	.align		4
        /*001c*/ 	.byte	0x03, 0x1b
        /*001e*/ 	.short	0x0060


	//----- nvinfo : EIATTR_NUM_BARRIERS
	.align		4
        /*0020*/ 	.byte	0x02, 0x4c
        /*0022*/ 	.byte	0x01
	.zero		1


	//----- nvinfo : EIATTR_MERCURY_ISA_VERSION
	.align		4
        /*0024*/ 	.byte	0x03, 0x5f
        /*0026*/ 	.short	0x0101


	//----- nvinfo : EIATTR_COOP_GROUP_MASK_REGIDS
	.align		4
        /*0028*/ 	.byte	0x04, 0x29
        /*002a*/ 	.short	(.L_1847 - .L_1846)


	//   ....[0]....
.L_1846:
        /*002c*/ 	.word	0xffffffff


	//   ....[1]....
        /*0030*/ 	.word	0xffffffff


	//   ....[2]....
        /*0034*/ 	.word	0xffffffff


	//   ....[3]....
        /*0038*/ 	.word	0xffffffff


	//   ....[4]....
        /*003c*/ 	.word	0xffffffff


	//   ....[5]....
        /*0040*/ 	.word	0xffffffff


	//   ....[6]....
        /*0044*/ 	.word	0xffffffff


	//   ....[7]....
        /*0048*/ 	.word	0xffffffff


	//   ....[8]....
        /*004c*/ 	.word	0xffffffff


	//   ....[9]....
        /*0050*/ 	.word	0xffffffff


	//----- nvinfo : EIATTR_COOP_GROUP_INSTR_OFFSETS
	.align		4
.L_1847:
        /*0054*/ 	.byte	0x04, 0x28
        /*0056*/ 	.short	(.L_1849 - .L_1848)


	//   ....[0]....
.L_1848:
        /*0058*/ 	.word	0x000009c0


	//   ....[1]....
        /*005c*/ 	.word	0x000009d0


	//   ....[2]....
        /*0060*/ 	.word	0x00000a00


	//   ....[3]....
        /*0064*/ 	.word	0x00000a10


	//   ....[4]....
        /*0068*/ 	.word	0x00000a50


	//   ....[5]....
        /*006c*/ 	.word	0x00000a60


	//   ....[6]....
        /*0070*/ 	.word	0x00000aa0


	//   ....[7]....
        /*0074*/ 	.word	0x00000ab0


	//   ....[8]....
        /*0078*/ 	.word	0x00000af0


	//   ....[9]....
        /*007c*/ 	.word	0x00000b00


	//----- nvinfo : EIATTR_EXIT_INSTR_OFFSETS
	.align		4
.L_1849:
        /*0080*/ 	.byte	0x04, 0x1c
        /*0082*/ 	.short	(.L_1851 - .L_1850)


	//   ....[0]....
.L_1850:
        /*0084*/ 	.word	0x00000060


	//   ....[1]....
        /*0088*/ 	.word	0x000023c0


	//----- nvinfo : EIATTR_MAX_THREADS
	.align		4
.L_1851:
        /*008c*/ 	.byte	0x04, 0x05
        /*008e*/ 	.short	(.L_1853 - .L_1852)
.L_1852:
        /*0090*/ 	.word	0x00000280
        /*0094*/ 	.word	0x00000001
        /*0098*/ 	.word	0x00000001


	//----- nvinfo : EIATTR_CRS_STACK_SIZE
	.align		4
.L_1853:
        /*009c*/ 	.byte	0x04, 0x1e
        /*009e*/ 	.short	(.L_1855 - .L_1854)
.L_1854:
        /*00a0*/ 	.word	0x00000000


	//----- nvinfo : EIATTR_CBANK_PARAM_SIZE
	.align		4
.L_1855:
        /*00a4*/ 	.byte	0x03, 0x19
        /*00a6*/ 	.short	0x00a0


	//----- nvinfo : EIATTR_PARAM_CBANK
	.align		4
        /*00a8*/ 	.byte	0x04, 0x0a
        /*00aa*/ 	.short	(.L_1857 - .L_1856)
	.align		4
.L_1856:
        /*00ac*/ 	.word	index@(.nv.constant0._Z35group_norm_nhwc_fwd_one_pass_kernelI11Fp32IOFp16WLi512ELi10ELi640EEv26Group_norm_nhwc_fwd_params)
        /*00b0*/ 	.short	0x0210
        /*00b2*/ 	.short	0x00a0


	//----- nvinfo : EIATTR_SW_WAR
	.align		4
.L_1857:
        /*00b4*/ 	.byte	0x04, 0x36
        /*00b6*/ 	.short	(.L_1859 - .L_1858)
.L_1858:
        /*00b8*/ 	.word	0x00000008
.L_1859:


//--------------------- .nv.callgraph             --------------------------
	.section	.nv.callgraph,"",@"SHT_CUDA_CALLGRAPH"
	.align	4
	.sectionentsize	8
	.align		4
        /*0000*/ 	.word	0x00000000
	.align		4
        /*0004*/ 	.word	0xffffffff
	.align		4
        /*0008*/ 	.word	0x00000000
	.align		4
        /*000c*/ 	.word	0xfffffffe
	.align		4
        /*0010*/ 	.word	0x00000000
	.align		4
        /*0014*/ 	.word	0xfffffffd
	.align		4
        /*0018*/ 	.word	0x00000000
	.align		4
        /*001c*/ 	.word	0xfffffffc


//--------------------- .nv.constant4             --------------------------
	.section	.nv.constant4,"a",@progbits
	.align	8
	.align		8
.nv.constant4:
        /*0000*/ 	.dword	_ZN61_INTERNAL_c1322b74_30_group_norm_nhwc_one_pass_10_cu_5db299f84cuda3std3__45__cpo5beginE
	.align		8
        /*0008*/ 	.dword	_ZN61_INTERNAL_c1322b74_30_group_norm_nhwc_one_pass_10_cu_5db299f84cuda3std3__45__cpo3endE
	.align		8
        /*0010*/ 	.dword	_ZN61_INTERNAL_c1322b74_30_group_norm_nhwc_one_pass_10_cu_5db299f84cuda3std3__45__cpo6cbeginE
	.align		8
        /*0018*/ 	.dword	_ZN61_INTERNAL_c1322b74_30_group_norm_nhwc_one_pass_10_cu_5db299f84cuda3std3__45__cpo4cendE
	.align		8
        /*0020*/ 	.dword	_ZN61_INTERNAL_c1322b74_30_group_norm_nhwc_one_pass_10_cu_5db299f84cuda3std3__45__cpo6rbeginE
	.align		8
        /*0028*/ 	.dword	_ZN61_INTERNAL_c1322b74_30_group_norm_nhwc_one_pass_10_cu_5db299f84cuda3std3__45__cpo4rendE
	.align		8
        /*0030*/ 	.dword	_ZN61_INTERNAL_c1322b74_30_group_norm_nhwc_one_pass_10_cu_5db299f84cuda3std3__45__cpo7crbeginE
	.align		8
        /*0038*/ 	.dword	_ZN61_INTERNAL_c1322b74_30_group_norm_nhwc_one_pass_10_cu_5db299f84cuda3std3__45__cpo5crendE
	.align		8
        /*0040*/ 	.dword	_ZN61_INTERNAL_c1322b74_30_group_norm_nhwc_one_pass_10_cu_5db299f84cuda3std3__463_GLOBAL__N__c1322b74_30_group_norm_nhwc_one_pass_10_cu_5db299f86ignoreE
	.align		8
        /*0048*/ 	.dword	_ZN61_INTERNAL_c1322b74_30_group_norm_nhwc_one_pass_10_cu_5db299f84cuda3std3__419piecewise_constructE
	.align		8
        /*0050*/ 	.dword	_ZN61_INTERNAL_c1322b74_30_group_norm_nhwc_one_pass_10_cu_5db299f84cuda3std3__48in_placeE
	.align		8
        /*0058*/ 	.dword	_ZN61_INTERNAL_c1322b74_30_group_norm_nhwc_one_pass_10_cu_5db299f84cuda3std3__420unreachable_sentinelE
	.align		8
        /*0060*/ 	.dword	_ZN61_INTERNAL_c1322b74_30_group_norm_nhwc_one_pass_10_cu_5db299f84cuda3std3__47nulloptE
	.align		8
        /*0068*/ 	.dword	_ZN61_INTERNAL_c1322b74_30_group_norm_nhwc_one_pass_10_cu_5db299f84cuda3std3__48unexpectE
	.align		8
        /*0070*/ 	.dword	_ZN61_INTERNAL_c1322b74_30_group_norm_nhwc_one_pass_10_cu_5db299f84cuda3std6ranges3__45__cpo4swapE
	.align		8
        /*0078*/ 	.dword	_ZN61_INTERNAL_c1322b74_30_group_norm_nhwc_one_pass_10_cu_5db299f84cuda3std6ranges3__45__cpo9iter_moveE
	.align		8
        /*0080*/ 	.dword	_ZN61_INTERNAL_c1322b74_30_group_norm_nhwc_one_pass_10_cu_5db299f84cuda3std6ranges3__45__cpo5beginE
	.align		8
        /*0088*/ 	.dword	_ZN61_INTERNAL_c1322b74_30_group_norm_nhwc_one_pass_10_cu_5db299f84cuda3std6ranges3__45__cpo3endE
	.align		8
        /*0090*/ 	.dword	_ZN61_INTERNAL_c1322b74_30_group_norm_nhwc_one_pass_10_cu_5db299f84cuda3std6ranges3__45__cpo6cbeginE
	.align		8
        /*0098*/ 	.dword	_ZN61_INTERNAL_c1322b74_30_group_norm_nhwc_one_pass_10_cu_5db299f84cuda3std6ranges3__45__cpo4cendE
	.align		8
        /*00a0*/ 	.dword	_ZN61_INTERNAL_c1322b74_30_group_norm_nhwc_one_pass_10_cu_5db299f84cuda3std6ranges3__45__cpo7advanceE
	.align		8
        /*00a8*/ 	.dword	_ZN61_INTERNAL_c1322b74_30_group_norm_nhwc_one_pass_10_cu_5db299f84cuda3std6ranges3__45__cpo9iter_swapE
	.align		8
        /*00b0*/ 	.dword	_ZN61_INTERNAL_c1322b74_30_group_norm_nhwc_one_pass_10_cu_5db299f84cuda3std6ranges3__45__cpo4nextE
	.align		8
        /*00b8*/ 	.dword	_ZN61_INTERNAL_c1322b74_30_group_norm_nhwc_one_pass_10_cu_5db299f84cuda3std6ranges3__45__cpo4prevE
	.align		8
        /*00c0*/ 	.dword	_ZN61_INTERNAL_c1322b74_30_group_norm_nhwc_one_pass_10_cu_5db299f84cuda3std6ranges3__45__cpo4dataE
	.align		8
        /*00c8*/ 	.dword	_ZN61_INTERNAL_c1322b74_30_group_norm_nhwc_one_pass_10_cu_5db299f84cuda3std6ranges3__45__cpo5cdataE
	.align		8
        /*00d0*/ 	.dword	_ZN61_INTERNAL_c1322b74_30_group_norm_nhwc_one_pass_10_cu_5db299f84cuda3std6ranges3__45__cpo4sizeE
	.align		8
        /*00d8*/ 	.dword	_ZN61_INTERNAL_c1322b74_30_group_norm_nhwc_one_pass_10_cu_5db299f84cuda3std6ranges3__45__cpo5ssizeE
	.align		8
        /*00e0*/ 	.dword	_ZN61_INTERNAL_c1322b74_30_group_norm_nhwc_one_pass_10_cu_5db299f84cuda3std6ranges3__45__cpo8distanceE
	.align		8
        /*00e8*/ 	.dword	_ZN61_INTERNAL_c1322b74_30_group_norm_nhwc_one_pass_10_cu_5db299f86thrust23THRUST_300001_SM_900_NS6system6detail10sequential3seqE
	.align		8
        /*00f0*/ 	.dword	_ZN61_INTERNAL_c1322b74_30_group_norm_nhwc_one_pass_10_cu_5db299f86thrust23THRUST_300001_SM_900_NS12placeholders2_1E
	.align		8
        /*00f8*/ 	.dword	_ZN61_INTERNAL_c1322b74_30_group_norm_nhwc_one_pass_10_cu_5db299f86thrust23THRUST_300001_SM_900_NS12placeholders2_2E
	.align		8
        /*0100*/ 	.dword	_ZN61_INTERNAL_c1322b74_30_group_norm_nhwc_one_pass_10_cu_5db299f86thrust23THRUST_300001_SM_900_NS12placeholders2_3E
	.align		8
        /*0108*/ 	.dword	_ZN61_INTERNAL_c1322b74_30_group_norm_nhwc_one_pass_10_cu_5db299f86thrust23THRUST_300001_SM_900_NS12placeholders2_4E
	.align		8
        /*0110*/ 	.dword	_ZN61_INTERNAL_c1322b74_30_group_norm_nhwc_one_pass_10_cu_5db299f86thrust23THRUST_300001_SM_900_NS12placeholders2_5E
	.align		8
        /*0118*/ 	.dword	_ZN61_INTERNAL_c1322b74_30_group_norm_nhwc_one_pass_10_cu_5db299f86thrust23THRUST_300001_SM_900_NS12placeholders2_6E
	.align		8
        /*0120*/ 	.dword	_ZN61_INTERNAL_c1322b74_30_group_norm_nhwc_one_pass_10_cu_5db299f86thrust23THRUST_300001_SM_900_NS12placeholders2_7E
	.align		8
        /*0128*/ 	.dword	_ZN61_INTERNAL_c1322b74_30_group_norm_nhwc_one_pass_10_cu_5db299f86thrust23THRUST_300001_SM_900_NS12placeholders2_8E
	.align		8
        /*0130*/ 	.dword	_ZN61_INTERNAL_c1322b74_30_group_norm_nhwc_one_pass_10_cu_5db299f86thrust23THRUST_300001_SM_900_NS12placeholders2_9E
	.align		8
        /*0138*/ 	.dword	_ZN61_INTERNAL_c1322b74_30_group_norm_nhwc_one_pass_10_cu_5db299f86thrust23THRUST_300001_SM_900_NS12placeholders3_10E


//--------------------- .text._ZN3cub17CUB_300001_SM_9006detail11EmptyKernelIvEEvv --------------------------
	.section	.text._ZN3cub17CUB_300001_SM_9006detail11EmptyKernelIvEEvv,"ax",@progbits
	.align	128
        .global         _ZN3cub17CUB_300001_SM_9006detail11EmptyKernelIvEEvv
        .type           _ZN3cub17CUB_300001_SM_9006detail11EmptyKernelIvEEvv,@function
        .size           _ZN3cub17CUB_300001_SM_9006detail11EmptyKernelIvEEvv,(.L_x_1873 - _ZN3cub17CUB_300001_SM_9006detail11EmptyKernelIvEEvv)
        .other          _ZN3cub17CUB_300001_SM_9006detail11EmptyKernelIvEEvv,@"STO_CUDA_ENTRY STV_DEFAULT"
_ZN3cub17CUB_300001_SM_9006detail11EmptyKernelIvEEvv:
.text._ZN3cub17CUB_300001_SM_9006detail11EmptyKernelIvEEvv:
[----:B------:R-:W-:Y:S01]  /*0000*/  LDC R1, c[0x0][0x28] ;  /* 0x00000a00ff017b82 */ /* 0x000fe20000000800 */
[----:B------:R-:W-:Y:S05]  /*0010*/  EXIT ;  /* 0x000000000000794d */ /* 0x000fea0003800000 */
.L_x_0:
[----:B------:R-:W-:-:S00]  /*0020*/  BRA `(.L_x_0) ;  /* 0xfffffffc00fc7947 */ /* 0x000fc0000383ffff */
[----:B------:R-:W-:-:S00]  /*0030*/  NOP ;  /* 0x0000000000007918 */ /* 0x000fc00000000000 */
        /* <DEDUP_REMOVED lines=12> */
.L_x_1873:


//--------------------- .text._Z35group_norm_nhwc_bwd_one_pass_kernelI11Bf16IOFp32WLi64ELi10ELi640EEv26Group_norm_nhwc_bwd_params --------------------------
	.section	.text._Z35group_norm_nhwc_bwd_one_pass_kernelI11Bf16IOFp32WLi64ELi10ELi640EEv26Group_norm_nhwc_bwd_params,"ax",@progbits
	.align	128
        .global         _Z35group_norm_nhwc_bwd_one_pass_kernelI11Bf16IOFp32WLi64ELi10ELi640EEv26Group_norm_nhwc_bwd_params
        .type           _Z35group_norm_nhwc_bwd_one_pass_kernelI11Bf16IOFp32WLi64ELi10ELi640EEv26Group_norm_nhwc_bwd_params,@function
        .size           _Z35group_norm_nhwc_bwd_one_pass_kernelI11Bf16IOFp32WLi64ELi10ELi640EEv26Group_norm_nhwc_bwd_params,(.L_x_1874 - _Z35group_norm_nhwc_bwd_one_pass_kernelI11Bf16IOFp32WLi64ELi10ELi640EEv26Group_norm_nhwc_bwd_params)
        .other          _Z35group_norm_nhwc_bwd_one_pass_kernelI11Bf16IOFp32WLi64ELi10ELi640EEv26Group_norm_nhwc_bwd_params,@"STO_CUDA_ENTRY STV_DEFAULT"
_Z35group_norm_nhwc_bwd_one_pass_kernelI11Bf16IOFp32WLi64ELi10ELi640EEv26Group_norm_nhwc_bwd_params:
.text._Z35group_norm_nhwc_bwd_one_pass_kernelI11Bf16IOFp32WLi64ELi10ELi640EEv26Group_norm_nhwc_bwd_params:
[----:B------:R-:W-:Y:S08]  /*0000*/  LDC R1, c[0x0][0x28] ;  /* 0x00000a00ff017b82 */ /* 0x000ff00000000800 */
[----:B------:R-:W0:Y:S01]  /*0010*/  S2UR UR9, SR_CTAID.Y ;  /* 0x00000000000979c3 */ /* 0x000e220000002600 */
[----:B------:R-:W-:Y:S01]  /*0020*/  ULDC UR5, c[0x0][0x2a0] ;  /* 0x0000a80000057ab9 */ /* 0x000fe20000000800 */
[----:B------:R-:W-:Y:S01]  /*0030*/  ULDC UR4, c[0x0][0x270] ;  /* 0x00009c0000047ab9 */ /* 0x000fe20000000800 */
[----:B------:R-:W1:Y:S01]  /*0040*/  S2R R35, SR_TID.X ;  /* 0x0000000000237919 */ /* 0x000e620000002100 */
[----:B------:R-:W-:Y:S01]  /*0050*/  UIMAD UR5, UR5, UR4, URZ ;  /* 0x00000004050572a4 */ /* 0x000fe2000f8e023f */
[----:B------:R-:W-:-:S03]  /*0060*/  ULDC.64 UR14, c[0x0][0x208] ;  /* 0x00008200000e7ab9 */ /* 0x000fc60000000a00 */
[----:B0-----:R-:W-:-:S06]  /*0070*/  UISETP.GE.AND UP0, UPT, UR9, UR5, UPT ;  /* 0x000000050900728c */ /* 0x001fcc000bf06270 */
[----:B------:R-:W-:-:S13]  /*0080*/  PLOP3.LUT P0, PT, PT, PT, UP0, 0x80, 0x0 ;  /* 0x000000000000781c */ /* 0x000fda0003f0f008 */
[----:B-1----:R-:W-:Y:S05]  /*0090*/  @P0 BRA `(.L_x_1) ;  /* 0x0000003400ec0947 */ /* 0x002fea0003800000 */
[----:B------:R-:W0:Y:S01]  /*00a0*/  S2UR UR16, SR_CTAID.X ;  /* 0x00000000001079c3 */ /* 0x000e220000002500 */
[----:B------:R-:W-:Y:S01]  /*00b0*/  IMAD.WIDE.U32 R2, R35, -0x33333333, RZ ;  /* 0xcccccccd23027825 */ /* 0x000fe200078e00ff */
[----:B------:R-:W-:Y:S01]  /*00c0*/  ULDC.64 UR10, c[0x0][0x288] ;  /* 0x0000a200000a7ab9 */ /* 0x000fe20000000a00 */
[----:B------:R-:W1:Y:S01]  /*00d0*/  S2R R33, SR_LANEID ;  /* 0x0000000000217919 */ /* 0x000e620000000000 */
[----:B------:R-:W-:Y:S01]  /*00e0*/  UIMAD.WIDE.U32 UR6, UR10, 0x3, URZ ;  /* 0x000000030a0678a5 */ /* 0x000fe2000f8e003f */
[----:B------:R-:W-:Y:S01]  /*00f0*/  SHF.R.S32.HI R0, RZ, 0x1f, R35 ;  /* 0x0000001fff007819 */ /* 0x000fe20000011423 */
[----:B------:R-:W-:Y:S01]  /*0100*/  ULEA.HI UR13, UP0, UR11, UR10, URZ, 0x1 ;  /* 0x0000000a0b0d7291 */ /* 0x000fe2000f81083f */
[----:B------:R-:W-:Y:S01]  /*0110*/  SHF.R.U32.HI R2, RZ, 0x2, R3 ;  /* 0x00000002ff027819 */ /* 0x000fe20000011603 */
[----:B------:R-:W0:Y:S01]  /*0120*/  LDC R5, c[0x0][0x2ac] ;  /* 0x0000ab00ff057b82 */ /* 0x000e220000000800 */
[----:B------:R-:W-:Y:S01]  /*0130*/  UIMAD UR10, UR11, 0x3, URZ ;  /* 0x000000030b0a78a4 */ /* 0x000fe2000f8e023f */
[----:B------:R-:W-:Y:S01]  /*0140*/  LEA.HI R0, R0, R35, RZ, 0x5 ;  /* 0x0000002300007211 */ /* 0x000fe200078f28ff */
[----:B------:R-:W-:Y:S01]  /*0150*/  UIADD3.X UR11, URZ, UR11, URZ, UP0, !UPT ;  /* 0x0000000b3f0b7290 */ /* 0x000fe200087fe43f */
[----:B------:R-:W-:Y:S01]  /*0160*/  IMAD R36, R2, -0x5, R35 ;  /* 0xfffffffb02247824 */ /* 0x000fe200078e0223 */
[----:B------:R-:W-:Y:S01]  /*0170*/  UIADD3 UR10, UR7, UR10, URZ ;  /* 0x0000000a070a7290 */ /* 0x000fe2000fffe03f */
[----:B------:R-:W-:Y:S01]  /*0180*/  SHF.R.S32.HI R0, RZ, 0x5, R0 ;  /* 0x00000005ff007819 */ /* 0x000fe20000011400 */
[----:B------:R-:W-:Y:S01]  /*0190*/  ULDC.64 UR18, c[0x0][0x290] ;  /* 0x0000a40000127ab9 */ /* 0x000fe20000000a00 */
[----:B------:R-:W2:Y:S01]  /*01a0*/  S2UR UR8, SR_CgaCtaId ;  /* 0x00000000000879c3 */ /* 0x000ea20000008800 */
[----:B------:R-:W-:Y:S01]  /*01b0*/  ULEA.HI UR12, UP0, UR10, UR6, URZ, 0x1 ;  /* 0x000000060a0c7291 */ /* 0x000fe2000f81083f */
[----:B------:R-:W-:Y:S01]  /*01c0*/  SHF.L.U32 R36, R36, 0x1, RZ ;  /* 0x0000000124247819 */ /* 0x000fe200000006ff */
[----:B------:R-:W-:Y:S01]  /*01d0*/  UMOV UR4, 0x400 ;  /* 0x0000040000047882 */ /* 0x000fe20000000000 */
[----:B------:R-:W-:-:S02]  /*01e0*/  USHF.R.S64 UR13, UR13, 0x1, UR11 ;  /* 0x000000010d0d7899 */ /* 0x000fc4000800100b */
[----:B------:R-:W-:Y:S02]  /*01f0*/  UIADD3.X UR10, URZ, UR10, URZ, UP0, !UPT ;  /* 0x0000000a3f0a7290 */ /* 0x000fe400087fe43f */
[----:B------:R-:W-:Y:S02]  /*0200*/  USHF.R.S32.HI UR11, URZ, 0x1, UR11 ;  /* 0x000000013f0b7899 */ /* 0x000fe4000801140b */
[----:B------:R-:W-:Y:S02]  /*0210*/  USHF.R.S64 UR12, UR12, 0x1, UR10 ;  /* 0x000000010c0c7899 */ /* 0x000fe4000800100a */
[----:B------:R-:W-:Y:S02]  /*0220*/  USHF.R.S32.HI UR10, URZ, 0x1, UR10 ;  /* 0x000000013f0a7899 */ /* 0x000fe4000801140a */
[----:B------:R-:W-:Y:S01]  /*0230*/  USHF.L.U64.HI UR11, UR13, 0x2, UR11 ;  /* 0x000000020d0b7899 */ /* 0x000fe2000801020b */
[----:B0-----:R-:W-:Y:S01]  /*0240*/  IMAD R34, R5, UR16, R2 ;  /* 0x0000001005227c24 */ /* 0x001fe2000f8e0202 */
[----:B------:R-:W-:-:S04]  /*0250*/  USHF.L.U64.HI UR10, UR12, 0x2, UR10 ;  /* 0x000000020c0a7899 */ /* 0x000fc8000801020a */
[----:B------:R-:W-:Y:S01]  /*0260*/  ISETP.GE.U32.AND P1, PT, R34, UR18, PT ;  /* 0x0000001222007c0c */ /* 0x000fe2000bf26070 */
[----:B------:R-:W-:Y:S01]  /*0270*/  ULDC.U8 UR18, c[0x0][0x2a4] ;  /* 0x0000a90000127ab9 */ /* 0x000fe20000000000 */
[----:B------:R-:W-:Y:S01]  /*0280*/  SHF.R.S32.HI R2, RZ, 0x1f, R34 ;  /* 0x0000001fff027819 */ /* 0x000fe20000011422 */
[----:B--2---:R-:W-:-:S03]  /*0290*/  ULEA UR4, UR8, UR4, 0x18 ;  /* 0x0000000408047291 */ /* 0x004fc6000f8ec03f */
[----:B------:R-:W-:Y:S01]  /*02a0*/  ISETP.GE.AND.EX P1, PT, R2, UR19, PT, P1 ;  /* 0x0000001302007c0c */ /* 0x000fe2000bf26310 */
[----:B------:R-:W-:Y:S02]  /*02b0*/  UMOV UR8, UR9 ;  /* 0x0000000900087c82 */ /* 0x000fe40008000000 */
[----:B------:R-:W-:Y:S01]  /*02c0*/  LEA R32, R0, UR4, 0x3 ;  /* 0x0000000400207c11 */ /* 0x000fe2000f8e18ff */
[----:B------:R-:W-:Y:S01]  /*02d0*/  UMOV UR4, URZ ;  /* 0x0000003f00047c82 */ /* 0x000fe20008000000 */
[----:B-1----:R-:W-:-:S13]  /*02e0*/  ISETP.LT.U32.AND P1, PT, R35, 0x280, !P1 ;  /* 0x000002802300780c */ /* 0x002fda0004f21070 */
.L_x_25:
[----:B01----:R-:W0:Y:S01]  /*02f0*/  LDC R8, c[0x0][0x2a0] ;  /* 0x0000a800ff087b82 */ /* 0x003e220000000800 */
[----:B------:R-:W-:Y:S01]  /*0300*/  IABS R6, UR8 ;  /* 0x0000000800067c13 */ /* 0x000fe20008000000 */
[----:B------:R-:W-:Y:S01]  /*0310*/  ULDC.64 UR6, c[0x0][0x248] ;  /* 0x0000920000067ab9 */ /* 0x000fe20000000a00 */
[----:B------:R-:W-:Y:S01]  /*0320*/  ISETP.LE.AND P4, PT, RZ, UR8, PT ;  /* 0x00000008ff007c0c */ /* 0x000fe2000bf83270 */
[----:B------:R-:W-:-:S04]  /*0330*/  UIMAD.WIDE UR6, UR8, 0x8, UR6 ;  /* 0x00000008080678a5 */ /* 0x000fc8000f8e0206 */
[----:B--2---:R-:W1:Y:S01]  /*0340*/  @P1 LDC.64 R10, c[0x0][0x288] ;  /* 0x0000a200ff0a1b82 */ /* 0x004e620000000a00 */
[----:B0--3--:R-:W-:-:S04]  /*0350*/  IABS R5, R8 ;  /* 0x0000000800057213 */ /* 0x009fc80000000000 */
[----:B------:R-:W0:Y:S08]  /*0360*/  I2F.RP R0, R5 ;  /* 0x0000000500007306 */ /* 0x000e300000209400 */
[----:B0-----:R-:W0:Y:S02]  /*0370*/  MUFU.RCP R0, R0 ;  /* 0x0000000000007308 */ /* 0x001e240000001000 */
[----:B0-----:R-:W-:-:S06]  /*0380*/  IADD3 R2, R0, 0xffffffe, RZ ;  /* 0x0ffffffe00027810 */ /* 0x001fcc0007ffe0ff */
[----:B------:R0:W2:Y:S02]  /*0390*/  F2I.FTZ.U32.TRUNC.NTZ R3, R2 ;  /* 0x0000000200037305 */ /* 0x0000a4000021f000 */
[----:B0-----:R-:W-:Y:S01]  /*03a0*/  HFMA2.MMA R2, -RZ, RZ, 0, 0 ;  /* 0x00000000ff027435 */ /* 0x001fe200000001ff */
[----:B--2---:R-:W-:-:S05]  /*03b0*/  IADD3 R4, RZ, -R3, RZ ;  /* 0x80000003ff047210 */ /* 0x004fca0007ffe0ff */
[----:B------:R-:W-:-:S04]  /*03c0*/  IMAD R7, R4, R5, RZ ;  /* 0x0000000504077224 */ /* 0x000fc800078e02ff */
[----:B------:R-:W-:Y:S01]  /*03d0*/  IMAD.HI.U32 R3, R3, R7, R2 ;  /* 0x0000000703037227 */ /* 0x000fe200078e0002 */
[----:B------:R-:W-:-:S04]  /*03e0*/  LOP3.LUT R2, R8, UR8, RZ, 0x3c, !PT ;  /* 0x0000000808027c12 */ /* 0x000fc8000f8e3cff */
[----:B------:R-:W-:Y:S01]  /*03f0*/  ISETP.GE.AND P5, PT, R2, RZ, PT ;  /* 0x000000ff0200720c */ /* 0x000fe20003fa6270 */
[----:B------:R-:W-:Y:S01]  /*0400*/  IMAD.HI.U32 R4, R3, R6, RZ ;  /* 0x0000000603047227 */ /* 0x000fe200078e00ff */
[----:B------:R-:W-:Y:S02]  /*0410*/  MOV R2, UR6 ;  /* 0x0000000600027c02 */ /* 0x000fe40008000f00 */
[----:B------:R-:W-:Y:S01]  /*0420*/  MOV R3, UR7 ;  /* 0x0000000700037c02 */ /* 0x000fe20008000f00 */
[----:B------:R-:W-:Y:S01]  /*0430*/  ULDC.64 UR6, c[0x0][0x298] ;  /* 0x0000a60000067ab9 */ /* 0x000fe20000000a00 */
[----:B------:R-:W-:-:S04]  /*0440*/  IADD3 R0, -R4, RZ, RZ ;  /* 0x000000ff04007210 */ /* 0x000fc80007ffe1ff */
[----:B------:R-:W2:Y:S01]  /*0450*/  LDG.E.64 R2, desc[UR14][R2.64] ;  /* 0x0000000e02027981 */ /* 0x000ea2000c1e1b00 */
[----:B------:R-:W-:-:S05]  /*0460*/  IMAD R0, R5, R0, R6 ;  /* 0x0000000005007224 */ /* 0x000fca00078e0206 */
[----:B------:R-:W-:-:S13]  /*0470*/  ISETP.GT.U32.AND P0, PT, R5, R0, PT ;  /* 0x000000000500720c */ /* 0x000fda0003f04070 */
[-C--:B------:R-:W-:Y:S02]  /*0480*/  @!P0 IADD3 R0, R0, -R5.reuse, RZ ;  /* 0x8000000500008210 */ /* 0x080fe40007ffe0ff */
[----:B------:R-:W-:Y:S02]  /*0490*/  @!P0 IADD3 R4, R4, 0x1, RZ ;  /* 0x0000000104048810 */ /* 0x000fe40007ffe0ff */
[CC--:B------:R-:W-:Y:S02]  /*04a0*/  ISETP.GE.U32.AND P2, PT, R0.reuse, R5.reuse, PT ;  /* 0x000000050000720c */ /* 0x0c0fe40003f46070 */
[----:B------:R-:W-:Y:S02]  /*04b0*/  ISETP.GT.U32.AND P3, PT, R5, R0, PT ;  /* 0x000000000500720c */ /* 0x000fe40003f64070 */
[----:B------:R-:W-:Y:S02]  /*04c0*/  IADD3 R5, R0, -R5, RZ ;  /* 0x8000000500057210 */ /* 0x000fe40007ffe0ff */
[----:B------:R-:W-:-:S02]  /*04d0*/  ISETP.NE.AND P0, PT, R8, RZ, PT ;  /* 0x000000ff0800720c */ /* 0x000fc40003f05270 */
[----:B------:R-:W-:Y:S02]  /*04e0*/  SEL R0, R5, R0, !P3 ;  /* 0x0000000005007207 */ /* 0x000fe40005800000 */
[----:B------:R-:W-:Y:S02]  /*04f0*/  LOP3.LUT R5, RZ, R8, RZ, 0x33, !PT ;  /* 0x00000008ff057212 */ /* 0x000fe400078e33ff */
[----:B------:R-:W-:Y:S02]  /*0500*/  @!P4 IADD3 R0, -R0, RZ, RZ ;  /* 0x000000ff0000c210 */ /* 0x000fe40007ffe1ff */
[----:B------:R-:W-:Y:S02]  /*0510*/  @P2 IADD3 R4, R4, 0x1, RZ ;  /* 0x0000000104042810 */ /* 0x000fe40007ffe0ff */
[----:B------:R-:W-:Y:S02]  /*0520*/  SEL R0, R5, R0, !P0 ;  /* 0x0000000005007207 */ /* 0x000fe40004000000 */
[----:B------:R-:W-:-:S03]  /*0530*/  @!P5 IADD3 R4, -R4, RZ, RZ ;  /* 0x000000ff0404d210 */ /* 0x000fc60007ffe1ff */
[----:B------:R-:W-:Y:S01]  /*0540*/  IMAD R9, R0, 0xa, RZ ;  /* 0x0000000a00097824 */ /* 0x000fe200078e02ff */
[----:B------:R-:W-:Y:S02]  /*0550*/  SEL R13, R5, R4, !P0 ;  /* 0x00000004050d7207 */ /* 0x000fe40004000000 */
[----:B------:R-:W-:Y:S02]  /*0560*/  SHF.R.S32.HI R6, RZ, 0x1f, R36 ;  /* 0x0000001fff067819 */ /* 0x000fe40000011424 */
[----:B------:R-:W-:Y:S02]  /*0570*/  SHF.R.S32.HI R4, RZ, 0x1f, R13 ;  /* 0x0000001fff047819 */ /* 0x000fe4000001140d */
[----:B------:R-:W-:-:S03]  /*0580*/  IADD3 R42, P0, R36, R9, RZ ;  /* 0x00000009242a7210 */ /* 0x000fc60007f1e0ff */
[----:B------:R-:W-:Y:S01]  /*0590*/  IMAD R8, R4, UR6, RZ ;  /* 0x0000000604087c24 */ /* 0x000fe2000f8e02ff */
[----:B------:R-:W-:Y:S01]  /*05a0*/  LEA.HI.X.SX32 R43, R9, R6, 0x1, P0 ;  /* 0x00000006092b7211 */ /* 0x000fe200000f0eff */
[----:B------:R-:W0:Y:S01]  /*05b0*/  @P1 LDC.64 R4, c[0x0][0x230] ;  /* 0x00008c00ff041b82 */ /* 0x000e220000000a00 */
[----:B------:R-:W-:Y:S01]  /*05c0*/  SHF.R.S32.HI R15, RZ, 0x1f, R34 ;  /* 0x0000001fff0f7819 */ /* 0x000fe20000011422 */
[C---:B------:R-:W-:Y:S02]  /*05d0*/  IMAD R45, R13.reuse, UR7, R8 ;  /* 0x000000070d2d7c24 */ /* 0x040fe4000f8e0208 */
[----:B------:R-:W-:-:S04]  /*05e0*/  IMAD.WIDE.U32 R42, R13, UR6, R42 ;  /* 0x000000060d2a7c25 */ /* 0x000fc8000f8e002a */
[----:B------:R-:W3:Y:S01]  /*05f0*/  @P1 LDC.64 R6, c[0x0][0x228] ;  /* 0x00008a00ff061b82 */ /* 0x000ee20000000a00 */
[----:B-1----:R-:W-:Y:S01]  /*0600*/  @P1 IMAD R8, R15, R10, RZ ;  /* 0x0000000a0f081224 */ /* 0x002fe200078e02ff */
[----:B------:R-:W-:Y:S02]  /*0610*/  IADD3 R45, R43, R45, RZ ;  /* 0x0000002d2b2d7210 */ /* 0x000fe40007ffe0ff */
[----:B------:R-:W-:Y:S01]  /*0620*/  @P1 MOV R44, R42 ;  /* 0x0000002a002c1202 */ /* 0x000fe20000000f00 */
[----:B------:R-:W-:-:S04]  /*0630*/  @P1 IMAD R13, R34, R11, R8 ;  /* 0x0000000b220d1224 */ /* 0x000fc800078e0208 */
[----:B------:R-:W-:-:S05]  /*0640*/  @P1 IMAD.WIDE.U32 R10, R34, R10, R44 ;  /* 0x0000000a220a1225 */ /* 0x000fca00078e002c */
[----:B------:R-:W-:Y:S02]  /*0650*/  @P1 IADD3 R13, R11, R13, RZ ;  /* 0x0000000d0b0d1210 */ /* 0x000fe40007ffe0ff */
[C---:B------:R-:W-:Y:S02]  /*0660*/  @P1 SHF.L.U32 R11, R10.reuse, 0x1, RZ ;  /* 0x000000010a0b1819 */ /* 0x040fe400000006ff */
[----:B------:R-:W-:Y:S02]  /*0670*/  @P1 SHF.L.U64.HI R10, R10, 0x1, R13 ;  /* 0x000000010a0a1819 */ /* 0x000fe4000001020d */
[C---:B0-----:R-:W-:Y:S02]  /*0680*/  @P1 IADD3 R4, P0, R11.reuse, R4, RZ ;  /* 0x000000040b041210 */ /* 0x041fe40007f1e0ff */
[----:B---3--:R-:W-:Y:S02]  /*0690*/  @P1 IADD3 R6, P2, R11, R6, RZ ;  /* 0x000000060b061210 */ /* 0x008fe40007f5e0ff */
[----:B------:R-:W-:-:S02]  /*06a0*/  @P1 IADD3.X R5, R10, R5, RZ, P0, !PT ;  /* 0x000000050a051210 */ /* 0x000fc400007fe4ff */
[----:B------:R-:W-:-:S03]  /*06b0*/  @P1 IADD3.X R7, R10, R7, RZ, P2, !PT ;  /* 0x000000070a071210 */ /* 0x000fc600017fe4ff */
[----:B------:R-:W3:Y:S04]  /*06c0*/  @P1 LDG.E R4, desc[UR14][R4.64] ;  /* 0x0000000e04041981 */ /* 0x000ee8000c1e1900 */
[----:B------:R-:W4:Y:S01]  /*06d0*/  @P1 LDG.E R6, desc[UR14][R6.64] ;  /* 0x0000000e06061981 */ /* 0x000f22000c1e1900 */
[----:B------:R-:W-:Y:S02]  /*06e0*/  PRMT R39, RZ, 0x7610, R39 ;  /* 0x00007610ff277816 */ /* 0x000fe40000000027 */
[----:B------:R-:W-:Y:S01]  /*06f0*/  PRMT R40, RZ, 0x7610, R40 ;  /* 0x00007610ff287816 */ /* 0x000fe20000000028 */
[----:B------:R-:W-:Y:S01]  /*0700*/  UMOV UR9, 0x3f800000 ;  /* 0x3f80000000097882 */ /* 0x000fe20000000000 */
[----:B------:R-:W-:Y:S02]  /*0710*/  PRMT R37, RZ, 0x7610, R37 ;  /* 0x00007610ff257816 */ /* 0x000fe40000000025 */
[----:B------:R-:W-:Y:S01]  /*0720*/  PRMT R38, RZ, 0x7610, R38 ;  /* 0x00007610ff267816 */ /* 0x000fe20000000026 */
[----:B------:R-:W-:Y:S01]  /*0730*/  BSSY B0, `(.L_x_2) ;  /* 0x000001f000007945 */ /* 0x000fe20003800000 */
[----:B------:R-:W-:Y:S01]  /*0740*/  ISETP.NE.AND P3, PT, RZ, UR18, PT ;  /* 0x00000012ff007c0c */ /* 0x000fe2000bf65270 */
[----:B--2---:R-:W-:-:S05]  /*0750*/  FFMA.FTZ R3, -R2, R2, R3 ;  /* 0x0000000202037223 */ /* 0x004fca0000010103 */
[----:B------:R-:W-:-:S13]  /*0760*/  FSETP.GTU.FTZ.AND P0, PT, R3, RZ, PT ;  /* 0x000000ff0300720b */ /* 0x000fda0003f1c000 */
[----:B------:R-:W-:Y:S01]  /*0770*/  VOTEU.ANY UP0, P0 ;  /* 0x00000000003f7886 */ /* 0x000fe20000000100 */
[----:B------:R-:W-:-:S04]  /*0780*/  PLOP3.LUT P0, PT, PT, PT, UP0, 0x80, 0x0 ;  /* 0x000000000000781c */ /* 0x000fc80003f0f008 */
[----:B------:R-:W-:-:S09]  /*0790*/  @UP0 ULDC UR6, c[0x0][0x250] ;  /* 0x0000940000060ab9 */ /* 0x000fd20000000800 */
[----:B------:R-:W-:-:S06]  /*07a0*/  @P0 FADD.FTZ R3, R3, UR6 ;  /* 0x0000000603030e21 */ /* 0x000fcc0008010000 */
[----:B------:R-:W0:Y:S02]  /*07b0*/  @P0 MUFU.RSQ R3, R3 ;  /* 0x0000000300030308 */ /* 0x000e240000001400 */
[----:B0-----:R-:W-:Y:S02]  /*07c0*/  @P0 R2UR UR6, R3 ;  /* 0x00000000030602ca */ /* 0x001fe400000e0000 */
[----:B------:R-:W-:-:S11]  /*07d0*/  ISETP.GT.U32.AND P0, PT, R35, 0x27f, PT ;  /* 0x0000027f2300780c */ /* 0x000fd60003f04070 */
[----:B------:R-:W-:Y:S01]  /*07e0*/  @UP0 UMOV UR9, UR6 ;  /* 0x0000000600090c82 */ /* 0x000fe20008000000 */
[C---:B---3--:R-:W-:Y:S02]  /*07f0*/  @P1 PRMT R39, R4.reuse, 0x7610, R39 ;  /* 0x0000761004271816 */ /* 0x048fe40000000027 */
[----:B------:R-:W-:Y:S02]  /*0800*/  @P1 PRMT R40, R4, 0x7632, R40 ;  /* 0x0000763204281816 */ /* 0x000fe40000000028 */
[----:B------:R-:W-:Y:S02]  /*0810*/  CS2R R4, SRZ ;  /* 0x0000000000047805 */ /* 0x000fe4000001ff00 */
[C---:B----4-:R-:W-:Y:S02]  /*0820*/  @P1 PRMT R37, R6.reuse, 0x7610, R37 ;  /* 0x0000761006251816 */ /* 0x050fe40000000025 */
[----:B------:R-:W-:Y:S02]  /*0830*/  @P1 PRMT R38, R6, 0x7632, R38 ;  /* 0x0000763206261816 */ /* 0x000fe40000000026 */
[----:B------:R-:W-:-:S02]  /*0840*/  CS2R R6, SRZ ;  /* 0x0000000000067805 */ /* 0x000fc4000001ff00 */
[----:B------:R-:W-:Y:S02]  /*0850*/  SHF.L.U32 R3, R39, 0x10, RZ ;  /* 0x0000001027037819 */ /* 0x000fe400000006ff */
[----:B------:R-:W-:Y:S01]  /*0860*/  SHF.L.U32 R13, R40, 0x10, RZ ;  /* 0x00000010280d7819 */ /* 0x000fe200000006ff */
[----:B------:R-:W-:Y:S06]  /*0870*/  @P0 BRA `(.L_x_3) ;  /* 0x0000000000280947 */ /* 0x000fec0003800000 */
[----:B------:R-:W-:Y:S01]  /*0880*/  ISETP.NE.AND P0, PT, RZ, UR18, PT ;  /* 0x00000012ff007c0c */ /* 0x000fe2000bf05270 */
[----:B------:R-:W0:Y:S01]  /*0890*/  LDC.64 R10, c[0x0][0x238] ;  /* 0x00008e00ff0a7b82 */ /* 0x000e220000000a00 */
[----:B------:R-:W-:-:S04]  /*08a0*/  IADD3 R9, R36, R9, RZ ;  /* 0x0000000924097210 */ /* 0x000fc80007ffe0ff */
[----:B------:R-:W-:-:S07]  /*08b0*/  SHF.R.S32.HI R12, RZ, 0x1f, R9 ;  /* 0x0000001fff0c7819 */ /* 0x000fce0000011409 */
[----:B------:R-:W1:Y:S01]  /*08c0*/  @P0 LDC.64 R4, c[0x0][0x240] ;  /* 0x00009000ff040b82 */ /* 0x000e620000000a00 */
[C---:B0-----:R-:W-:Y:S01]  /*08d0*/  IMAD.WIDE R10, R9.reuse, 0x4, R10 ;  /* 0x00000004090a7825 */ /* 0x041fe200078e020a */
[----:B-1----:R-:W-:-:S04]  /*08e0*/  @P0 LEA R8, P2, R9, R4, 0x2 ;  /* 0x0000000409080211 */ /* 0x002fc800078410ff */
[----:B------:R-:W-:Y:S02]  /*08f0*/  @P0 LEA.HI.X R9, R9, R5, R12, 0x2, P2 ;  /* 0x0000000509090211 */ /* 0x000fe400010f140c */
[----:B------:R0:W5:Y:S04]  /*0900*/  LDG.E.64 R4, desc[UR14][R10.64] ;  /* 0x0000000e0a047981 */ /* 0x000168000c1e1b00 */
[----:B------:R0:W5:Y:S03]  /*0910*/  @P0 LDG.E.64 R6, desc[UR14][R8.64] ;  /* 0x0000000e08060981 */ /* 0x000166000c1e1b00 */
.L_x_3:
[----:B------:R-:W-:Y:S05]  /*0920*/  BSYNC B0 ;  /* 0x0000000000007941 */ /* 0x000fea0003800000 */
.L_x_2:
[C---:B------:R-:W-:Y:S01]  /*0930*/  FADD.FTZ R3, -R2.reuse, R3 ;  /* 0x0000000302037221 */ /* 0x040fe20000010100 */
[----:B0-----:R-:W-:Y:S01]  /*0940*/  FADD.FTZ R8, -R2, R13 ;  /* 0x0000000d02087221 */ /* 0x001fe20000010100 */
[----:B------:R-:W-:Y:S02]  /*0950*/  SHF.L.U32 R18, R37, 0x10, RZ ;  /* 0x0000001025127819 */ /* 0x000fe400000006ff */
[----:B------:R-:W-:Y:S01]  /*0960*/  SHF.L.U32 R19, R38, 0x10, RZ ;  /* 0x0000001026137819 */ /* 0x000fe200000006ff */
[----:B------:R-:W-:Y:S01]  /*0970*/  FMUL.FTZ R3, R3, UR9 ;  /* 0x0000000903037c20 */ /* 0x000fe20008410000 */
[----:B------:R-:W-:Y:S01]  /*0980*/  FMUL.FTZ R8, R8, UR9 ;  /* 0x0000000908087c20 */ /* 0x000fe20008410000 */
[----:B------:R-:W-:Y:S06]  /*0990*/  @!P3 BRA `(.L_x_4) ;  /* 0x000000000048b947 */ /* 0x000fec0003800000 */
[----:B-----5:R-:W-:Y:S01]  /*09a0*/  FFMA.FTZ R9, R3, R4, R6 ;  /* 0x0000000403097223 */ /* 0x020fe20000010006 */
[----:B------:R-:W-:-:S03]  /*09b0*/  FFMA.FTZ R10, R8, R5, R7 ;  /* 0x00000005080a7223 */ /* 0x000fc60000010007 */
[----:B------:R-:W-:Y:S01]  /*09c0*/  FMUL.FTZ R11, R9, -1.4426950216293334961 ;  /* 0xbfb8aa3b090b7820 */ /* 0x000fe20000410000 */
[----:B------:R-:W-:-:S05]  /*09d0*/  FMUL.FTZ R14, R10, -1.4426950216293334961 ;  /* 0xbfb8aa3b0a0e7820 */ /* 0x000fca0000410000 */
[----:B------:R-:W0:Y:S08]  /*09e0*/  MUFU.EX2 R11, R11 ;  /* 0x0000000b000b7308 */ /* 0x000e300000000800 */
[----:B------:R-:W1:Y:S01]  /*09f0*/  MUFU.EX2 R14, R14 ;  /* 0x0000000e000e7308 */ /* 0x000e620000000800 */
[----:B0-----:R-:W-:-:S07]  /*0a00*/  FADD.FTZ R12, R11, 1 ;  /* 0x3f8000000b0c7421 */ /* 0x001fce0000010000 */
[----:B------:R-:W0:Y:S01]  /*0a10*/  MUFU.RCP R13, R12 ;  /* 0x0000000c000d7308 */ /* 0x000e220000001000 */
[----:B-1----:R-:W-:-:S07]  /*0a20*/  FADD.FTZ R15, R14, 1 ;  /* 0x3f8000000e0f7421 */ /* 0x002fce0000010000 */
[----:B------:R-:W1:Y:S01]  /*0a30*/  MUFU.RCP R16, R15 ;  /* 0x0000000f00107308 */ /* 0x000e620000001000 */
[----:B0-----:R-:W-:Y:S01]  /*0a40*/  FADD.FTZ R20, -R13, 1 ;  /* 0x3f8000000d147421 */ /* 0x001fe20000010100 */
[----:B------:R-:W-:-:S03]  /*0a50*/  FMUL.FTZ R18, R18, R13 ;  /* 0x0000000d12127220 */ /* 0x000fc60000410000 */
[----:B------:R-:W-:Y:S01]  /*0a60*/  FFMA.FTZ R9, R9, R20, 1 ;  /* 0x3f80000009097423 */ /* 0x000fe20000010014 */
[----:B-1----:R-:W-:Y:S01]  /*0a70*/  FADD.FTZ R17, -R16, 1 ;  /* 0x3f80000010117421 */ /* 0x002fe20000010100 */
[----:B------:R-:W-:Y:S02]  /*0a80*/  FMUL.FTZ R19, R19, R16 ;  /* 0x0000001013137220 */ /* 0x000fe40000410000 */
[----:B------:R-:W-:Y:S01]  /*0a90*/  FMUL.FTZ R18, R18, R9 ;  /* 0x0000000912127220 */ /* 0x000fe20000410000 */
[----:B------:R-:W-:-:S04]  /*0aa0*/  FFMA.FTZ R10, R10, R17, 1 ;  /* 0x3f8000000a0a7423 */ /* 0x000fc80000010011 */
[----:B------:R-:W-:-:S07]  /*0ab0*/  FMUL.FTZ R19, R19, R10 ;  /* 0x0000000a13137220 */ /* 0x000fce0000410000 */
.L_x_4:
[----:B-----5:R-:W-:Y:S01]  /*0ac0*/  FMUL.FTZ R10, R18, R4 ;  /* 0x00000004120a7220 */ /* 0x020fe20000410000 */
[----:B------:R-:W-:Y:S01]  /*0ad0*/  FMUL.FTZ R11, R19, R5 ;  /* 0x00000005130b7220 */ /* 0x000fe20000410000 */
[----:B------:R-:W-:Y:S01]  /*0ae0*/  ISETP.GT.AND P0, PT, R33, 0x1e, PT ;  /* 0x0000001e2100780c */ /* 0x000fe20003f04270 */
[----:B------:R-:W0:Y:S01]  /*0af0*/  S2UR UR17, SR_CgaCtaId ;  /* 0x00000000001179c3 */ /* 0x000e220000008800 */
[----:B------:R-:W-:Y:S01]  /*0b00*/  FFMA.FTZ R9, R3, R10, RZ ;  /* 0x0000000a03097223 */ /* 0x000fe200000100ff */
[----:B------:R-:W-:Y:S01]  /*0b10*/  FADD.FTZ R10, RZ, R10 ;  /* 0x0000000aff0a7221 */ /* 0x000fe20000010000 */
[----:B------:R-:W-:Y:S01]  /*0b20*/  UMOV UR7, 0x400 ;  /* 0x0000040000077882 */ /* 0x000fe20000000000 */
[----:B------:R-:W-:Y:S01]  /*0b30*/  ISETP.NE.AND P2, PT, R35, RZ, PT ;  /* 0x000000ff2300720c */ /* 0x000fe20003f45270 */
[C---:B------:R-:W-:Y:S01]  /*0b40*/  FFMA.FTZ R12, R8.reuse, R11, R9 ;  /* 0x0000000b080c7223 */ /* 0x040fe20000010009 */
[----:B------:R-:W-:Y:S01]  /*0b50*/  FADD.FTZ R9, R11, R10 ;  /* 0x0000000a0b097221 */ /* 0x000fe20000010000 */
[----:B------:R-:W-:Y:S01]  /*0b60*/  UIADD3 UR6, UR7, 0xd0, URZ ;  /* 0x000000d007067890 */ /* 0x000fe2000fffe03f */
[----:B------:R-:W-:Y:S01]  /*0b70*/  FFMA.FTZ R16, R3, R18, RZ ;  /* 0x0000001203107223 */ /* 0x000fe200000100ff */
[----:B------:R-:W-:Y:S01]  /*0b80*/  FFMA.FTZ R17, R8, R19, RZ ;  /* 0x0000001308117223 */ /* 0x000fe200000100ff */
[----:B------:R-:W1:Y:S01]  /*0b90*/  SHFL.DOWN PT, R11, R12, 0x1, 0x1f ;  /* 0x08201f000c0b7f89 */ /* 0x000e6200000e0000 */
[----:B------:R-:W-:Y:S01]  /*0ba0*/  FADD.FTZ R18, RZ, R18 ;  /* 0x00000012ff127221 */ /* 0x000fe20000010000 */
[----:B------:R-:W-:Y:S01]  /*0bb0*/  FADD.FTZ R19, RZ, R19 ;  /* 0x00000013ff137221 */ /* 0x000fe20000010000 */
[----:B------:R-:W-:Y:S01]  /*0bc0*/  BSSY B0, `(.L_x_5) ;  /* 0x0000052000007945 */ /* 0x000fe20003800000 */
[----:B------:R-:W2:Y:S01]  /*0bd0*/  SHFL.DOWN PT, R10, R9, 0x1, 0x1f ;  /* 0x08201f00090a7f89 */ /* 0x000ea200000e0000 */
[----:B------:R-:W-:Y:S01]  /*0be0*/  ISETP.GT.U32.AND P3, PT, R35, 0x4, PT ;  /* 0x000000042300780c */ /* 0x000fe20003f64070 */
[----:B0-----:R-:W-:-:S06]  /*0bf0*/  ULEA UR6, UR17, UR6, 0x18 ;  /* 0x0000000611067291 */ /* 0x001fcc000f8ec03f */
[----:B------:R-:W-:Y:S01]  /*0c00*/  LEA R3, R35, UR6, 0x4 ;  /* 0x0000000623037c11 */ /* 0x000fe2000f8e20ff */
[----:B-1----:R-:W-:-:S04]  /*0c10*/  @!P0 FADD.FTZ R12, R12, R11 ;  /* 0x0000000b0c0c8221 */ /* 0x002fc80000010000 */
[----:B------:R-:W-:Y:S01]  /*0c20*/  STS.128 [R3], R16 ;  /* 0x0000001003007388 */ /* 0x000fe20000000c00 */
[----:B--2---:R-:W-:-:S03]  /*0c30*/  @!P0 FADD.FTZ R9, R9, R10 ;  /* 0x0000000a09098221 */ /* 0x004fc60000010000 */
[----:B------:R-:W0:Y:S01]  /*0c40*/  SHFL.DOWN PT, R11, R12, 0x2, 0x1f ;  /* 0x08401f000c0b7f89 */ /* 0x000e2200000e0000 */
[----:B------:R-:W-:-:S03]  /*0c50*/  ISETP.GT.AND P0, PT, R33, 0x1d, PT ;  /* 0x0000001d2100780c */ /* 0x000fc60003f04270 */
[----:B------:R-:W1:Y:S10]  /*0c60*/  SHFL.DOWN PT, R10, R9, 0x2, 0x1f ;  /* 0x08401f00090a7f89 */ /* 0x000e7400000e0000 */
[----:B0-----:R-:W-:Y:S01]  /*0c70*/  @!P0 FADD.FTZ R12, R12, R11 ;  /* 0x0000000b0c0c8221 */ /* 0x001fe20000010000 */
[----:B-1----:R-:W-:-:S04]  /*0c80*/  @!P0 FADD.FTZ R9, R9, R10 ;  /* 0x0000000a09098221 */ /* 0x002fc80000010000 */
        /* <DEDUP_REMOVED lines=14> */
[----:B-1----:R-:W-:Y:S01]  /*0d70*/  @!P0 FADD.FTZ R9, R9, R10 ;  /* 0x0000000a09098221 */ /* 0x002fe20000010000 */
[----:B------:R-:W-:-:S03]  /*0d80*/  ISETP.NE.AND P0, PT, R33, RZ, PT ;  /* 0x000000ff2100720c */ /* 0x000fc60003f05270 */
[----:B------:R-:W-:-:S10]  /*0d90*/  MOV R8, R12 ;  /* 0x0000000c00087202 */ /* 0x000fd40000000f00 */
[----:B------:R0:W-:Y:S01]  /*0da0*/  @!P0 STS.64 [R32+0x18], R8 ;  /* 0x0000180820008388 */ /* 0x0001e20000000a00 */
[----:B------:R-:W-:Y:S06]  /*0db0*/  BAR.SYNC.DEFER_BLOCKING 0x0 ;  /* 0x0000000000007b1d */ /* 0x000fec0000010000 */
[----:B------:R-:W-:Y:S05]  /*0dc0*/  @P2 BRA `(.L_x_6) ;  /* 0x0000000000c42947 */ /* 0x000fea0003800000 */
[----:B------:R-:W-:-:S09]  /*0dd0*/  ULEA UR6, UR17, UR7, 0x18 ;  /* 0x0000000711067291 */ /* 0x000fd2000f8ec03f */
[----:B------:R-:W1:Y:S04]  /*0de0*/  LDS.128 R12, [UR6+0x20] ;  /* 0x00002006ff0c7984 */ /* 0x000e680008000c00 */
[----:B------:R-:W2:Y:S04]  /*0df0*/  LDS.128 R28, [UR6+0x30] ;  /* 0x00003006ff1c7984 */ /* 0x000ea80008000c00 */
[----:B------:R-:W3:Y:S04]  /*0e00*/  LDS.128 R20, [UR6+0x40] ;  /* 0x00004006ff147984 */ /* 0x000ee80008000c00 */
[----:B------:R-:W4:Y:S01]  /*0e10*/  LDS.128 R24, [UR6+0x50] ;  /* 0x00005006ff187984 */ /* 0x000f220008000c00 */
[----:B-1----:R-:W-:Y:S01]  /*0e20*/  FADD.FTZ R11, R8, R12 ;  /* 0x0000000c080b7221 */ /* 0x002fe20000010000 */
[----:B------:R-:W-:-:S03]  /*0e30*/  FADD.FTZ R12, R9, R13 ;  /* 0x0000000d090c7221 */ /* 0x000fc60000010000 */
[----:B------:R-:W-:Y:S01]  /*0e40*/  FADD.FTZ R13, R11, R14 ;  /* 0x0000000e0b0d7221 */ /* 0x000fe20000010000 */
[----:B------:R-:W-:Y:S01]  /*0e50*/  FADD.FTZ R12, R12, R15 ;  /* 0x0000000f0c0c7221 */ /* 0x000fe20000010000 */
[----:B0-----:R-:W0:Y:S02]  /*0e60*/  LDS.128 R8, [UR6+0x60] ;  /* 0x00006006ff087984 */ /* 0x001e240008000c00 */
[----:B--2---:R-:W-:Y:S01]  /*0e70*/  FADD.FTZ R13, R13, R28 ;  /* 0x0000001c0d0d7221 */ /* 0x004fe20000010000 */
[----:B------:R-:W-:-:S03]  /*0e80*/  FADD.FTZ R28, R12, R29 ;  /* 0x0000001d0c1c7221 */ /* 0x000fc60000010000 */
[----:B------:R-:W-:Y:S01]  /*0e90*/  FADD.FTZ R29, R13, R30 ;  /* 0x0000001e0d1d7221 */ /* 0x000fe20000010000 */
[----:B------:R-:W-:Y:S01]  /*0ea0*/  FADD.FTZ R28, R28, R31 ;  /* 0x0000001f1c1c7221 */ /* 0x000fe20000010000 */
[----:B------:R-:W1:Y:S02]  /*0eb0*/  LDS.128 R12, [UR6+0x70] ;  /* 0x00007006ff0c7984 */ /* 0x000e640008000c00 */
[----:B---3--:R-:W-:Y:S01]  /*0ec0*/  FADD.FTZ R29, R29, R20 ;  /* 0x000000141d1d7221 */ /* 0x008fe20000010000 */
[----:B------:R-:W-:-:S03]  /*0ed0*/  FADD.FTZ R28, R28, R21 ;  /* 0x000000151c1c7221 */ /* 0x000fc60000010000 */
[----:B------:R-:W-:Y:S01]  /*0ee0*/  FADD.FTZ R29, R29, R22 ;  /* 0x000000161d1d7221 */ /* 0x000fe20000010000 */
[----:B------:R-:W-:Y:S02]  /*0ef0*/  FADD.FTZ R28, R28, R23 ;  /* 0x000000171c1c7221 */ /* 0x000fe40000010000 */
[----:B------:R-:W2:Y:S01]  /*0f00*/  LDS.128 R20, [UR6+0x80] ;  /* 0x00008006ff147984 */ /* 0x000ea20008000c00 */
[----:B----4-:R-:W-:Y:S01]  /*0f10*/  FADD.FTZ R29, R29, R24 ;  /* 0x000000181d1d7221 */ /* 0x010fe20000010000 */
[----:B------:R-:W-:-:S03]  /*0f20*/  FADD.FTZ R28, R28, R25 ;  /* 0x000000191c1c7221 */ /* 0x000fc60000010000 */
[----:B------:R-:W-:Y:S01]  /*0f30*/  FADD.FTZ R29, R29, R26 ;  /* 0x0000001a1d1d7221 */ /* 0x000fe20000010000 */
[----:B------:R-:W-:Y:S02]  /*0f40*/  FADD.FTZ R28, R28, R27 ;  /* 0x0000001b1c1c7221 */ /* 0x000fe40000010000 */
[----:B------:R-:W3:Y:S01]  /*0f50*/  LDS.128 R24, [UR6+0x90] ;  /* 0x00009006ff187984 */ /* 0x000ee20008000c00 */
[----:B0-----:R-:W-:Y:S01]  /*0f60*/  FADD.FTZ R29, R29, R8 ;  /* 0x000000081d1d7221 */ /* 0x001fe20000010000 */
[----:B------:R-:W-:-:S03]  /*0f70*/  FADD.FTZ R8, R28, R9 ;  /* 0x000000091c087221 */ /* 0x000fc60000010000 */
[----:B------:R-:W-:Y:S01]  /*0f80*/  FADD.FTZ R9, R29, R10 ;  /* 0x0000000a1d097221 */ /* 0x000fe20000010000 */
[----:B------:R-:W-:Y:S01]  /*0f90*/  FADD.FTZ R10, R8, R11 ;  /* 0x0000000b080a7221 */ /* 0x000fe20000010000 */
[----:B------:R-:W0:Y:S02]  /*0fa0*/  LDS.128 R28, [UR6+0xa0] ;  /* 0x0000a006ff1c7984 */ /* 0x000e240008000c00 */
[----:B-1----:R-:W-:Y:S01]  /*0fb0*/  FADD.FTZ R11, R9, R12 ;  /* 0x0000000c090b7221 */ /* 0x002fe20000010000 */
[----:B------:R-:W-:Y:S01]  /*0fc0*/  FADD.FTZ R10, R10, R13 ;  /* 0x0000000d0a0a7221 */ /* 0x000fe20000010000 */
[----:B------:R-:W1:Y:S02]  /*0fd0*/  LDS.64 R8, [UR6+0xb0] ;  /* 0x0000b006ff087984 */ /* 0x000e640008000a00 */
[----:B------:R-:W-:Y:S01]  /*0fe0*/  FADD.FTZ R11, R11, R14 ;  /* 0x0000000e0b0b7221 */ /* 0x000fe20000010000 */
[----:B------:R-:W-:-:S03]  /*0ff0*/  FADD.FTZ R10, R10, R15 ;  /* 0x0000000f0a0a7221 */ /* 0x000fc60000010000 */
[----:B--2---:R-:W-:Y:S01]  /*1000*/  FADD.FTZ R11, R11, R20 ;  /* 0x000000140b0b7221 */ /* 0x004fe20000010000 */
[----:B------:R-:W-:-:S03]  /*1010*/  FADD.FTZ R10, R10, R21 ;  /* 0x000000150a0a7221 */ /* 0x000fc60000010000 */
[----:B------:R-:W-:Y:S01]  /*1020*/  FADD.FTZ R11, R11, R22 ;  /* 0x000000160b0b7221 */ /* 0x000fe20000010000 */
[----:B------:R-:W-:-:S03]  /*1030*/  FADD.FTZ R10, R10, R23 ;  /* 0x000000170a0a7221 */ /* 0x000fc60000010000 */
[----:B---3--:R-:W-:Y:S01]  /*1040*/  FADD.FTZ R11, R11, R24 ;  /* 0x000000180b0b7221 */ /* 0x008fe20000010000 */
[----:B------:R-:W-:-:S03]  /*1050*/  FADD.FTZ R10, R10, R25 ;  /* 0x000000190a0a7221 */ /* 0x000fc60000010000 */
[----:B------:R-:W-:Y:S01]  /*1060*/  FADD.FTZ R11, R11, R26 ;  /* 0x0000001a0b0b7221 */ /* 0x000fe20000010000 */
[----:B------:R-:W-:-:S03]  /*1070*/  FADD.FTZ R10, R10, R27 ;  /* 0x0000001b0a0a7221 */ /* 0x000fc60000010000 */
[----:B0-----:R-:W-:Y:S01]  /*1080*/  FADD.FTZ R11, R11, R28 ;  /* 0x0000001c0b0b7221 */ /* 0x001fe20000010000 */
[----:B------:R-:W-:-:S03]  /*1090*/  FADD.FTZ R10, R10, R29 ;  /* 0x0000001d0a0a7221 */ /* 0x000fc60000010000 */
[----:B------:R-:W-:Y:S01]  /*10a0*/  FADD.FTZ R11, R11, R30 ;  /* 0x0000001e0b0b7221 */ /* 0x000fe20000010000 */
[----:B------:R-:W-:-:S03]  /*10b0*/  FADD.FTZ R10, R10, R31 ;  /* 0x0000001f0a0a7221 */ /* 0x000fc60000010000 */
[----:B-1----:R-:W-:Y:S01]  /*10c0*/  FADD.FTZ R8, R11, R8 ;  /* 0x000000080b087221 */ /* 0x002fe20000010000 */
[----:B------:R-:W-:-:S07]  /*10d0*/  FADD.FTZ R9, R10, R9 ;  /* 0x000000090a097221 */ /* 0x000fce0000010000 */
.L_x_6:
[----:B------:R-:W-:Y:S05]  /*10e0*/  BSYNC B0 ;  /* 0x0000000000007941 */ /* 0x000fea0003800000 */
.L_x_5:
[----:B------:R-:W-:Y:S06]  /*10f0*/  BAR.SYNC.DEFER_BLOCKING 0x0 ;  /* 0x0000000000007b1d */ /* 0x000fec0000010000 */
[----:B------:R-:W-:Y:S04]  /*1100*/  BSSY B0, `(.L_x_7) ;  /* 0x00000f9000007945 */ /* 0x000fe80003800000 */
[----:B------:R-:W-:Y:S05]  /*1110*/  @P3 BRA `(.L_x_8) ;  /* 0x0000000c00dc3947 */ /* 0x000fea0003800000 */
[----:B------:R-:W1:Y:S04]  /*1120*/  LDS.128 R28, [R3+0x50] ;  /* 0x00005000031c7984 */ /* 0x000e680000000c00 */
[----:B------:R-:W2:Y:S04]  /*1130*/  LDS.128 R12, [R3+0xa0] ;  /* 0x0000a000030c7984 */ /* 0x000ea80000000c00 */
[----:B------:R-:W3:Y:S04]  /*1140*/  LDS.128 R20, [R3+0xf0] ;  /* 0x0000f00003147984 */ /* 0x000ee80000000c00 */
[----:B------:R-:W4:Y:S01]  /*1150*/  LDS.128 R24, [R3+0x140] ;  /* 0x0001400003187984 */ /* 0x000f220000000c00 */
[----:B-1----:R-:W-:Y:S01]  /*1160*/  FADD.FTZ R41, R16, R28 ;  /* 0x0000001c10297221 */ /* 0x002fe20000010000 */
[----:B------:R-:W-:Y:S01]  /*1170*/  FADD.FTZ R28, R17, R29 ;  /* 0x0000001d111c7221 */ /* 0x000fe20000010000 */
[----:B------:R-:W-:Y:S01]  /*1180*/  FADD.FTZ R11, R18, R30 ;  /* 0x0000001e120b7221 */ /* 0x000fe20000010000 */
[----:B------:R-:W-:Y:S01]  /*1190*/  FADD.FTZ R10, R19, R31 ;  /* 0x0000001f130a7221 */ /* 0x000fe20000010000 */
[----:B--2---:R-:W-:Y:S01]  /*11a0*/  FADD.FTZ R41, R41, R12 ;  /* 0x0000000c29297221 */ /* 0x004fe20000010000 */
[----:B------:R-:W1:Y:S01]  /*11b0*/  LDS.128 R16, [R3+0x190] ;  /* 0x0001900003107984 */ /* 0x000e620000000c00 */
[----:B------:R-:W-:Y:S01]  /*11c0*/  FADD.FTZ R28, R28, R13 ;  /* 0x0000000d1c1c7221 */ /* 0x000fe20000010000 */
[----:B------:R-:W-:Y:S01]  /*11d0*/  FADD.FTZ R29, R11, R14 ;  /* 0x0000000e0b1d7221 */ /* 0x000fe20000010000 */
[----:B------:R-:W-:Y:S01]  /*11e0*/  FADD.FTZ R10, R10, R15 ;  /* 0x0000000f0a0a7221 */ /* 0x000fe20000010000 */
[----:B---3--:R-:W-:Y:S01]  /*11f0*/  FADD.FTZ R11, R41, R20 ;  /* 0x00000014290b7221 */ /* 0x008fe20000010000 */
[----:B------:R-:W2:Y:S01]  /*1200*/  LDS.128 R12, [R3+0x1e0] ;  /* 0x0001e000030c7984 */ /* 0x000ea20000000c00 */
[----:B------:R-:W-:Y:S01]  /*1210*/  FADD.FTZ R20, R28, R21 ;  /* 0x000000151c147221 */ /* 0x000fe20000010000 */
[----:B------:R-:W-:Y:S01]  /*1220*/  FADD.FTZ R21, R29, R22 ;  /* 0x000000161d157221 */ /* 0x000fe20000010000 */
[----:B------:R-:W-:Y:S01]  /*1230*/  FADD.FTZ R10, R10, R23 ;  /* 0x000000170a0a7221 */ /* 0x000fe20000010000 */
[----:B------:R-:W3:Y:S01]  /*1240*/  LDS.128 R28, [R3+0x230] ;  /* 0x00023000031c7984 */ /* 0x000ee20000000c00 */
[----:B----4-:R-:W-:Y:S01]  /*1250*/  FADD.FTZ R11, R11, R24 ;  /* 0x000000180b0b7221 */ /* 0x010fe20000010000 */
[----:B------:R-:W-:Y:S01]  /*1260*/  FADD.FTZ R20, R20, R25 ;  /* 0x0000001914147221 */ /* 0x000fe20000010000 */
[----:B------:R-:W-:Y:S01]  /*1270*/  FADD.FTZ R10, R10, R27 ;  /* 0x0000001b0a0a7221 */ /* 0x000fe20000010000 */
[----:B------:R-:W-:-:S03]  /*1280*/  FADD.FTZ R21, R21, R26 ;  /* 0x0000001a15157221 */ /* 0x000fc60000010000 */
[----:B-1----:R-:W-:Y:S01]  /*1290*/  FADD.FTZ R10, R10, R19 ;  /* 0x000000130a0a7221 */ /* 0x002fe20000010000 */
[----:B------:R-:W-:Y:S01]  /*12a0*/  FADD.FTZ R11, R11, R16 ;  /* 0x000000100b0b7221 */ /* 0x000fe20000010000 */
[----:B------:R-:W-:Y:S01]  /*12b0*/  FADD.FTZ R20, R20, R17 ;  /* 0x0000001114147221 */ /* 0x000fe20000010000 */
[----:B------:R-:W-:Y:S01]  /*12c0*/  FADD.FTZ R21, R21, R18 ;  /* 0x0000001215157221 */ /* 0x000fe20000010000 */
[----:B--2---:R-:W-:Y:S01]  /*12d0*/  FADD.FTZ R10, R10, R15 ;  /* 0x0000000f0a0a7221 */ /* 0x004fe20000010000 */
[----:B------:R-:W-:Y:S01]  /*12e0*/  FADD.FTZ R11, R11, R12 ;  /* 0x0000000c0b0b7221 */ /* 0x000fe20000010000 */
[----:B------:R-:W-:Y:S01]  /*12f0*/  FADD.FTZ R20, R20, R13 ;  /* 0x0000000d14147221 */ /* 0x000fe20000010000 */
[----:B------:R-:W-:Y:S01]  /*1300*/  FADD.FTZ R21, R21, R14 ;  /* 0x0000000e15157221 */ /* 0x000fe20000010000 */
[----:B---3--:R-:W-:Y:S01]  /*1310*/  FADD.FTZ R19, R10, R31 ;  /* 0x0000001f0a137221 */ /* 0x008fe20000010000 */
[----:B------:R-:W-:Y:S01]  /*1320*/  HFMA2.MMA R10, -RZ, RZ, 0, 2.98023223876953125e-07 ;  /* 0x00000005ff0a7435 */ /* 0x000fe200000001ff */
[----:B------:R-:W-:Y:S01]  /*1330*/  FADD.FTZ R16, R11, R28 ;  /* 0x0000001c0b107221 */ /* 0x000fe20000010000 */
[----:B------:R-:W-:Y:S01]  /*1340*/  FADD.FTZ R17, R20, R29 ;  /* 0x0000001d14117221 */ /* 0x000fe20000010000 */
[----:B------:R-:W-:Y:S01]  /*1350*/  FADD.FTZ R18, R21, R30 ;  /* 0x0000001e15127221 */ /* 0x000fe20000010000 */
[----:B------:R-:W-:-:S07]  /*1360*/  IADD3 R14, R3, 0x190, RZ ;  /* 0x00000190030e7810 */ /* 0x000fce0007ffe0ff */
.L_x_9:
[----:B------:R-:W-:Y:S01]  /*1370*/  MOV R11, 0x5 ;  /* 0x00000005000b7802 */ /* 0x000fe20000000f00 */
[----:B------:R-:W1:Y:S04]  /*1380*/  LDS.128 R12, [R14+0xf0] ;  /* 0x0000f0000e0c7984 */ /* 0x000e680000000c00 */
[C---:B------:R-:W-:Y:S01]  /*1390*/  IMAD R11, R10.reuse, R11, 0x14 ;  /* 0x000000140a0b7424 */ /* 0x040fe200078e020b */
[----:B------:R-:W-:-:S04]  /*13a0*/  IADD3 R10, R10, 0x28, RZ ;  /* 0x000000280a0a7810 */ /* 0x000fc80007ffe0ff */
[----:B------:R-:W-:Y:S02]  /*13b0*/  LEA R41, R11, R3, 0x4 ;  /* 0x000000030b297211 */ /* 0x000fe400078e20ff */
[----:B------:R-:W-:-:S03]  /*13c0*/  ISETP.NE.AND P0, PT, R10, 0x7d, PT ;  /* 0x0000007d0a00780c */ /* 0x000fc60003f05270 */
[----:B------:R-:W2:Y:S04]  /*13d0*/  LDS.128 R20, [R41] ;  /* 0x0000000029147984 */ /* 0x000ea80000000c00 */
[----:B------:R-:W3:Y:S04]  /*13e0*/  LDS.128 R24, [R41+0x50] ;  /* 0x0000500029187984 */ /* 0x000ee80000000c00 */
[----:B------:R-:W4:Y:S01]  /*13f0*/  LDS.128 R28, [R41+0xa0] ;  /* 0x0000a000291c7984 */ /* 0x000f220000000c00 */
[----:B-1----:R-:W-:Y:S01]  /*1400*/  FADD.FTZ R12, R12, R16 ;  /* 0x000000100c0c7221 */ /* 0x002fe20000010000 */
[----:B------:R-:W-:Y:S01]  /*1410*/  FADD.FTZ R13, R13, R17 ;  /* 0x000000110d0d7221 */ /* 0x000fe20000010000 */
[----:B------:R-:W-:Y:S01]  /*1420*/  FADD.FTZ R18, R14, R18 ;  /* 0x000000120e127221 */ /* 0x000fe20000010000 */
[----:B------:R-:W-:Y:S01]  /*1430*/  FADD.FTZ R19, R15, R19 ;  /* 0x000000130f137221 */ /* 0x000fe20000010000 */
[----:B--2---:R-:W-:Y:S01]  /*1440*/  FADD.FTZ R20, R12, R20 ;  /* 0x000000140c147221 */ /* 0x004fe20000010000 */
[----:B------:R-:W-:Y:S01]  /*1450*/  FADD.FTZ R21, R13, R21 ;  /* 0x000000150d157221 */ /* 0x000fe20000010000 */
[----:B------:R-:W-:Y:S01]  /*1460*/  FADD.FTZ R22, R18, R22 ;  /* 0x0000001612167221 */ /* 0x000fe20000010000 */
[----:B------:R-:W1:Y:S01]  /*1470*/  LDS.128 R12, [R41+0xf0] ;  /* 0x0000f000290c7984 */ /* 0x000e620000000c00 */
[----:B------:R-:W-:Y:S01]  /*1480*/  FADD.FTZ R23, R19, R23 ;  /* 0x0000001713177221 */ /* 0x000fe20000010000 */
[----:B---3--:R-:W-:Y:S01]  /*1490*/  FADD.FTZ R24, R20, R24 ;  /* 0x0000001814187221 */ /* 0x008fe20000010000 */
[----:B------:R-:W-:Y:S01]  /*14a0*/  FADD.FTZ R25, R21, R25 ;  /* 0x0000001915197221 */ /* 0x000fe20000010000 */
[----:B------:R-:W2:Y:S01]  /*14b0*/  LDS.128 R16, [R41+0x140] ;  /* 0x0001400029107984 */ /* 0x000ea20000000c00 */
[----:B------:R-:W-:Y:S01]  /*14c0*/  FADD.FTZ R26, R22, R26 ;  /* 0x0000001a161a7221 */ /* 0x000fe20000010000 */
[----:B------:R-:W-:Y:S01]  /*14d0*/  FADD.FTZ R27, R23, R27 ;  /* 0x0000001b171b7221 */ /* 0x000fe20000010000 */
[----:B----4-:R-:W-:Y:S01]  /*14e0*/  FADD.FTZ R28, R24, R28 ;  /* 0x0000001c181c7221 */ /* 0x010fe20000010000 */
[----:B------:R-:W3:Y:S01]  /*14f0*/  LDS.128 R20, [R41+0x190] ;  /* 0x0001900029147984 */ /* 0x000ee20000000c00 */
[----:B------:R-:W-:Y:S01]  /*1500*/  FADD.FTZ R29, R25, R29 ;  /* 0x0000001d191d7221 */ /* 0x000fe20000010000 */
[----:B------:R-:W-:Y:S01]  /*1510*/  FADD.FTZ R30, R26, R30 ;  /* 0x0000001e1a1e7221 */ /* 0x000fe20000010000 */
[----:B------:R-:W-:-:S02]  /*1520*/  FADD.FTZ R31, R27, R31 ;  /* 0x0000001f1b1f7221 */ /* 0x000fc40000010000 */
[----:B------:R-:W4:Y:S01]  /*1530*/  LDS.128 R24, [R41+0x1e0] ;  /* 0x0001e00029187984 */ /* 0x000f220000000c00 */
[----:B-1----:R-:W-:Y:S01]  /*1540*/  FADD.FTZ R12, R28, R12 ;  /* 0x0000000c1c0c7221 */ /* 0x002fe20000010000 */
[----:B------:R-:W-:Y:S01]  /*1550*/  FADD.FTZ R13, R29, R13 ;  /* 0x0000000d1d0d7221 */ /* 0x000fe20000010000 */
[----:B------:R-:W-:Y:S01]  /*1560*/  FADD.FTZ R30, R30, R14 ;  /* 0x0000000e1e1e7221 */ /* 0x000fe20000010000 */
[----:B------:R-:W-:Y:S01]  /*1570*/  FADD.FTZ R31, R31, R15 ;  /* 0x0000000f1f1f7221 */ /* 0x000fe20000010000 */
[----:B--2---:R-:W-:Y:S01]  /*1580*/  FADD.FTZ R16, R12, R16 ;  /* 0x000000100c107221 */ /* 0x004fe20000010000 */
[----:B------:R-:W-:Y:S01]  /*1590*/  FADD.FTZ R17, R13, R17 ;  /* 0x000000110d117221 */ /* 0x000fe20000010000 */
[----:B------:R-:W-:Y:S01]  /*15a0*/  LEA R28, R11, R3, 0x4 ;  /* 0x000000030b1c7211 */ /* 0x000fe200078e20ff */
[----:B------:R-:W1:Y:S01]  /*15b0*/  LDS.128 R12, [R41+0x230] ;  /* 0x00023000290c7984 */ /* 0x000e620000000c00 */
[----:B------:R-:W-:Y:S01]  /*15c0*/  FADD.FTZ R30, R30, R18 ;  /* 0x000000121e1e7221 */ /* 0x000fe20000010000 */
[----:B------:R-:W-:Y:S01]  /*15d0*/  FADD.FTZ R31, R31, R19 ;  /* 0x000000131f1f7221 */ /* 0x000fe20000010000 */
[----:B---3--:R-:W-:Y:S01]  /*15e0*/  FADD.FTZ R20, R16, R20 ;  /* 0x0000001410147221 */ /* 0x008fe20000010000 */
[----:B------:R-:W-:Y:S01]  /*15f0*/  FADD.FTZ R21, R17, R21 ;  /* 0x0000001511157221 */ /* 0x000fe20000010000 */
[----:B------:R-:W-:Y:S01]  /*1600*/  FADD.FTZ R30, R30, R22 ;  /* 0x000000161e1e7221 */ /* 0x000fe20000010000 */
[----:B------:R-:W2:Y:S01]  /*1610*/  LDS.128 R16, [R28+0x280] ;  /* 0x000280001c107984 */ /* 0x000ea20000000c00 */
[----:B------:R-:W-:Y:S01]  /*1620*/  FADD.FTZ R31, R31, R23 ;  /* 0x000000171f1f7221 */ /* 0x000fe20000010000 */
[----:B----4-:R-:W-:Y:S01]  /*1630*/  FADD.FTZ R24, R20, R24 ;  /* 0x0000001814187221 */ /* 0x010fe20000010000 */
[----:B------:R-:W-:Y:S01]  /*1640*/  FADD.FTZ R25, R21, R25 ;  /* 0x0000001915197221 */ /* 0x000fe20000010000 */
[----:B------:R-:W-:Y:S01]  /*1650*/  FADD.FTZ R30, R30, R26 ;  /* 0x0000001a1e1e7221 */ /* 0x000fe20000010000 */
[----:B------:R-:W3:Y:S01]  /*1660*/  LDS.128 R20, [R28+0x2d0] ;  /* 0x0002d0001c147984 */ /* 0x000ee20000000c00 */
[----:B------:R-:W-:Y:S01]  /*1670*/  FADD.FTZ R31, R31, R27 ;  /* 0x0000001b1f1f7221 */ /* 0x000fe20000010000 */
[----:B-1----:R-:W-:Y:S01]  /*1680*/  FADD.FTZ R12, R24, R12 ;  /* 0x0000000c180c7221 */ /* 0x002fe20000010000 */
[----:B------:R-:W-:Y:S01]  /*1690*/  FADD.FTZ R29, R25, R13 ;  /* 0x0000000d191d7221 */ /* 0x000fe20000010000 */
[----:B------:R-:W-:Y:S01]  /*16a0*/  FADD.FTZ R30, R30, R14 ;  /* 0x0000000e1e1e7221 */ /* 0x000fe20000010000 */
[----:B------:R-:W1:Y:S01]  /*16b0*/  LDS.128 R24, [R28+0x320] ;  /* 0x000320001c187984 */ /* 0x000e620000000c00 */
[----:B------:R-:W-:Y:S01]  /*16c0*/  FADD.FTZ R31, R31, R15 ;  /* 0x0000000f1f1f7221 */ /* 0x000fe20000010000 */
[----:B--2---:R-:W-:Y:S01]  /*16d0*/  FADD.FTZ R41, R12, R16 ;  /* 0x000000100c297221 */ /* 0x004fe20000010000 */
[----:B------:R-:W-:Y:S01]  /*16e0*/  FADD.FTZ R16, R29, R17 ;  /* 0x000000111d107221 */ /* 0x000fe20000010000 */
[----:B------:R-:W2:Y:S01]  /*16f0*/  LDS.128 R12, [R28+0x370] ;  /* 0x000370001c0c7984 */ /* 0x000ea20000000c00 */
[----:B------:R-:W-:Y:S01]  /*1700*/  FADD.FTZ R29, R30, R18 ;  /* 0x000000121e1d7221 */ /* 0x000fe20000010000 */
[----:B------:R-:W-:Y:S01]  /*1710*/  FADD.FTZ R30, R31, R19 ;  /* 0x000000131f1e7221 */ /* 0x000fe20000010000 */
[----:B---3--:R-:W-:Y:S01]  /*1720*/  FADD.FTZ R41, R41, R20 ;  /* 0x0000001429297221 */ /* 0x008fe20000010000 */
        /* <DEDUP_REMOVED lines=11> */
[----:B------:R-:W-:Y:S01]  /*17e0*/  FADD.FTZ R13, R29, R14 ;  /* 0x0000000e1d0d7221 */ /* 0x000fe20000010000 */
[----:B------:R-:W2:Y:S01]  /*17f0*/  LDS.128 R24, [R28+0x460] ;  /* 0x000460001c187984 */ /* 0x000ea20000000c00 */
[----:B------:R-:W-:Y:S01]  /*1800*/  FADD.FTZ R31, R30, R15 ;  /* 0x0000000f1e1f7221 */ /* 0x000fe20000010000 */
[----:B---3--:R-:W-:Y:S01]  /*1810*/  FADD.FTZ R29, R41, R16 ;  /* 0x00000010291d7221 */ /* 0x008fe20000010000 */
[----:B------:R-:W-:Y:S01]  /*1820*/  FADD.FTZ R16, R12, R17 ;  /* 0x000000110c107221 */ /* 0x000fe20000010000 */
[----:B------:R-:W-:Y:S01]  /*1830*/  FADD.FTZ R30, R13, R18 ;  /* 0x000000120d1e7221 */ /* 0x000fe20000010000 */
[----:B------:R-:W-:Y:S01]  /*1840*/  FADD.FTZ R31, R31, R19 ;  /* 0x000000131f1f7221 */ /* 0x000fe20000010000 */
[----:B------:R-:W3:Y:S01]  /*1850*/  LDS.128 R12, [R28+0x4b0] ;  /* 0x0004b0001c0c7984 */ /* 0x000ee20000000c00 */
        /* <DEDUP_REMOVED lines=58> */
[----:B------:R-:W-:-:S02]  /*1c00*/  FADD.FTZ R30, R30, R19 ;  /* 0x000000131e1e7221 */ /* 0x000fc40000010000 */
        /* <DEDUP_REMOVED lines=19> */
[----:B------:R-:W-:Y:S01]  /*1d40*/  FADD.FTZ R30, R30, R15 ;  /* 0x0000000f1e1e7221 */ /* 0x000fe20000010000 */
[----:B------:R-:W1:Y:S01]  /*1d50*/  LDS.128 R16, [R28+0x9b0] ;  /* 0x0009b0001c107984 */ /* 0x000e620000000c00 */
[----:B--2---:R-:W-:Y:S01]  /*1d60*/  FADD.FTZ R31, R31, R20 ;  /* 0x000000141f1f7221 */ /* 0x004fe20000010000 */
[----:B------:R-:W-:Y:S01]  /*1d70*/  FADD.FTZ R29, R29, R22 ;  /* 0x000000161d1d7221 */ /* 0x000fe20000010000 */
[----:B------:R-:W-:Y:S01]  /*1d80*/  FADD.FTZ R20, R12, R21 ;  /* 0x000000150c147221 */ /* 0x000fe20000010000 */
[----:B------:R-:W-:Y:S01]  /*1d90*/  FADD.FTZ R22, R30, R23 ;  /* 0x000000171e167221 */ /* 0x000fe20000010000 */
[----:B------:R-:W2:Y:S01]  /*1da0*/  LDS.128 R12, [R28+0xa00] ;  /* 0x000a00001c0c7984 */ /* 0x000ea20000000c00 */
[----:B---3--:R-:W-:Y:S01]  /*1db0*/  FADD.FTZ R41, R31, R24 ;  /* 0x000000181f297221 */ /* 0x008fe20000010000 */
[----:B------:R-:W-:Y:S01]  /*1dc0*/  FADD.FTZ R30, R20, R25 ;  /* 0x00000019141e7221 */ /* 0x000fe20000010000 */
[----:B------:R-:W-:Y:S01]  /*1dd0*/  FADD.FTZ R31, R22, R27 ;  /* 0x0000001b161f7221 */ /* 0x000fe20000010000 */
[----:B------:R-:W-:Y:S01]  /*1de0*/  FADD.FTZ R29, R29, R26 ;  /* 0x0000001a1d1d7221 */ /* 0x000fe20000010000 */
        /* <DEDUP_REMOVED lines=10> */
[-C--:B------:R-:W-:Y:S01]  /*1e90*/  LEA R29, R11, R3.reuse, 0x4 ;  /* 0x000000030b1d7211 */ /* 0x080fe200078e20ff */
[----:B------:R4:W1:Y:S01]  /*1ea0*/  LDS.128 R16, [R28+0xaf0] ;  /* 0x000af0001c107984 */ /* 0x0008620000000c00 */
[----:B---3--:R-:W-:Y:S01]  /*1eb0*/  FADD.FTZ R12, R30, R21 ;  /* 0x000000151e0c7221 */ /* 0x008fe20000010000 */
[----:B------:R-:W-:Y:S01]  /*1ec0*/  FADD.FTZ R13, R13, R22 ;  /* 0x000000160d0d7221 */ /* 0x000fe20000010000 */
[----:B------:R-:W-:Y:S01]  /*1ed0*/  FADD.FTZ R41, R41, R20 ;  /* 0x0000001429297221 */ /* 0x000fe20000010000 */
[----:B------:R-:W-:Y:S01]  /*1ee0*/  FADD.FTZ R30, R14, R23 ;  /* 0x000000170e1e7221 */ /* 0x000fe20000010000 */
[----:B----4-:R-:W-:Y:S01]  /*1ef0*/  FADD.FTZ R28, R12, R25 ;  /* 0x000000190c1c7221 */ /* 0x010fe20000010000 */
[----:B------:R-:W2:Y:S01]  /*1f00*/  LDS.128 R20, [R29+0xb40] ;  /* 0x000b40001d147984 */ /* 0x000ea20000000c00 */
        /* <DEDUP_REMOVED lines=14> */
[----:B------:R-:W-:Y:S01]  /*1ff0*/  FADD.FTZ R28, R28, R13 ;  /* 0x0000000d1c1c7221 */ /* 0x000fe20000010000 */
[----:B------:R-:W-:Y:S01]  /*2000*/  FADD.FTZ R31, R31, R14 ;  /* 0x0000000e1f1f7221 */ /* 0x000fe20000010000 */
[----:B------:R-:W-:Y:S01]  /*2010*/  FADD.FTZ R30, R30, R15 ;  /* 0x0000000f1e1e7221 */ /* 0x000fe20000010000 */
[----:B------:R-:W-:Y:S01]  /*2020*/  IADD3 R12, R11, 0xb4, RZ ;  /* 0x000000b40b0c7810 */ /* 0x000fe20007ffe0ff */
[----:B----4-:R-:W-:Y:S01]  /*2030*/  FADD.FTZ R16, R41, R24 ;  /* 0x0000001829107221 */ /* 0x010fe20000010000 */
[----:B------:R-:W-:Y:S01]  /*2040*/  FADD.FTZ R17, R28, R25 ;  /* 0x000000191c117221 */ /* 0x000fe20000010000 */
[----:B------:R-:W-:Y:S01]  /*2050*/  FADD.FTZ R18, R31, R26 ;  /* 0x0000001a1f127221 */ /* 0x000fe20000010000 */
[----:B------:R-:W-:Y:S01]  /*2060*/  FADD.FTZ R19, R30, R27 ;  /* 0x0000001b1e137221 */ /* 0x000fe20000010000 */
[----:B------:R-:W-:Y:S01]  /*2070*/  LEA R14, R12, R3, 0x4 ;  /* 0x000000030c0e7211 */ /* 0x000fe200078e20ff */
[----:B------:R-:W-:Y:S06]  /*2080*/  @P0 BRA `(.L_x_9) ;  /* 0xfffffff000b80947 */ /* 0x000fec000383ffff */
.L_x_8:
[----:B------:R-:W-:Y:S05]  /*2090*/  BSYNC B0 ;  /* 0x0000000000007941 */ /* 0x000fea0003800000 */
.L_x_7:
[----:B------:R-:W1:Y:S01]  /*20a0*/  LDC R3, c[0x0][0xc] ;  /* 0x00000300ff037b82 */ /* 0x000e620000000800 */
[----:B------:R-:W-:Y:S01]  /*20b0*/  IMAD R13, R0, 0x5, R35 ;  /* 0x00000005000d7824 */ /* 0x000fe200078e0223 */
[----:B------:R-:W-:Y:S06]  /*20c0*/  BSSY B0, `(.L_x_10) ;  /* 0x0000012000007945 */ /* 0x000fec0003800000 */
[----:B------:R-:W2:Y:S01]  /*20d0*/  LDC.64 R10, c[0x0][0x268] ;  /* 0x00009a00ff0a7b82 */ /* 0x000ea20000000a00 */
[----:B-1----:R-:W-:Y:S01]  /*20e0*/  ISETP.GE.U32.AND P0, PT, R3, 0x2, PT ;  /* 0x000000020300780c */ /* 0x002fe20003f06070 */
[----:B--2---:R-:W-:Y:S01]  /*20f0*/  IMAD.WIDE R10, R13, 0x4, R10 ;  /* 0x000000040d0a7825 */ /* 0x004fe200078e020a */
[----:B------:R-:W-:Y:S11]  /*2100*/  @P3 BRA `(.L_x_11) ;  /* 0x0000000000343947 */ /* 0x000ff60003800000 */
[----:B------:R-:W1:Y:S01]  /*2110*/  LDC.64 R12, c[0x0][0x288] ;  /* 0x0000a200ff0c7b82 */ /* 0x000e620000000a00 */
[----:B------:R-:W-:Y:S01]  /*2120*/  MOV R23, UR13 ;  /* 0x0000000d00177c02 */ /* 0x000fe20008000f00 */
[----:B------:R2:W-:Y:S01]  /*2130*/  REDG.E.ADD.F32.FTZ.RN.STRONG.GPU desc[UR14][R10.64], R16 ;  /* 0x000000100a0079a6 */ /* 0x0005e2000c10f38e */
[----:B------:R-:W-:Y:S02]  /*2140*/  MOV R15, UR12 ;  /* 0x0000000c000f7c02 */ /* 0x000fe40008000f00 */
[-C--:B------:R-:W-:Y:S02]  /*2150*/  LEA R22, P3, R23, R10.reuse, 0x2 ;  /* 0x0000000a17167211 */ /* 0x080fe400078610ff */
[----:B------:R-:W-:Y:S02]  /*2160*/  LEA R14, P5, R15, R10, 0x2 ;  /* 0x0000000a0f0e7211 */ /* 0x000fe400078a10ff */
[C---:B------:R-:W-:Y:S02]  /*2170*/  IADD3.X R23, R11.reuse, UR11, RZ, P3, !PT ;  /* 0x0000000b0b177c10 */ /* 0x040fe40009ffe4ff */
[----:B------:R-:W-:-:S03]  /*2180*/  IADD3.X R15, R11, UR10, RZ, P5, !PT ;  /* 0x0000000a0b0f7c10 */ /* 0x000fc6000affe4ff */
[----:B------:R2:W-:Y:S01]  /*2190*/  REDG.E.ADD.F32.FTZ.RN.STRONG.GPU desc[UR14][R22.64], R17 ;  /* 0x00000011160079a6 */ /* 0x0005e2000c10f38e */
[----:B-1----:R-:W-:-:S04]  /*21a0*/  LEA R20, P4, R12, R10, 0x2 ;  /* 0x0000000a0c147211 */ /* 0x002fc800078810ff */
[----:B------:R-:W-:-:S05]  /*21b0*/  LEA.HI.X R21, R12, R11, R13, 0x2, P4 ;  /* 0x0000000b0c157211 */ /* 0x000fca00020f140d */
[----:B------:R2:W-:Y:S04]  /*21c0*/  REDG.E.ADD.F32.FTZ.RN.STRONG.GPU desc[UR14][R20.64], R18 ;  /* 0x00000012140079a6 */ /* 0x0005e8000c10f38e */
[----:B------:R2:W-:Y:S02]  /*21d0*/  REDG.E.ADD.F32.FTZ.RN.STRONG.GPU desc[UR14][R14.64], R19 ;  /* 0x000000130e0079a6 */ /* 0x0005e4000c10f38e */
.L_x_11:
[----:B------:R-:W-:Y:S05]  /*21e0*/  BSYNC B0 ;  /* 0x0000000000007941 */ /* 0x000fea0003800000 */
.L_x_10:
[----:B------:R-:W-:Y:S05]  /*21f0*/  @!P0 BRA `(.L_x_12) ;  /* 0x0000001000908947 */ /* 0x000fea0003800000 */
[----:B------:R-:W1:Y:S01]  /*2200*/  LDC R0, c[0x0][0x10] ;  /* 0x00000400ff007b82 */ /* 0x000e620000000800 */
[----:B--2---:R-:W2:Y:S01]  /*2210*/  S2R R20, SR_CTAID.Y ;  /* 0x0000000000147919 */ /* 0x004ea20000002600 */
[----:B------:R-:W-:-:S06]  /*2220*/  ULOP3.LUT UR6, UR4, 0x1, URZ, 0xc0, !UPT ;  /* 0x0000000104067892 */ /* 0x000fcc000f8ec03f */
[----:B------:R-:W3:Y:S08]  /*2230*/  LDC.64 R10, c[0x0][0x258] ;  /* 0x00009600ff0a7b82 */ /* 0x000ef00000000a00 */
[----:B------:R-:W4:Y:S01]  /*2240*/  LDC.64 R22, c[0x0][0x260] ;  /* 0x00009800ff167b82 */ /* 0x000f220000000a00 */
[----:B-1----:R-:W-:-:S04]  /*2250*/  IMAD R12, R0, UR6, RZ ;  /* 0x00000006000c7c24 */ /* 0x002fc8000f8e02ff */
[C---:B------:R-:W-:Y:S01]  /*2260*/  IMAD R14, R12.reuse, R3, RZ ;  /* 0x000000030c0e7224 */ /* 0x040fe200078e02ff */
[----:B--2---:R-:W-:-:S04]  /*2270*/  IADD3 R13, R12, R20, RZ ;  /* 0x000000140c0d7210 */ /* 0x004fc80007ffe0ff */
[----:B------:R-:W-:Y:S01]  /*2280*/  SHF.L.U32 R15, R14, 0x1, RZ ;  /* 0x000000010e0f7819 */ /* 0x000fe200000006ff */
[----:B---3--:R-:W-:-:S04]  /*2290*/  IMAD.WIDE.U32 R10, R13, 0x4, R10 ;  /* 0x000000040d0a7825 */ /* 0x008fc800078e000a */
[----:B----4-:R-:W-:Y:S01]  /*22a0*/  IMAD.WIDE R22, R15, 0x4, R22 ;  /* 0x000000040f167825 */ /* 0x010fe200078e0216 */
[----:B------:R-:W-:Y:S06]  /*22b0*/  @P2 BRA `(.L_x_13) ;  /* 0x0000000000682947 */ /* 0x000fec0003800000 */
[----:B------:R-:W1:Y:S01]  /*22c0*/  S2R R33, SR_LANEID ;  /* 0x0000000000217919 */ /* 0x000e620000000000 */
[----:B------:R-:W-:Y:S01]  /*22d0*/  VOTEU.ANY UR7, UPT, PT ;  /* 0x0000000000077886 */ /* 0x000fe200038e0100 */
[----:B------:R-:W-:Y:S01]  /*22e0*/  ULOP3.LUT UP0, URZ, UR4, 0x2, URZ, 0xc0, !UPT ;  /* 0x00000002043f7892 */ /* 0x000fe2000f80c03f */
[----:B------:R-:W-:Y:S01]  /*22f0*/  IMAD R13, R0, UR16, R20 ;  /* 0x00000010000d7c24 */ /* 0x000fe2000f8e0214 */
[----:B------:R-:W-:Y:S01]  /*2300*/  UFLO.U32 UR17, UR7 ;  /* 0x00000007001172bd */ /* 0x000fe200080e0000 */
[----:B------:R-:W-:Y:S01]  /*2310*/  UMOV UR6, 0x1 ;  /* 0x0000000100067882 */ /* 0x000fe20000000000 */
[----:B------:R-:W-:Y:S01]  /*2320*/  UPOPC UR7, UR7 ;  /* 0x00000007000772bf */ /* 0x000fe20008000000 */
[----:B------:R-:W-:Y:S01]  /*2330*/  IMAD.WIDE.U32 R12, R13, 0x8, R22 ;  /* 0x000000080d0c7825 */ /* 0x000fe200078e0016 */
[----:B------:R-:W-:-:S04]  /*2340*/  USEL UR6, UR6, 0xffffffff, !UP0 ;  /* 0xffffffff06067887 */ /* 0x000fc8000c000000 */
[----:B------:R-:W-:Y:S01]  /*2350*/  UIMAD UR6, UR6, UR7, URZ ;  /* 0x00000007060672a4 */ /* 0x000fe2000f8e023f */
[----:B------:R2:W-:Y:S05]  /*2360*/  STG.E.64 desc[UR14][R12.64], R8 ;  /* 0x000000080c007986 */ /* 0x0005ea000c101b0e */
[----:B------:R-:W-:Y:S02]  /*2370*/  MOV R17, UR6 ;  /* 0x0000000600117c02 */ /* 0x000fe40008000f00 */
[----:B-1----:R-:W-:-:S13]  /*2380*/  ISETP.EQ.U32.AND P0, PT, R33, UR17, PT ;  /* 0x0000001121007c0c */ /* 0x002fda000bf02070 */
[----:B------:R-:W-:Y:S06]  /*2390*/  @P0 MEMBAR.ALL.GPU ;  /* 0x0000000000000992 */ /* 0x000fec000000a000 */
[----:B------:R-:W-:-:S00]  /*23a0*/  @P0 ERRBAR ;  /* 0x00000000000009ab */ /* 0x000fc00000000000 */
[----:B------:R-:W-:Y:S06]  /*23b0*/  @P0 CGAERRBAR ;  /* 0x00000000000005ab */ /* 0x000fec0000000000 */
[----:B------:R2:W-:Y:S01]  /*23c0*/  @P0 REDG.E.ADD.S32.STRONG.GPU desc[UR14][R10.64], R17 ;  /* 0x000000110a00098e */ /* 0x0005e2000c10e38e */
[----:B------:R-:W-:-:S04]  /*23d0*/  PLOP3.LUT P0, PT, PT, PT, UP0, 0x80, 0x0 ;  /* 0x000000000000781c */ /* 0x000fc80003f0f008 */
[----:B------:R-:W-:-:S04]  /*23e0*/  SEL R15, R3, RZ, !P0 ;  /* 0x000000ff030f7207 */ /* 0x000fc80004000000 */
[----:B------:R-:W-:-:S13]  /*23f0*/  ISETP.NE.AND P0, PT, R15, -0x1, PT ;  /* 0xffffffff0f00780c */ /* 0x000fda0003f05270 */
[----:B--2---:R-:W-:Y:S05]  /*2400*/  @!P0 BRA `(.L_x_13) ;  /* 0x0000000000148947 */ /* 0x004fea0003800000 */
.L_x_14:
[----:B------:R-:W2:Y:S04]  /*2410*/  LDG.E.STRONG.GPU R12, desc[UR14][R10.64] ;  /* 0x0000000e0a0c7981 */ /* 0x000ea8000c1ef900 */
[----:B--2---:R-:W-:Y:S01]  /*2420*/  CCTL.IVALL ;  /* 0x00000000ff00798f */ /* 0x004fe20002000000 */
[----:B------:R-:W-:Y:S05]  /*2430*/  YIELD ;  /* 0x0000000000007946 */ /* 0x000fea0003800000 */
[----:B------:R-:W-:-:S13]  /*2440*/  ISETP.NE.AND P0, PT, R12, R15, PT ;  /* 0x0000000f0c00720c */ /* 0x000fda0003f05270 */
[----:B------:R-:W-:Y:S05]  /*2450*/  @P0 BRA `(.L_x_14) ;  /* 0xfffffffc00ec0947 */ /* 0x000fea000383ffff */
.L_x_13:
[----:B------:R-:W-:Y:S01]  /*2460*/  ISETP.NE.AND P0, PT, R3, RZ, PT ;  /* 0x000000ff0300720c */ /* 0x000fe20003f05270 */
[----:B------:R-:W-:Y:S05]  /*2470*/  WARPSYNC.ALL ;  /* 0x0000000000007948 */ /* 0x000fea0003800000 */
[----:B------:R-:W-:Y:S07]  /*2480*/  BAR.SYNC.DEFER_BLOCKING 0x0 ;  /* 0x0000000000007b1d */ /* 0x000fee0000010000 */
[----:B------:R-:W-:Y:S05]  /*2490*/  @!P0 BRA `(.L_x_12) ;  /* 0x0000000c00e88947 */ /* 0x000fea0003800000 */
[----:B------:R-:W-:Y:S01]  /*24a0*/  IADD3 R10, R3, -0x1, RZ ;  /* 0xffffffff030a7810 */ /* 0x000fe20007ffe0ff */
[----:B------:R-:W-:-:S03]  /*24b0*/  HFMA2.MMA R18, -RZ, RZ, 0, 0 ;  /* 0x00000000ff127435 */ /* 0x000fc600000001ff */
[----:B------:R-:W-:-:S13]  /*24c0*/  ISETP.GE.U32.AND P0, PT, R10, 0x3, PT ;  /* 0x000000030a00780c */ /* 0x000fda0003f06070 */
[----:B------:R-:W-:Y:S05]  /*24d0*/  @!P0 BRA `(.L_x_15) ;  /* 0x0000000c00688947 */ /* 0x000fea0003800000 */
[----:B------:R-:W-:Y:S02]  /*24e0*/  LOP3.LUT R10, R3, 0x3, RZ, 0xc0, !PT ;  /* 0x00000003030a7812 */ /* 0x000fe400078ec0ff */
[----:B------:R-:W-:Y:S02]  /*24f0*/  MOV R18, RZ ;  /* 0x000000ff00127202 */ /* 0x000fe40000000f00 */
[----:B------:R-:W-:-:S04]  /*2500*/  IADD3 R21, -R10, R3, RZ ;  /* 0x000000030a157210 */ /* 0x000fc80007ffe1ff */
[----:B------:R-:W-:-:S13]  /*2510*/  ISETP.GT.AND P0, PT, R21, RZ, PT ;  /* 0x000000ff1500720c */ /* 0x000fda0003f04270 */
[----:B------:R-:W-:Y:S05]  /*2520*/  @!P0 BRA `(.L_x_16) ;  /* 0x0000000800d88947 */ /* 0x000fea0003800000 */
[----:B------:R-:W-:Y:S02]  /*2530*/  ISETP.GT.AND P3, PT, R21, 0xc, PT ;  /* 0x0000000c1500780c */ /* 0x000fe40003f64270 */
[----:B------:R-:W-:-:S11]  /*2540*/  PLOP3.LUT P0, PT, PT, PT, PT, 0x80, 0x0 ;  /* 0x000000000000781c */ /* 0x000fd60003f0f070 */
[----:B------:R-:W-:Y:S05]  /*2550*/  @!P3 BRA `(.L_x_17) ;  /* 0x0000000400d0b947 */ /* 0x000fea0003800000 */
[----:B------:R-:W-:-:S13]  /*2560*/  PLOP3.LUT P0, PT, PT, PT, PT, 0x8, 0x0 ;  /* 0x000000000000781c */ /* 0x000fda0003f0e170 */
.L_x_18:
[C---:B------:R-:W-:Y:S02]  /*2570*/  ISETP.EQ.OR P3, PT, R18.reuse, UR16, P2 ;  /* 0x0000001012007c0c */ /* 0x040fe40009762670 */
[C---:B------:R-:W-:Y:S02]  /*2580*/  IADD3 R13, R18.reuse, 0x1, RZ ;  /* 0x00000001120d7810 */ /* 0x040fe40007ffe0ff */
[C---:B------:R-:W-:Y:S02]  /*2590*/  IADD3 R15, R18.reuse, 0x2, RZ ;  /* 0x00000002120f7810 */ /* 0x040fe40007ffe0ff */
[----:B------:R-:W-:Y:S02]  /*25a0*/  ISETP.EQ.OR P4, PT, R13, UR16, P2 ;  /* 0x000000100d007c0c */ /* 0x000fe40009782670 */
[----:B------:R-:W-:Y:S02]  /*25b0*/  IADD3 R17, R18, 0x3, RZ ;  /* 0x0000000312117810 */ /* 0x000fe40007ffe0ff */
[----:B------:R-:W-:-:S02]  /*25c0*/  ISETP.EQ.OR P6, PT, R15, UR16, P2 ;  /* 0x000000100f007c0c */ /* 0x000fc400097c2670 */
[----:B------:R-:W-:Y:S01]  /*25d0*/  ISETP.EQ.OR P5, PT, R17, UR16, P2 ;  /* 0x0000001011007c0c */ /* 0x000fe200097a2670 */
[----:B------:R-:W-:-:S04]  /*25e0*/  @!P3 IMAD R11, R0, R18, R20 ;  /* 0x00000012000bb224 */ /* 0x000fc800078e0214 */
[----:B------:R-:W-:-:S04]  /*25f0*/  @!P3 IMAD.WIDE.U32 R10, R11, 0x8, R22 ;  /* 0x000000080b0ab825 */ /* 0x000fc800078e0016 */
[C-C-:B------:R-:W-:Y:S02]  /*2600*/  @!P4 IMAD R13, R0.reuse, R13, R20.reuse ;  /* 0x0000000d000dc224 */ /* 0x140fe400078e0214 */
[----:B------:R-:W0:Y:S01]  /*2610*/  @!P3 LDG.E.64 R10, desc[UR14][R10.64] ;  /* 0x0000000e0a0ab981 */ /* 0x000e22000c1e1b00 */
[----:B------:R-:W-:Y:S02]  /*2620*/  @!P6 IMAD R15, R0, R15, R20 ;  /* 0x0000000f000fe224 */ /* 0x000fe400078e0214 */
[----:B------:R-:W-:-:S04]  /*2630*/  @!P4 IMAD.WIDE.U32 R12, R13, 0x8, R22 ;  /* 0x000000080d0cc825 */ /* 0x000fc800078e0016 */
[----:B------:R-:W-:Y:S02]  /*2640*/  @!P5 IMAD R17, R0, R17, R20 ;  /* 0x000000110011d224 */ /* 0x000fe400078e0214 */
[--C-:B------:R-:W-:Y:S01]  /*2650*/  @!P6 IMAD.WIDE.U32 R14, R15, 0x8, R22.reuse ;  /* 0x000000080f0ee825 */ /* 0x100fe200078e0016 */
[----:B------:R-:W2:Y:S03]  /*2660*/  @!P4 LDG.E.64 R12, desc[UR14][R12.64] ;  /* 0x0000000e0c0cc981 */ /* 0x000ea6000c1e1b00 */
[----:B------:R-:W-:Y:S02]  /*2670*/  @!P5 IMAD.WIDE.U32 R16, R17, 0x8, R22 ;  /* 0x000000081110d825 */ /* 0x000fe400078e0016 */
[----:B------:R-:W3:Y:S04]  /*2680*/  @!P6 LDG.E.64 R14, desc[UR14][R14.64] ;  /* 0x0000000e0e0ee981 */ /* 0x000ee8000c1e1b00 */
[----:B------:R-:W4:Y:S01]  /*2690*/  @!P5 LDG.E.64 R16, desc[UR14][R16.64] ;  /* 0x0000000e1010d981 */ /* 0x000f22000c1e1b00 */
[----:B------:R-:W-:-:S02]  /*26a0*/  IADD3 R19, R18, 0x4, RZ ;  /* 0x0000000412137810 */ /* 0x000fc40007ffe0ff */
[C---:B------:R-:W-:Y:S02]  /*26b0*/  IADD3 R25, R18.reuse, 0x5, RZ ;  /* 0x0000000512197810 */ /* 0x040fe40007ffe0ff */
[C---:B------:R-:W-:Y:S02]  /*26c0*/  IADD3 R27, R18.reuse, 0x6, RZ ;  /* 0x00000006121b7810 */ /* 0x040fe40007ffe0ff */
[----:B------:R-:W-:Y:S01]  /*26d0*/  IADD3 R29, R18, 0x7, RZ ;  /* 0x00000007121d7810 */ /* 0x000fe20007ffe0ff */
[----:B0-----:R-:W-:Y:S01]  /*26e0*/  @!P3 FADD.FTZ R8, R8, R10 ;  /* 0x0000000a0808b221 */ /* 0x001fe20000010000 */
[----:B------:R-:W-:Y:S01]  /*26f0*/  @!P3 FADD.FTZ R9, R9, R11 ;  /* 0x0000000b0909b221 */ /* 0x000fe20000010000 */
[----:B------:R-:W-:Y:S02]  /*2700*/  ISETP.EQ.OR P3, PT, R19, UR16, P2 ;  /* 0x0000001013007c0c */ /* 0x000fe40009762670 */
[----:B--2---:R-:W-:Y:S01]  /*2710*/  @!P4 FADD.FTZ R8, R8, R12 ;  /* 0x0000000c0808c221 */ /* 0x004fe20000010000 */
[----:B------:R-:W-:Y:S01]  /*2720*/  @!P4 FADD.FTZ R9, R9, R13 ;  /* 0x0000000d0909c221 */ /* 0x000fe20000010000 */
[----:B------:R-:W-:-:S02]  /*2730*/  ISETP.EQ.OR P4, PT, R25, UR16, P2 ;  /* 0x0000001019007c0c */ /* 0x000fc40009782670 */
[----:B---3--:R-:W-:Y:S01]  /*2740*/  @!P6 FADD.FTZ R8, R8, R14 ;  /* 0x0000000e0808e221 */ /* 0x008fe20000010000 */
[----:B------:R-:W-:Y:S01]  /*2750*/  @!P6 FADD.FTZ R9, R9, R15 ;  /* 0x0000000f0909e221 */ /* 0x000fe20000010000 */
[----:B------:R-:W-:-:S05]  /*2760*/  ISETP.EQ.OR P6, PT, R27, UR16, P2 ;  /* 0x000000101b007c0c */ /* 0x000fca00097c2670 */
[----:B------:R-:W-:Y:S02]  /*2770*/  @!P3 IMAD R11, R0, R19, R20 ;  /* 0x00000013000bb224 */ /* 0x000fe400078e0214 */
[----:B----4-:R-:W-:Y:S01]  /*2780*/  @!P5 FADD.FTZ R8, R8, R16 ;  /* 0x000000100808d221 */ /* 0x010fe20000010000 */
[----:B------:R-:W-:Y:S01]  /*2790*/  @!P5 FADD.FTZ R9, R9, R17 ;  /* 0x000000110909d221 */ /* 0x000fe20000010000 */
[----:B------:R-:W-:Y:S01]  /*27a0*/  ISETP.EQ.OR P5, PT, R29, UR16, P2 ;  /* 0x000000101d007c0c */ /* 0x000fe200097a2670 */
[----:B------:R-:W-:-:S04]  /*27b0*/  @!P3 IMAD.WIDE.U32 R10, R11, 0x8, R22 ;  /* 0x000000080b0ab825 */ /* 0x000fc800078e0016 */
[C-C-:B------:R-:W-:Y:S02]  /*27c0*/  @!P4 IMAD R13, R0.reuse, R25, R20.reuse ;  /* 0x00000019000dc224 */ /* 0x140fe400078e0214 */
[----:B------:R-:W2:Y:S01]  /*27d0*/  @!P3 LDG.E.64 R10, desc[UR14][R10.64] ;  /* 0x0000000e0a0ab981 */ /* 0x000ea2000c1e1b00 */
[----:B------:R-:W-:Y:S02]  /*27e0*/  @!P6 IMAD R15, R0, R27, R20 ;  /* 0x0000001b000fe224 */ /* 0x000fe400078e0214 */
[----:B------:R-:W-:-:S04]  /*27f0*/  @!P4 IMAD.WIDE.U32 R12, R13, 0x8, R22 ;  /* 0x000000080d0cc825 */ /* 0x000fc800078e0016 */
[----:B------:R-:W-:Y:S02]  /*2800*/  @!P5 IMAD R17, R0, R29, R20 ;  /* 0x0000001d0011d224 */ /* 0x000fe400078e0214 */
[--C-:B------:R-:W-:Y:S01]  /*2810*/  @!P6 IMAD.WIDE.U32 R14, R15, 0x8, R22.reuse ;  /* 0x000000080f0ee825 */ /* 0x100fe200078e0016 */
[----:B------:R-:W3:Y:S03]  /*2820*/  @!P4 LDG.E.64 R12, desc[UR14][R12.64] ;  /* 0x0000000e0c0cc981 */ /* 0x000ee6000c1e1b00 */
[----:B------:R-:W-:Y:S02]  /*2830*/  @!P5 IMAD.WIDE.U32 R16, R17, 0x8, R22 ;  /* 0x000000081110d825 */ /* 0x000fe400078e0016 */
[----:B------:R-:W4:Y:S04]  /*2840*/  @!P6 LDG.E.64 R14, desc[UR14][R14.64] ;  /* 0x0000000e0e0ee981 */ /* 0x000f28000c1e1b00 */
[----:B------:R-:W5:Y:S01]  /*2850*/  @!P5 LDG.E.64 R16, desc[UR14][R16.64] ;  /* 0x0000000e1010d981 */ /* 0x000f62000c1e1b00 */
[----:B------:R-:W-:-:S02]  /*2860*/  IADD3 R19, R18, 0x8, RZ ;  /* 0x0000000812137810 */ /* 0x000fc40007ffe0ff */
[C---:B------:R-:W-:Y:S02]  /*2870*/  IADD3 R25, R18.reuse, 0x9, RZ ;  /* 0x0000000912197810 */ /* 0x040fe40007ffe0ff */
[C---:B------:R-:W-:Y:S02]  /*2880*/  IADD3 R27, R18.reuse, 0xa, RZ ;  /* 0x0000000a121b7810 */ /* 0x040fe40007ffe0ff */
[----:B------:R-:W-:Y:S01]  /*2890*/  IADD3 R29, R18, 0xb, RZ ;  /* 0x0000000b121d7810 */ /* 0x000fe20007ffe0ff */
[----:B--2---:R-:W-:Y:S01]  /*28a0*/  @!P3 FADD.FTZ R8, R8, R10 ;  /* 0x0000000a0808b221 */ /* 0x004fe20000010000 */
[----:B------:R-:W-:Y:S01]  /*28b0*/  @!P3 FADD.FTZ R9, R9, R11 ;  /* 0x0000000b0909b221 */ /* 0x000fe20000010000 */
[----:B------:R-:W-:Y:S02]  /*28c0*/  ISETP.EQ.OR P3, PT, R19, UR16, P2 ;  /* 0x0000001013007c0c */ /* 0x000fe40009762670 */
[----:B---3--:R-:W-:Y:S01]  /*28d0*/  @!P4 FADD.FTZ R8, R8, R12 ;  /* 0x0000000c0808c221 */ /* 0x008fe20000010000 */
[----:B------:R-:W-:Y:S01]  /*28e0*/  @!P4 FADD.FTZ R9, R9, R13 ;  /* 0x0000000d0909c221 */ /* 0x000fe20000010000 */
[----:B------:R-:W-:-:S02]  /*28f0*/  ISETP.EQ.OR P4, PT, R25, UR16, P2 ;  /* 0x0000001019007c0c */ /* 0x000fc40009782670 */
[----:B----4-:R-:W-:Y:S01]  /*2900*/  @!P6 FADD.FTZ R8, R8, R14 ;  /* 0x0000000e0808e221 */ /* 0x010fe20000010000 */
[----:B------:R-:W-:Y:S01]  /*2910*/  @!P6 FADD.FTZ R9, R9, R15 ;  /* 0x0000000f0909e221 */ /* 0x000fe20000010000 */
[----:B------:R-:W-:-:S05]  /*2920*/  ISETP.EQ.OR P6, PT, R27, UR16, P2 ;  /* 0x000000101b007c0c */ /* 0x000fca00097c2670 */
[----:B------:R-:W-:Y:S02]  /*2930*/  @!P3 IMAD R11, R0, R19, R20 ;  /* 0x00000013000bb224 */ /* 0x000fe400078e0214 */
[----:B-----5:R-:W-:Y:S01]  /*2940*/  @!P5 FADD.FTZ R8, R8, R16 ;  /* 0x000000100808d221 */ /* 0x020fe20000010000 */
[----:B------:R-:W-:Y:S01]  /*2950*/  @!P5 FADD.FTZ R9, R9, R17 ;  /* 0x000000110909d221 */ /* 0x000fe20000010000 */
[----:B------:R-:W-:Y:S01]  /*2960*/  ISETP.EQ.OR P5, PT, R29, UR16, P2 ;  /* 0x000000101d007c0c */ /* 0x000fe200097a2670 */
[----:B------:R-:W-:-:S04]  /*2970*/  @!P3 IMAD.WIDE.U32 R10, R11, 0x8, R22 ;  /* 0x000000080b0ab825 */ /* 0x000fc800078e0016 */
[----:B------:R-:W-:Y:S02]  /*2980*/  @!P4 IMAD R13, R0, R25, R20 ;  /* 0x00000019000dc224 */ /* 0x000fe400078e0214 */
[----:B------:R-:W2:Y:S02]  /*2990*/  @!P3 LDG.E.64 R10, desc[UR14][R10.64] ;  /* 0x0000000e0a0ab981 */ /* 0x000ea4000c1e1b00 */
[----:B------:R-:W-:-:S04]  /*29a0*/  @!P4 IMAD.WIDE.U32 R12, R13, 0x8, R22 ;  /* 0x000000080d0cc825 */ /* 0x000fc800078e0016 */
[C-C-:B------:R-:W-:Y:S02]  /*29b0*/  @!P6 IMAD R15, R0.reuse, R27, R20.reuse ;  /* 0x0000001b000fe224 */ /* 0x140fe400078e0214 */
[----:B------:R-:W-:Y:S01]  /*29c0*/  @!P5 IMAD R17, R0, R29, R20 ;  /* 0x0000001d0011d224 */ /* 0x000fe200078e0214 */
[----:B------:R-:W3:Y:S01]  /*29d0*/  @!P4 LDG.E.64 R12, desc[UR14][R12.64] ;  /* 0x0000000e0c0cc981 */ /* 0x000ee2000c1e1b00 */
[----:B------:R-:W-:-:S04]  /*29e0*/  @!P6 IMAD.WIDE.U32 R14, R15, 0x8, R22 ;  /* 0x000000080f0ee825 */ /* 0x000fc800078e0016 */
[----:B------:R-:W-:Y:S02]  /*29f0*/  @!P5 IMAD.WIDE.U32 R16, R17, 0x8, R22 ;  /* 0x000000081110d825 */ /* 0x000fe400078e0016 */
[----:B------:R-:W4:Y:S04]  /*2a00*/  @!P6 LDG.E.64 R14, desc[UR14][R14.64] ;  /* 0x0000000e0e0ee981 */ /* 0x000f28000c1e1b00 */
[----:B------:R-:W5:Y:S01]  /*2a10*/  @!P5 LDG.E.64 R16, desc[UR14][R16.64] ;  /* 0x0000000e1010d981 */ /* 0x000f62000c1e1b00 */
[C---:B------:R-:W-:Y:S02]  /*2a20*/  IADD3 R19, R18.reuse, 0xc, RZ ;  /* 0x0000000c12137810 */ /* 0x040fe40007ffe0ff */
[C---:B------:R-:W-:Y:S02]  /*2a30*/  IADD3 R25, R18.reuse, 0xd, RZ ;  /* 0x0000000d12197810 */ /* 0x040fe40007ffe0ff */
[----:B------:R-:W-:-:S02]  /*2a40*/  IADD3 R27, R18, 0xe, RZ ;  /* 0x0000000e121b7810 */ /* 0x000fc40007ffe0ff */
[----:B------:R-:W-:Y:S01]  /*2a50*/  IADD3 R29, R18, 0xf, RZ ;  /* 0x0000000f121d7810 */ /* 0x000fe20007ffe0ff */
[----:B--2---:R-:W-:Y:S01]  /*2a60*/  @!P3 FADD.FTZ R8, R8, R10 ;  /* 0x0000000a0808b221 */ /* 0x004fe20000010000 */
[----:B------:R-:W-:Y:S01]  /*2a70*/  @!P3 FADD.FTZ R9, R9, R11 ;  /* 0x0000000b0909b221 */ /* 0x000fe20000010000 */
[----:B------:R-:W-:Y:S02]  /*2a80*/  ISETP.EQ.OR P3, PT, R19, UR16, P2 ;  /* 0x0000001013007c0c */ /* 0x000fe40009762670 */
[----:B---3--:R-:W-:Y:S01]  /*2a90*/  @!P4 FADD.FTZ R8, R8, R12 ;  /* 0x0000000c0808c221 */ /* 0x008fe20000010000 */
[----:B------:R-:W-:Y:S01]  /*2aa0*/  @!P4 FADD.FTZ R9, R9, R13 ;  /* 0x0000000d0909c221 */ /* 0x000fe20000010000 */
[----:B------:R-:W-:Y:S02]  /*2ab0*/  ISETP.EQ.OR P4, PT, R25, UR16, P2 ;  /* 0x0000001019007c0c */ /* 0x000fe40009782670 */
        /* <DEDUP_REMOVED lines=18> */
[----:B------:R-:W-:-:S02]  /*2be0*/  IADD3 R21, R21, -0x10, RZ ;  /* 0xfffffff015157810 */ /* 0x000fc40007ffe0ff */
[----:B------:R-:W-:Y:S01]  /*2bf0*/  IADD3 R18, R18, 0x10, RZ ;  /* 0x0000001012127810 */ /* 0x000fe20007ffe0ff */
[----:B--2---:R-:W-:Y:S01]  /*2c00*/  @!P3 FADD.FTZ R8, R8, R10 ;  /* 0x0000000a0808b221 */ /* 0x004fe20000010000 */
[----:B------:R-:W-:Y:S01]  /*2c10*/  @!P3 FADD.FTZ R9, R9, R11 ;  /* 0x0000000b0909b221 */ /* 0x000fe20000010000 */
[----:B------:R-:W-:Y:S02]  /*2c20*/  ISETP.GT.AND P3, PT, R21, 0xc, PT ;  /* 0x0000000c1500780c */ /* 0x000fe40003f64270 */
[----:B---3--:R-:W-:Y:S01]  /*2c30*/  @!P4 FADD.FTZ R8, R8, R12 ;  /* 0x0000000c0808c221 */ /* 0x008fe20000010000 */
[----:B------:R-:W-:-:S03]  /*2c40*/  @!P4 FADD.FTZ R9, R9, R13 ;  /* 0x0000000d0909c221 */ /* 0x000fc60000010000 */
[----:B----4-:R-:W-:Y:S01]  /*2c50*/  @!P6 FADD.FTZ R8, R8, R14 ;  /* 0x0000000e0808e221 */ /* 0x010fe20000010000 */
[----:B------:R-:W-:-:S03]  /*2c60*/  @!P6 FADD.FTZ R9, R9, R15 ;  /* 0x0000000f0909e221 */ /* 0x000fc60000010000 */
[----:B-----5:R-:W-:Y:S01]  /*2c70*/  @!P5 FADD.FTZ R8, R8, R16 ;  /* 0x000000100808d221 */ /* 0x020fe20000010000 */
[----:B------:R-:W-:Y:S02]  /*2c80*/  @!P5 FADD.FTZ R9, R9, R17 ;  /* 0x000000110909d221 */ /* 0x000fe40000010000 */
[----:B------:R-:W-:Y:S05]  /*2c90*/  @P3 BRA `(.L_x_18) ;  /* 0xfffffff800343947 */ /* 0x000fea000383ffff */
.L_x_17:
[----:B------:R-:W-:-:S13]  /*2ca0*/  ISETP.GT.AND P3, PT, R21, 0x4, PT ;  /* 0x000000041500780c */ /* 0x000fda0003f64270 */
[----:B------:R-:W-:Y:S05]  /*2cb0*/  @!P3 BRA `(.L_x_19) ;  /* 0x0000000000ecb947 */ /* 0x000fea0003800000 */
[C---:B------:R-:W-:Y:S02]  /*2cc0*/  IADD3 R13, R18.reuse, 0x1, RZ ;  /* 0x00000001120d7810 */ /* 0x040fe40007ffe0ff */
[C---:B------:R-:W-:Y:S02]  /*2cd0*/  ISETP.EQ.OR P5, PT, R18.reuse, UR16, P2 ;  /* 0x0000001012007c0c */ /* 0x040fe400097a2670 */
[----:B------:R-:W-:Y:S02]  /*2ce0*/  IADD3 R15, R18, 0x2, RZ ;  /* 0x00000002120f7810 */ /* 0x000fe40007ffe0ff */
[----:B------:R-:W-:Y:S02]  /*2cf0*/  ISETP.EQ.OR P6, PT, R13, UR16, P2 ;  /* 0x000000100d007c0c */ /* 0x000fe400097c2670 */
[----:B------:R-:W-:-:S07]  /*2d00*/  ISETP.EQ.OR P3, PT, R15, UR16, P2 ;  /* 0x000000100f007c0c */ /* 0x000fce0009762670 */
[----:B------:R-:W-:-:S04]  /*2d10*/  @!P5 IMAD R11, R18, R0, R20 ;  /* 0x00000000120bd224 */ /* 0x000fc800078e0214 */
[----:B------:R-:W-:Y:S02]  /*2d20*/  @!P6 IMAD R13, R0, R13, R20 ;  /* 0x0000000d000de224 */ /* 0x000fe400078e0214 */
[----:B------:R-:W-:-:S04]  /*2d30*/  @!P5 IMAD.WIDE.U32 R10, R11, 0x8, R22 ;  /* 0x000000080b0ad825 */ /* 0x000fc800078e0016 */
[----:B------:R-:W-:Y:S02]  /*2d40*/  @!P3 IMAD R15, R0, R15, R20 ;  /* 0x0000000f000fb224 */ /* 0x000fe400078e0214 */
[--C-:B------:R-:W-:Y:S01]  /*2d50*/  @!P6 IMAD.WIDE.U32 R12, R13, 0x8, R22.reuse ;  /* 0x000000080d0ce825 */ /* 0x100fe200078e0016 */
[----:B------:R-:W0:Y:S03]  /*2d60*/  @!P5 LDG.E.64 R10, desc[UR14][R10.64] ;  /* 0x0000000e0a0ad981 */ /* 0x000e26000c1e1b00 */
[----:B------:R-:W-:Y:S02]  /*2d70*/  @!P3 IMAD.WIDE.U32 R14, R15, 0x8, R22 ;  /* 0x000000080f0eb825 */ /* 0x000fe400078e0016 */
[----:B------:R-:W2:Y:S04]  /*2d80*/  @!P6 LDG.E.64 R12, desc[UR14][R12.64] ;  /* 0x0000000e0c0ce981 */ /* 0x000ea8000c1e1b00 */
[----:B------:R-:W3:Y:S01]  /*2d90*/  @!P3 LDG.E.64 R14, desc[UR14][R14.64] ;  /* 0x0000000e0e0eb981 */ /* 0x000ee2000c1e1b00 */
[----:B------:R-:W-:-:S02]  /*2da0*/  IADD3 R19, R18, 0x3, RZ ;  /* 0x0000000312137810 */ /* 0x000fc40007ffe0ff */
[----:B------:R-:W-:Y:S02]  /*2db0*/  IADD3 R24, R18, 0x4, RZ ;  /* 0x0000000412187810 */ /* 0x000fe40007ffe0ff */
[----:B------:R-:W-:Y:S02]  /*2dc0*/  ISETP.EQ.OR P0, PT, R19, UR16, P2 ;  /* 0x0000001013007c0c */ /* 0x000fe40009702670 */
[C---:B------:R-:W-:Y:S02]  /*2dd0*/  ISETP.EQ.OR P4, PT, R24.reuse, UR16, P2 ;  /* 0x0000001018007c0c */ /* 0x040fe40009782670 */
[C---:B------:R-:W-:Y:S02]  /*2de0*/  IADD3 R25, R24.reuse, 0x1, RZ ;  /* 0x0000000118197810 */ /* 0x040fe40007ffe0ff */
[C---:B------:R-:W-:Y:S02]  /*2df0*/  IADD3 R27, R24.reuse, 0x2, RZ ;  /* 0x00000002181b7810 */ /* 0x040fe40007ffe0ff */
[----:B------:R-:W-:Y:S01]  /*2e00*/  IADD3 R17, R24, 0x3, RZ ;  /* 0x0000000318117810 */ /* 0x000fe20007ffe0ff */
[----:B0-----:R-:W-:Y:S01]  /*2e10*/  @!P5 FADD.FTZ R8, R8, R10 ;  /* 0x0000000a0808d221 */ /* 0x001fe20000010000 */
[----:B------:R-:W-:Y:S01]  /*2e20*/  @!P5 FADD.FTZ R9, R9, R11 ;  /* 0x0000000b0909d221 */ /* 0x000fe20000010000 */
[----:B------:R-:W-:-:S02]  /*2e30*/  ISETP.EQ.OR P5, PT, R25, UR16, P2 ;  /* 0x0000001019007c0c */ /* 0x000fc400097a2670 */
[----:B------:R-:W-:Y:S02]  /*2e40*/  @!P0 IMAD R11, R0, R19, R20 ;  /* 0x00000013000b8224 */ /* 0x000fe400078e0214 */
[----:B--2---:R-:W-:Y:S01]  /*2e50*/  @!P6 FADD.FTZ R8, R8, R12 ;  /* 0x0000000c0808e221 */ /* 0x004fe20000010000 */
[----:B------:R-:W-:Y:S01]  /*2e60*/  @!P6 FADD.FTZ R9, R9, R13 ;  /* 0x0000000d0909e221 */ /* 0x000fe20000010000 */
[----:B------:R-:W-:Y:S01]  /*2e70*/  ISETP.EQ.OR P6, PT, R27, UR16, P2 ;  /* 0x000000101b007c0c */ /* 0x000fe200097c2670 */
[----:B------:R-:W-:Y:S02]  /*2e80*/  @!P4 IMAD R13, R0, R24, R20 ;  /* 0x00000018000dc224 */ /* 0x000fe400078e0214 */
[----:B---3--:R-:W-:Y:S01]  /*2e90*/  @!P3 FADD.FTZ R8, R8, R14 ;  /* 0x0000000e0808b221 */ /* 0x008fe20000010000 */
[----:B------:R-:W-:Y:S01]  /*2ea0*/  @!P3 FADD.FTZ R9, R9, R15 ;  /* 0x0000000f0909b221 */ /* 0x000fe20000010000 */
[----:B------:R-:W-:Y:S01]  /*2eb0*/  ISETP.EQ.OR P3, PT, R17, UR16, P2 ;  /* 0x0000001011007c0c */ /* 0x000fe20009762670 */
[----:B------:R-:W-:-:S04]  /*2ec0*/  @!P0 IMAD.WIDE.U32 R10, R11, 0x8, R22 ;  /* 0x000000080b0a8825 */ /* 0x000fc800078e0016 */
[C---:B------:R-:W-:Y:S02]  /*2ed0*/  @!P5 IMAD R15, R0.reuse, R25, R20 ;  /* 0x00000019000fd224 */ /* 0x040fe400078e0214 */
[----:B------:R-:W-:Y:S01]  /*2ee0*/  @!P4 IMAD.WIDE.U32 R12, R13, 0x8, R22 ;  /* 0x000000080d0cc825 */ /* 0x000fe200078e0016 */
[----:B------:R-:W2:Y:S03]  /*2ef0*/  @!P0 LDG.E.64 R10, desc[UR14][R10.64] ;  /* 0x0000000e0a0a8981 */ /* 0x000ea6000c1e1b00 */
[C---:B------:R-:W-:Y:S02]  /*2f00*/  @!P6 IMAD R19, R0.reuse, R27, R20 ;  /* 0x0000001b0013e224 */ /* 0x040fe400078e0214 */
[----:B------:R-:W-:Y:S01]  /*2f10*/  @!P5 IMAD.WIDE.U32 R14, R15, 0x8, R22 ;  /* 0x000000080f0ed825 */ /* 0x000fe200078e0016 */
[----:B------:R-:W3:Y:S03]  /*2f20*/  @!P4 LDG.E.64 R12, desc[UR14][R12.64] ;  /* 0x0000000e0c0cc981 */ /* 0x000ee6000c1e1b00 */
[----:B------:R-:W-:-:S02]  /*2f30*/  @!P3 IMAD R25, R0, R17, R20 ;  /* 0x000000110019b224 */ /* 0x000fc400078e0214 */
[--C-:B------:R-:W-:Y:S01]  /*2f40*/  @!P6 IMAD.WIDE.U32 R16, R19, 0x8, R22.reuse ;  /* 0x000000081310e825 */ /* 0x100fe200078e0016 */
[----:B------:R-:W4:Y:S03]  /*2f50*/  @!P5 LDG.E.64 R14, desc[UR14][R14.64] ;  /* 0x0000000e0e0ed981 */ /* 0x000f26000c1e1b00 */
[----:B------:R-:W-:Y:S02]  /*2f60*/  @!P3 IMAD.WIDE.U32 R18, R25, 0x8, R22 ;  /* 0x000000081912b825 */ /* 0x000fe400078e0016 */
[----:B------:R-:W5:Y:S04]  /*2f70*/  @!P6 LDG.E.64 R16, desc[UR14][R16.64] ;  /* 0x0000000e1010e981 */ /* 0x000f68000c1e1b00 */
[----:B------:R-:W5:Y:S01]  /*2f80*/  @!P3 LDG.E.64 R18, desc[UR14][R18.64] ;  /* 0x0000000e1212b981 */ /* 0x000f62000c1e1b00 */
[----:B------:R-:W-:-:S04]  /*2f90*/  IADD3 R21, R21, -0x4, RZ ;  /* 0xfffffffc15157810 */ /* 0x000fc80007ffe0ff */
[----:B------:R-:W-:Y:S01]  /*2fa0*/  IADD3 R21, R21, -0x4, RZ ;  /* 0xfffffffc15157810 */ /* 0x000fe20007ffe0ff */
[----:B--2---:R-:W-:Y:S01]  /*2fb0*/  @!P0 FADD.FTZ R8, R8, R10 ;  /* 0x0000000a08088221 */ /* 0x004fe20000010000 */
[----:B------:R-:W-:Y:S01]  /*2fc0*/  @!P0 FADD.FTZ R9, R9, R11 ;  /* 0x0000000b09098221 */ /* 0x000fe20000010000 */
[----:B------:R-:W-:Y:S02]  /*2fd0*/  PLOP3.LUT P0, PT, PT, PT, PT, 0x8, 0x0 ;  /* 0x000000000000781c */ /* 0x000fe40003f0e170 */
[----:B---3--:R-:W-:Y:S01]  /*2fe0*/  @!P4 FADD.FTZ R8, R8, R12 ;  /* 0x0000000c0808c221 */ /* 0x008fe20000010000 */
[----:B------:R-:W-:-:S03]  /*2ff0*/  @!P4 FADD.FTZ R9, R9, R13 ;  /* 0x0000000d0909c221 */ /* 0x000fc60000010000 */
[----:B----4-:R-:W-:Y:S01]  /*3000*/  @!P5 FADD.FTZ R8, R8, R14 ;  /* 0x0000000e0808d221 */ /* 0x010fe20000010000 */
[----:B------:R-:W-:-:S03]  /*3010*/  @!P5 FADD.FTZ R9, R9, R15 ;  /* 0x0000000f0909d221 */ /* 0x000fc60000010000 */
[----:B-----5:R-:W-:Y:S01]  /*3020*/  @!P6 FADD.FTZ R8, R8, R16 ;  /* 0x000000100808e221 */ /* 0x020fe20000010000 */
[----:B------:R-:W-:-:S03]  /*3030*/  @!P6 FADD.FTZ R9, R9, R17 ;  /* 0x000000110909e221 */ /* 0x000fc60000010000 */
[----:B------:R-:W-:Y:S01]  /*3040*/  @!P3 FADD.FTZ R8, R8, R18 ;  /* 0x000000120808b221 */ /* 0x000fe20000010000 */
[----:B------:R-:W-:Y:S01]  /*3050*/  @!P3 FADD.FTZ R9, R9, R19 ;  /* 0x000000130909b221 */ /* 0x000fe20000010000 */
[----:B------:R-:W-:-:S07]  /*3060*/  IADD3 R18, R24, 0x4, RZ ;  /* 0x0000000418127810 */ /* 0x000fce0007ffe0ff */
.L_x_19:
[----:B------:R-:W-:-:S13]  /*3070*/  ISETP.NE.OR P0, PT, R21, RZ, P0 ;  /* 0x000000ff1500720c */ /* 0x000fda0000705670 */
[----:B------:R-:W-:Y:S05]  /*3080*/  @!P0 BRA `(.L_x_15) ;  /* 0x00000000007c8947 */ /* 0x000fea0003800000 */
.L_x_16:
        /* <DEDUP_REMOVED lines=19> */
[----:B------:R-:W-:-:S02]  /*31c0*/  IADD3 R21, R21, -0x4, RZ ;  /* 0xfffffffc15157810 */ /* 0x000fc40007ffe0ff */
[----:B------:R-:W-:Y:S01]  /*31d0*/  IADD3 R18, R18, 0x4, RZ ;  /* 0x0000000412127810 */ /* 0x000fe20007ffe0ff */
[----:B0-----:R-:W-:Y:S01]  /*31e0*/  @!P0 FADD.FTZ R8, R8, R10 ;  /* 0x0000000a08088221 */ /* 0x001fe20000010000 */
[----:B------:R-:W-:Y:S01]  /*31f0*/  @!P0 FADD.FTZ R9, R9, R11 ;  /* 0x0000000b09098221 */ /* 0x000fe20000010000 */
[----:B------:R-:W-:Y:S02]  /*3200*/  ISETP.NE.AND P0, PT, R21, RZ, PT ;  /* 0x000000ff1500720c */ /* 0x000fe40003f05270 */
[----:B--2---:R-:W-:Y:S01]  /*3210*/  @!P3 FADD.FTZ R8, R8, R12 ;  /* 0x0000000c0808b221 */ /* 0x004fe20000010000 */
[----:B------:R-:W-:-:S03]  /*3220*/  @!P3 FADD.FTZ R9, R9, R13 ;  /* 0x0000000d0909b221 */ /* 0x000fc60000010000 */
[----:B---3--:R-:W-:Y:S01]  /*3230*/  @!P4 FADD.FTZ R8, R8, R14 ;  /* 0x0000000e0808c221 */ /* 0x008fe20000010000 */
[----:B------:R-:W-:-:S03]  /*3240*/  @!P4 FADD.FTZ R9, R9, R15 ;  /* 0x0000000f0909c221 */ /* 0x000fc60000010000 */
[----:B----4-:R-:W-:Y:S01]  /*3250*/  @!P5 FADD.FTZ R8, R8, R16 ;  /* 0x000000100808d221 */ /* 0x010fe20000010000 */
[----:B------:R-:W-:Y:S02]  /*3260*/  @!P5 FADD.FTZ R9, R9, R17 ;  /* 0x000000110909d221 */ /* 0x000fe40000010000 */
[----:B------:R-:W-:Y:S05]  /*3270*/  @P0 BRA `(.L_x_16) ;  /* 0xfffffffc00840947 */ /* 0x000fea000383ffff */
.L_x_15:
[----:B------:R-:W-:-:S13]  /*3280*/  LOP3.LUT P0, R3, R3, 0x3, RZ, 0xc0, !PT ;  /* 0x0000000303037812 */ /* 0x000fda000780c0ff */
[----:B------:R-:W-:Y:S05]  /*3290*/  @!P0 BRA `(.L_x_12) ;  /* 0x0000000000688947 */ /* 0x000fea0003800000 */
[----:B------:R-:W-:Y:S01]  /*32a0*/  ISETP.EQ.OR P0, PT, R18, UR16, P2 ;  /* 0x0000001012007c0c */ /* 0x000fe20009702670 */
[----:B------:R-:W-:Y:S01]  /*32b0*/  BSSY B0, `(.L_x_20) ;  /* 0x0000008000007945 */ /* 0x000fe20003800000 */
[----:B------:R-:W-:-:S11]  /*32c0*/  ISETP.NE.AND P3, PT, R3, 0x1, PT ;  /* 0x000000010300780c */ /* 0x000fd60003f65270 */
[----:B------:R-:W-:Y:S05]  /*32d0*/  @P0 BRA `(.L_x_21) ;  /* 0x0000000000140947 */ /* 0x000fea0003800000 */
[----:B------:R-:W-:-:S04]  /*32e0*/  IMAD R11, R0, R18, R20 ;  /* 0x00000012000b7224 */ /* 0x000fc800078e0214 */
[----:B------:R-:W-:-:S06]  /*32f0*/  IMAD.WIDE.U32 R10, R11, 0x8, R22 ;  /* 0x000000080b0a7825 */ /* 0x000fcc00078e0016 */
[----:B------:R-:W0:Y:S02]  /*3300*/  LDG.E.64 R10, desc[UR14][R10.64] ;  /* 0x0000000e0a0a7981 */ /* 0x000e24000c1e1b00 */
[----:B0-----:R-:W-:Y:S01]  /*3310*/  FADD.FTZ R8, R8, R10 ;  /* 0x0000000a08087221 */ /* 0x001fe20000010000 */
[----:B------:R-:W-:-:S07]  /*3320*/  FADD.FTZ R9, R9, R11 ;  /* 0x0000000b09097221 */ /* 0x000fce0000010000 */
.L_x_21:
[----:B------:R-:W-:Y:S05]  /*3330*/  BSYNC B0 ;  /* 0x0000000000007941 */ /* 0x000fea0003800000 */
.L_x_20:
[----:B------:R-:W-:Y:S05]  /*3340*/  @!P3 BRA `(.L_x_12) ;  /* 0x00000000003cb947 */ /* 0x000fea0003800000 */
[C---:B------:R-:W-:Y:S02]  /*3350*/  IADD3 R13, R18.reuse, 0x2, RZ ;  /* 0x00000002120d7810 */ /* 0x040fe40007ffe0ff */
[----:B------:R-:W-:Y:S02]  /*3360*/  IADD3 R11, R18, 0x1, RZ ;  /* 0x00000001120b7810 */ /* 0x000fe40007ffe0ff */
[----:B------:R-:W-:Y:S02]  /*3370*/  ISETP.EQ.OR P0, PT, R13, UR16, P2 ;  /* 0x000000100d007c0c */ /* 0x000fe40009702670 */
[----:B------:R-:W-:Y:S02]  /*3380*/  ISETP.EQ.OR P3, PT, R11, UR16, P2 ;  /* 0x000000100b007c0c */ /* 0x000fe40009762670 */
[----:B------:R-:W-:-:S11]  /*3390*/  ISETP.EQ.OR P0, PT, R3, 0x2, P0 ;  /* 0x000000020300780c */ /* 0x000fd60000702670 */
[-CC-:B------:R-:W-:Y:S02]  /*33a0*/  @!P3 IMAD R11, R11, R0.reuse, R20.reuse ;  /* 0x000000000b0bb224 */ /* 0x180fe400078e0214 */
[----:B------:R-:W-:Y:S02]  /*33b0*/  @!P0 IMAD R3, R13, R0, R20 ;  /* 0x000000000d038224 */ /* 0x000fe400078e0214 */
[----:B------:R-:W-:-:S04]  /*33c0*/  @!P3 IMAD.WIDE.U32 R10, R11, 0x8, R22 ;  /* 0x000000080b0ab825 */ /* 0x000fc800078e0016 */
[----:B------:R-:W-:Y:S02]  /*33d0*/  @!P0 IMAD.WIDE.U32 R22, R3, 0x8, R22 ;  /* 0x0000000803168825 */ /* 0x000fe400078e0016 */
[----:B------:R-:W0:Y:S04]  /*33e0*/  @!P3 LDG.E.64 R10, desc[UR14][R10.64] ;  /* 0x0000000e0a0ab981 */ /* 0x000e28000c1e1b00 */
[----:B------:R-:W2:Y:S01]  /*33f0*/  @!P0 LDG.E.64 R22, desc[UR14][R22.64] ;  /* 0x0000000e16168981 */ /* 0x000ea2000c1e1b00 */
[----:B0-----:R-:W-:Y:S01]  /*3400*/  @!P3 FADD.FTZ R8, R8, R10 ;  /* 0x0000000a0808b221 */ /* 0x001fe20000010000 */
[----:B------:R-:W-:-:S03]  /*3410*/  @!P3 FADD.FTZ R9, R9, R11 ;  /* 0x0000000b0909b221 */ /* 0x000fc60000010000 */
[----:B--2---:R-:W-:Y:S01]  /*3420*/  @!P0 FADD.FTZ R8, R8, R22 ;  /* 0x0000001608088221 */ /* 0x004fe20000010000 */
[----:B------:R-:W-:-:S07]  /*3430*/  @!P0 FADD.FTZ R9, R9, R23 ;  /* 0x0000001709098221 */ /* 0x000fce0000010000 */
.L_x_12:
[----:B------:R-:W1:Y:S01]  /*3440*/  S2UR UR7, SR_CgaCtaId ;  /* 0x00000000000779c3 */ /* 0x000e620000008800 */
[----:B------:R-:W-:Y:S01]  /*3450*/  UMOV UR6, 0x400 ;  /* 0x0000040000067882 */ /* 0x000fe20000000000 */
[----:B------:R-:W-:Y:S02]  /*3460*/  ISETP.NE.AND P0, PT, RZ, UR18, PT ;  /* 0x00000012ff007c0c */ /* 0x000fe4000bf05270 */
[----:B------:R-:W-:Y:S02]  /*3470*/  SHF.L.U32 R39, R39, 0x10, RZ ;  /* 0x0000001027277819 */ /* 0x000fe400000006ff */
[----:B------:R-:W-:Y:S02]  /*3480*/  SHF.L.U32 R3, R40, 0x10, RZ ;  /* 0x0000001028037819 */ /* 0x000fe400000006ff */
[----:B------:R-:W-:Y:S01]  /*3490*/  SHF.L.U32 R37, R37, 0x10, RZ ;  /* 0x0000001025257819 */ /* 0x000fe200000006ff */
[----:B------:R-:W-:Y:S01]  /*34a0*/  FADD.FTZ R39, -R2, R39 ;  /* 0x0000002702277221 */ /* 0x000fe20000010100 */
[----:B------:R-:W-:Y:S01]  /*34b0*/  SHF.L.U32 R38, R38, 0x10, RZ ;  /* 0x0000001026267819 */ /* 0x000fe200000006ff */
[----:B------:R-:W-:-:S02]  /*34c0*/  FADD.FTZ R3, -R2, R3 ;  /* 0x0000000302037221 */ /* 0x000fc40000010100 */
[----:B------:R-:W-:Y:S02]  /*34d0*/  FMUL.FTZ R39, R39, UR9 ;  /* 0x0000000927277c20 */ /* 0x000fe40008410000 */
[----:B--2---:R-:W-:Y:S01]  /*34e0*/  FMUL.FTZ R14, R3, UR9 ;  /* 0x00000009030e7c20 */ /* 0x004fe20008410000 */
[----:B-1----:R-:W-:-:S09]  /*34f0*/  ULEA UR6, UR7, UR6, 0x18 ;  /* 0x0000000607067291 */ /* 0x002fd2000f8ec03f */
[----:B------:R1:W-:Y:S01]  /*3500*/  @!P2 STS.64 [UR6+0xc0], R8 ;  /* 0x0000c008ff00a988 */ /* 0x0003e20008000a06 */
[----:B------:R-:W-:Y:S06]  /*3510*/  BAR.SYNC.DEFER_BLOCKING 0x0 ;  /* 0x0000000000007b1d */ /* 0x000fec0000010000 */
[----:B------:R-:W2:Y:S01]  /*3520*/  LDS.64 R10, [UR6+0xc0] ;  /* 0x0000c006ff0a7984 */ /* 0x000ea20008000a00 */
[----:B------:R-:W-:Y:S05]  /*3530*/  @!P0 BRA `(.L_x_22) ;  /* 0x0000000000488947 */ /* 0x000fea0003800000 */
[----:B------:R-:W-:Y:S01]  /*3540*/  FFMA.FTZ R6, R39, R4, R6 ;  /* 0x0000000427067223 */ /* 0x000fe20000010006 */
[----:B------:R-:W-:-:S03]  /*3550*/  FFMA.FTZ R7, R14, R5, R7 ;  /* 0x000000050e077223 */ /* 0x000fc60000010007 */
[----:B------:R-:W-:Y:S01]  /*3560*/  FMUL.FTZ R0, R6, -1.4426950216293334961 ;  /* 0xbfb8aa3b06007820 */ /* 0x000fe20000410000 */
[----:B------:R-:W-:-:S05]  /*3570*/  FMUL.FTZ R3, R7, -1.4426950216293334961 ;  /* 0xbfb8aa3b07037820 */ /* 0x000fca0000410000 */
[----:B------:R-:W3:Y:S08]  /*3580*/  MUFU.EX2 R0, R0 ;  /* 0x0000000000007308 */ /* 0x000ef00000000800 */
[----:B------:R-:W0:Y:S01]  /*3590*/  MUFU.EX2 R3, R3 ;  /* 0x0000000300037308 */ /* 0x000e220000000800 */
[----:B---3--:R-:W-:-:S07]  /*35a0*/  FADD.FTZ R2, R0, 1 ;  /* 0x3f80000000027421 */ /* 0x008fce0000010000 */
[----:B------:R-:W3:Y:S01]  /*35b0*/  MUFU.RCP R2, R2 ;  /* 0x0000000200027308 */ /* 0x000ee20000001000 */
[----:B01----:R-:W-:-:S07]  /*35c0*/  FADD.FTZ R8, R3, 1 ;  /* 0x3f80000003087421 */ /* 0x003fce0000010000 */
[----:B------:R-:W0:Y:S01]  /*35d0*/  MUFU.RCP R9, R8 ;  /* 0x0000000800097308 */ /* 0x000e220000001000 */
[----:B---3--:R-:W-:Y:S01]  /*35e0*/  FADD.FTZ R13, -R2, 1 ;  /* 0x3f800000020d7421 */ /* 0x008fe20000010100 */
[----:B------:R-:W-:-:S03]  /*35f0*/  FMUL.FTZ R37, R37, R2 ;  /* 0x0000000225257220 */ /* 0x000fc60000410000 */
[----:B------:R-:W-:Y:S01]  /*3600*/  FFMA.FTZ R6, R6, R13, 1 ;  /* 0x3f80000006067423 */ /* 0x000fe2000001000d */
[----:B0-----:R-:W-:Y:S01]  /*3610*/  FADD.FTZ R12, -R9, 1 ;  /* 0x3f800000090c7421 */ /* 0x001fe20000010100 */
[----:B------:R-:W-:Y:S02]  /*3620*/  FMUL.FTZ R38, R38, R9 ;  /* 0x0000000926267220 */ /* 0x000fe40000410000 */
[----:B------:R-:W-:Y:S01]  /*3630*/  FMUL.FTZ R37, R37, R6 ;  /* 0x0000000625257220 */ /* 0x000fe20000410000 */
[----:B------:R-:W-:-:S04]  /*3640*/  FFMA.FTZ R7, R7, R12, 1 ;  /* 0x3f80000007077423 */ /* 0x000fc8000001000c */
[----:B------:R-:W-:-:S07]  /*3650*/  FMUL.FTZ R38, R38, R7 ;  /* 0x0000000726267220 */ /* 0x000fce0000410000 */
.L_x_22:
[----:B------:R-:W-:Y:S04]  /*3660*/  BSSY B0, `(.L_x_23) ;  /* 0x0000018000007945 */ /* 0x000fe80003800000 */
[----:B------:R-:W-:Y:S05]  /*3670*/  @!P1 BRA `(.L_x_24) ;  /* 0x0000000000589947 */ /* 0x000fea0003800000 */
[----:B------:R-:W-:Y:S01]  /*3680*/  ULDC UR6, c[0x0][0x2bc] ;  /* 0x0000af0000067ab9 */ /* 0x000fe20000000800 */
[----:B------:R-:W-:Y:S01]  /*3690*/  SHF.R.S32.HI R3, RZ, 0x1f, R34 ;  /* 0x0000001fff037819 */ /* 0x000fe20000011422 */
[----:B--2---:R-:W-:Y:S01]  /*36a0*/  FMUL.FTZ R10, R10, UR6 ;  /* 0x000000060a0a7c20 */ /* 0x004fe20008410000 */
[----:B------:R-:W-:Y:S01]  /*36b0*/  ULDC.64 UR20, c[0x0][0x288] ;  /* 0x0000a20000147ab9 */ /* 0x000fe20000000a00 */
[----:B------:R-:W-:Y:S02]  /*36c0*/  MOV R43, R45 ;  /* 0x0000002d002b7202 */ /* 0x000fe40000000f00 */
[-C--:B------:R-:W-:Y:S01]  /*36d0*/  FMUL.FTZ R0, R39, R10.reuse ;  /* 0x0000000a27007220 */ /* 0x080fe20000410000 */
[----:B------:R-:W-:Y:S01]  /*36e0*/  FMUL.FTZ R10, R14, R10 ;  /* 0x0000000a0e0a7220 */ /* 0x000fe20000410000 */
[----:B------:R-:W-:Y:S02]  /*36f0*/  IMAD R3, R3, UR20, RZ ;  /* 0x0000001403037c24 */ /* 0x000fe4000f8e02ff */
[C---:B------:R-:W-:Y:S01]  /*3700*/  FFMA.FTZ R0, R11.reuse, UR6, R0 ;  /* 0x000000060b007c23 */ /* 0x040fe20008010000 */
[----:B------:R-:W-:Y:S01]  /*3710*/  FFMA.FTZ R11, R11, UR6, R10 ;  /* 0x000000060b0b7c23 */ /* 0x000fe2000801000a */
[----:B------:R-:W-:Y:S01]  /*3720*/  IMAD.WIDE.U32 R42, R34, UR20, R42 ;  /* 0x00000014222a7c25 */ /* 0x000fe2000f8e002a */
[----:B------:R-:W-:-:S03]  /*3730*/  ULDC.64 UR6, c[0x0][0x210] ;  /* 0x0000840000067ab9 */ /* 0x000fc60000000a00 */
[----:B------:R-:W-:Y:S01]  /*3740*/  FFMA.FTZ R0, R37, R4, -R0 ;  /* 0x0000000425007223 */ /* 0x000fe20000010800 */
[----:B------:R-:W-:Y:S01]  /*3750*/  FFMA.FTZ R11, R38, R5, -R11 ;  /* 0x00000005260b7223 */ /* 0x000fe2000001080b */
[----:B------:R-:W-:Y:S01]  /*3760*/  IMAD R3, R34, UR21, R3 ;  /* 0x0000001522037c24 */ /* 0x000fe2000f8e0203 */
[----:B------:R-:W-:Y:S01]  /*3770*/  LEA R2, P0, R42, UR6, 0x1 ;  /* 0x000000062a027c11 */ /* 0x000fe2000f8008ff */
[----:B------:R-:W-:Y:S01]  /*3780*/  FMUL.FTZ R0, R0, UR9 ;  /* 0x0000000900007c20 */ /* 0x000fe20008410000 */
[----:B------:R-:W-:Y:S02]  /*3790*/  FMUL.FTZ R5, R11, UR9 ;  /* 0x000000090b057c20 */ /* 0x000fe40008410000 */
[----:B------:R-:W-:-:S03]  /*37a0*/  IADD3 R3, R43, R3, RZ ;  /* 0x000000032b037210 */ /* 0x000fc60007ffe0ff */
[----:B------:R-:W-:Y:S02]  /*37b0*/  F2FP.BF16.F32.PACK_AB R5, R5, R0 ;  /* 0x000000000505723e */ /* 0x000fe400000010ff */
[----:B------:R-:W-:-:S05]  /*37c0*/  LEA.HI.X R3, R42, UR7, R3, 0x1, P0 ;  /* 0x000000072a037c11 */ /* 0x000fca00080f0c03 */
[----:B------:R3:W-:Y:S02]  /*37d0*/  STG.E desc[UR14][R2.64], R5 ;  /* 0x0000000502007986 */ /* 0x0007e4000c10190e */
.L_x_24:
[----:B------:R-:W-:Y:S05]  /*37e0*/  BSYNC B0 ;  /* 0x0000000000007941 */ /* 0x000fea0003800000 */
.L_x_23:
[----:B------:R-:W-:Y:S01]  /*37f0*/  ULDC UR6, c[0x0][0x10] ;  /* 0x0000040000067ab9 */ /* 0x000fe20000000800 */
[----:B------:R-:W-:Y:S02]  /*3800*/  UIADD3 UR4, UR4, 0x1, URZ ;  /* 0x0000000104047890 */ /* 0x000fe4000fffe03f */
[----:B------:R-:W-:-:S04]  /*3810*/  UIADD3 UR8, UR6, UR8, URZ ;  /* 0x0000000806087290 */ /* 0x000fc8000fffe03f */
[----:B------:R-:W-:-:S06]  /*3820*/  UISETP.GE.AND UP0, UPT, UR8, UR5, UPT ;  /* 0x000000050800728c */ /* 0x000fcc000bf06270 */
[----:B------:R-:W-:-:S13]  /*3830*/  PLOP3.LUT P0, PT, PT, PT, UP0, 0x80, 0x0 ;  /* 0x000000000000781c */ /* 0x000fda0003f0f008 */
[----:B------:R-:W-:Y:S05]  /*3840*/  @!P0 BRA `(.L_x_25) ;  /* 0xffffffc800a88947 */ /* 0x000fea000383ffff */
.L_x_1:
[----:B------:R-:W4:Y:S01]  /*3850*/  LDC R4, c[0x0][0xc] ;  /* 0x00000300ff047b82 */ /* 0x000f220000000800 */
[----:B------:R-:W-:Y:S01]  /*3860*/  ISETP.NE.AND P1, PT, R35, RZ, PT ;  /* 0x000000ff2300720c */ /* 0x000fe20003f25270 */
[----:B------:R-:W-:Y:S06]  /*3870*/  BSSY B0, `(.L_x_26) ;  /* 0x0000011000007945 */ /* 0x000fec0003800000 */
[----:B------:R-:W5:Y:S08]  /*3880*/  LDC R7, c[0x0][0x10] ;  /* 0x00000400ff077b82 */ /* 0x000f700000000800 */
[----:B---3--:R-:W3:Y:S01]  /*3890*/  LDC.64 R2, c[0x0][0x258] ;  /* 0x00009600ff027b82 */ /* 0x008ee20000000a00 */
[----:B----4-:R-:W-:-:S02]  /*38a0*/  ISETP.NE.AND P0, PT, R4, 0x1, PT ;  /* 0x000000010400780c */ /* 0x010fc40003f05270 */
[----:B-----5:R-:W-:-:S04]  /*38b0*/  SHF.L.U32 R0, R7, 0x1, RZ ;  /* 0x0000000107007819 */ /* 0x020fc800000006ff */
[----:B------:R-:W-:-:S05]  /*38c0*/  SEL R5, R0, RZ, P0 ;  /* 0x000000ff00057207 */ /* 0x000fca0000000000 */
[----:B---3--:R-:W-:Y:S01]  /*38d0*/  IMAD.WIDE.U32 R2, R5, 0x4, R2 ;  /* 0x0000000405027825 */ /* 0x008fe200078e0002 */
[----:B------:R-:W-:Y:S06]  /*38e0*/  @P1 BRA `(.L_x_27) ;  /* 0x0000000000241947 */ /* 0x000fec0003800000 */
[----:B------:R-:W3:Y:S01]  /*38f0*/  S2R R0, SR_LANEID ;  /* 0x0000000000007919 */ /* 0x000ee20000000000 */
[----:B------:R-:W-:Y:S02]  /*3900*/  VOTEU.ANY UR4, UPT, PT ;  /* 0x0000000000047886 */ /* 0x000fe400038e0100 */
[----:B------:R-:W-:Y:S02]  /*3910*/  UFLO.U32 UR5, UR4 ;  /* 0x00000004000572bd */ /* 0x000fe400080e0000 */
[----:B------:R-:W4:Y:S04]  /*3920*/  POPC R5, UR4 ;  /* 0x0000000400057d09 */ /* 0x000f280008000000 */
[----:B---3--:R-:W-:-:S13]  /*3930*/  ISETP.EQ.U32.AND P0, PT, R0, UR5, PT ;  /* 0x0000000500007c0c */ /* 0x008fda000bf02070 */
[----:B------:R-:W-:Y:S06]  /*3940*/  @P0 MEMBAR.ALL.GPU ;  /* 0x0000000000000992 */ /* 0x000fec000000a000 */
[----:B------:R-:W-:-:S00]  /*3950*/  @P0 ERRBAR ;  /* 0x00000000000009ab */ /* 0x000fc00000000000 */
[----:B------:R-:W-:Y:S06]  /*3960*/  @P0 CGAERRBAR ;  /* 0x00000000000005ab */ /* 0x000fec0000000000 */
[----:B----4-:R3:W-:Y:S02]  /*3970*/  @P0 REDG.E.ADD.S32.STRONG.GPU desc[UR14][R2.64], R5 ;  /* 0x000000050200098e */ /* 0x0107e4000c10e38e */
.L_x_27:
[----:B------:R-:W-:Y:S05]  /*3980*/  BSYNC B0 ;  /* 0x0000000000007941 */ /* 0x000fea0003800000 */
.L_x_26:
[----:B------:R-:W4:Y:S01]  /*3990*/  S2UR UR4, SR_CTAID.X ;  /* 0x00000000000479c3 */ /* 0x000f220000002500 */
[----:B------:R-:W-:Y:S02]  /*39a0*/  IADD3 R0, R4, -0x1, RZ ;  /* 0xffffffff04007810 */ /* 0x000fe40007ffe0ff */
[----:B---3--:R-:W-:-:S05]  /*39b0*/  IADD3 R5, R7, -0x1, RZ ;  /* 0xffffffff07057810 */ /* 0x008fca0007ffe0ff */
[----:B------:R-:W3:Y:S01]  /*39c0*/  S2UR UR5, SR_CTAID.Y ;  /* 0x00000000000579c3 */ /* 0x000ee20000002600 */
[----:B----4-:R-:W-:-:S04]  /*39d0*/  ISETP.NE.AND P0, PT, R0, UR4, PT ;  /* 0x0000000400007c0c */ /* 0x010fc8000bf05270 */
[----:B---3--:R-:W-:-:S13]  /*39e0*/  ISETP.NE.OR P0, PT, R5, UR5, P0 ;  /* 0x0000000505007c0c */ /* 0x008fda0008705670 */
[----:B------:R-:W-:Y:S05]  /*39f0*/  @P0 EXIT ;  /* 0x000000000000094d */ /* 0x000fea0003800000 */
[----:B------:R-:W-:Y:S05]  /*3a00*/  @P1 BRA `(.L_x_28) ;  /* 0x0000000000201947 */ /* 0x000fea0003800000 */
[----:B------:R-:W-:-:S05]  /*3a10*/  IMAD R0, R4, R7, RZ ;  /* 0x0000000704007224 */ /* 0x000fca00078e02ff */
[----:B------:R-:W-:-:S13]  /*3a20*/  ISETP.NE.AND P0, PT, R0, -0x1, PT ;  /* 0xffffffff0000780c */ /* 0x000fda0003f05270 */
[----:B------:R-:W-:Y:S05]  /*3a30*/  @!P0 BRA `(.L_x_28) ;  /* 0x0000000000148947 */ /* 0x000fea0003800000 */
.L_x_29:
[----:B------:R-:W3:Y:S04]  /*3a40*/  LDG.E.STRONG.GPU R5, desc[UR14][R2.64] ;  /* 0x0000000e02057981 */ /* 0x000ee8000c1ef900 */
[----:B---3--:R-:W-:Y:S01]  /*3a50*/  CCTL.IVALL ;  /* 0x00000000ff00798f */ /* 0x008fe20002000000 */
[----:B------:R-:W-:Y:S05]  /*3a60*/  YIELD ;  /* 0x0000000000007946 */ /* 0x000fea0003800000 */
[----:B------:R-:W-:-:S13]  /*3a70*/  ISETP.NE.AND P0, PT, R5, R0, PT ;  /* 0x000000000500720c */ /* 0x000fda0003f05270 */
[----:B------:R-:W-:Y:S05]  /*3a80*/  @P0 BRA `(.L_x_29) ;  /* 0xfffffffc00ec0947 */ /* 0x000fea000383ffff */
.L_x_28:
[----:B------:R-:W-:Y:S05]  /*3a90*/  WARPSYNC.ALL ;  /* 0x0000000000007948 */ /* 0x000fea0003800000 */
[----:B------:R-:W3:Y:S08]  /*3aa0*/  LDC.64 R2, c[0x0][0x288] ;  /* 0x0000a200ff027b82 */ /* 0x000ef00000000a00 */
[----:B------:R-:W-:Y:S01]  /*3ab0*/  BAR.SYNC.DEFER_BLOCKING 0x0 ;  /* 0x0000000000007b1d */ /* 0x000fe20000010000 */
[----:B---3--:R-:W-:-:S04]  /*3ac0*/  LEA.HI R0, P0, R3, R2, RZ, 0x1 ;  /* 0x0000000203007211 */ /* 0x008fc800078108ff */
[----:B------:R-:W-:-:S04]  /*3ad0*/  IADD3.X R5, RZ, R3, RZ, P0, !PT ;  /* 0x00000003ff057210 */ /* 0x000fc800007fe4ff */
[----:B------:R-:W-:Y:S02]  /*3ae0*/  SHF.R.S64 R24, R0, 0x1, R5 ;  /* 0x0000000100187819 */ /* 0x000fe40000001005 */
[----:B------:R-:W-:Y:S02]  /*3af0*/  SHF.R.S32.HI R0, RZ, 0x1f, R35 ;  /* 0x0000001fff007819 */ /* 0x000fe40000011423 */
[----:B------:R-:W-:Y:S02]  /*3b00*/  SHF.R.S32.HI R25, RZ, 0x1, R5 ;  /* 0x00000001ff197819 */ /* 0x000fe40000011405 */
[----:B------:R-:W-:-:S04]  /*3b10*/  ISETP.GT.U32.AND P0, PT, R24, R35, PT ;  /* 0x000000231800720c */ /* 0x000fc80003f04070 */
[----:B------:R-:W-:-:S13]  /*3b20*/  ISETP.GT.AND.EX P0, PT, R25, R0, PT, P0 ;  /* 0x000000001900720c */ /* 0x000fda0003f04300 */
[----:B------:R-:W-:Y:S05]  /*3b30*/  @!P0 EXIT ;  /* 0x000000000000894d */ /* 0x000fea0003800000 */
[C---:B01----:R-:W-:Y:S01]  /*3b40*/  IMAD.WIDE.U32 R8, R2.reuse, 0x3, RZ ;  /* 0x0000000302087825 */ /* 0x043fe200078e00ff */
[----:B--2---:R-:W-:Y:S01]  /*3b50*/  LEA R11, R3, R3, 0x1 ;  /* 0x00000003030b7211 */ /* 0x004fe200078e08ff */
[----:B------:R-:W0:Y:S01]  /*3b60*/  LDC.64 R4, c[0x0][0x218] ;  /* 0x00008600ff047b82 */ /* 0x000e220000000a00 */
[----:B------:R-:W-:Y:S01]  /*3b70*/  SHF.L.U64.HI R3, R2, 0x2, R3 ;  /* 0x0000000202037819 */ /* 0x000fe20000010203 */
[----:B------:R-:W-:Y:S01]  /*3b80*/  ULDC.64 UR4, c[0x0][0x268] ;  /* 0x00009a0000047ab9 */ /* 0x000fe20000000a00 */
[----:B------:R-:W-:Y:S02]  /*3b90*/  IADD3 R11, R9, R11, RZ ;  /* 0x0000000b090b7210 */ /* 0x000fe40007ffe0ff */
[----:B------:R-:W-:Y:S02]  /*3ba0*/  SHF.L.U64.HI R31, R24, 0x2, R25 ;  /* 0x00000002181f7819 */ /* 0x000fe40000010219 */
[----:B------:R-:W-:Y:S01]  /*3bb0*/  LEA.HI R8, P0, R11, R8, RZ, 0x1 ;  /* 0x000000080b087211 */ /* 0x000fe200078108ff */
[----:B------:R-:W1:Y:S03]  /*3bc0*/  LDC.64 R6, c[0x0][0x220] ;  /* 0x00008800ff067b82 */ /* 0x000e660000000a00 */
[----:B------:R-:W-:-:S04]  /*3bd0*/  IADD3.X R11, RZ, R11, RZ, P0, !PT ;  /* 0x0000000bff0b7210 */ /* 0x000fc800007fe4ff */
[--C-:B------:R-:W-:Y:S02]  /*3be0*/  SHF.R.S64 R27, R8, 0x1, R11.reuse ;  /* 0x00000001081b7819 */ /* 0x100fe4000000100b */
[----:B------:R-:W-:-:S04]  /*3bf0*/  SHF.R.S32.HI R8, RZ, 0x1, R11 ;  /* 0x00000001ff087819 */ /* 0x000fc8000001140b */
[----:B------:R-:W-:-:S07]  /*3c00*/  SHF.L.U64.HI R29, R27, 0x2, R8 ;  /* 0x000000021b1d7819 */ /* 0x000fce0000010208 */
.L_x_30:
[----:B------:R-:W-:-:S04]  /*3c10*/  LEA R12, P0, R35, UR4, 0x2 ;  /* 0x00000004230c7c11 */ /* 0x000fc8000f8010ff */
[----:B------:R-:W-:Y:S02]  /*3c20*/  LEA.HI.X R13, R35, UR5, R0, 0x2, P0 ;  /* 0x00000005230d7c11 */ /* 0x000fe400080f1400 */
[-C--:B------:R-:W-:Y:S02]  /*3c30*/  LEA R14, P0, R24, R12.reuse, 0x2 ;  /* 0x0000000c180e7211 */ /* 0x080fe400078010ff */
[-C--:B------:R-:W-:Y:S01]  /*3c40*/  LEA R18, P1, R2, R12.reuse, 0x2 ;  /* 0x0000000c02127211 */ /* 0x080fe200078210ff */
[----:B--2---:R-:W2:Y:S01]  /*3c50*/  LDG.E R20, desc[UR14][R12.64] ;  /* 0x0000000e0c147981 */ /* 0x004ea2000c1e1900 */
[----:B------:R-:W-:Y:S02]  /*3c60*/  LEA R16, P2, R27, R12, 0x2 ;  /* 0x0000000c1b107211 */ /* 0x000fe400078410ff */
[----:B------:R-:W-:Y:S02]  /*3c70*/  IADD3.X R15, R13, R31, RZ, P0, !PT ;  /* 0x0000001f0d0f7210 */ /* 0x000fe400007fe4ff */
[----:B------:R-:W-:-:S02]  /*3c80*/  IADD3.X R19, R3, R13, RZ, P1, !PT ;  /* 0x0000000d03137210 */ /* 0x000fc40000ffe4ff */
[----:B------:R-:W-:Y:S01]  /*3c90*/  IADD3.X R17, R13, R29, RZ, P2, !PT ;  /* 0x0000001d0d117210 */ /* 0x000fe200017fe4ff */
[----:B------:R-:W2:Y:S04]  /*3ca0*/  LDG.E R21, desc[UR14][R14.64] ;  /* 0x0000000e0e157981 */ /* 0x000ea8000c1e1900 */
[----:B------:R-:W3:Y:S04]  /*3cb0*/  LDG.E R22, desc[UR14][R18.64] ;  /* 0x0000000e12167981 */ /* 0x000ee8000c1e1900 */
[----:B------:R-:W3:Y:S01]  /*3cc0*/  LDG.E R23, desc[UR14][R16.64] ;  /* 0x0000000e10177981 */ /* 0x000ee2000c1e1900 */
[----:B------:R-:W-:-:S02]  /*3cd0*/  SHF.L.U32 R11, R35, 0x1, RZ ;  /* 0x00000001230b7819 */ /* 0x000fc400000006ff */
[----:B------:R-:W-:-:S03]  /*3ce0*/  IADD3 R35, R35, 0x280, RZ ;  /* 0x0000028023237810 */ /* 0x000fc60007ffe0ff */
[----:B0-----:R-:W-:-:S04]  /*3cf0*/  IMAD.WIDE R8, R11, 0x4, R4 ;  /* 0x000000040b087825 */ /* 0x001fc800078e0204 */
[----:B-1----:R-:W-:Y:S01]  /*3d00*/  IMAD.WIDE R10, R11, 0x4, R6 ;  /* 0x000000040b0a7825 */ /* 0x002fe200078e0206 */
[----:B------:R-:W-:Y:S02]  /*3d10*/  ISETP.GT.U32.AND P0, PT, R24, R35, PT ;  /* 0x000000231800720c */ /* 0x000fe40003f04070 */
[----:B------:R-:W-:-:S04]  /*3d20*/  SHF.R.S32.HI R0, RZ, 0x1f, R35 ;  /* 0x0000001fff007819 */ /* 0x000fc80000011423 */
[----:B------:R-:W-:Y:S01]  /*3d30*/  ISETP.GT.AND.EX P0, PT, R25, R0, PT, P0 ;  /* 0x000000001900720c */ /* 0x000fe20003f04300 */
[----:B--2---:R2:W-:Y:S04]  /*3d40*/  STG.E.64 desc[UR14][R8.64], R20 ;  /* 0x0000001408007986 */ /* 0x0045e8000c101b0e */
[----:B---3--:R2:W-:Y:S08]  /*3d50*/  STG.E.64 desc[UR14][R10.64], R22 ;  /* 0x000000160a007986 */ /* 0x0085f0000c101b0e */
[----:B------:R-:W-:Y:S05]  /*3d60*/  @P0 BRA `(.L_x_30) ;  /* 0xfffffffc00a80947 */ /* 0x000fea000383ffff */
[----:B------:R-:W-:Y:S05]  /*3d70*/  EXIT ;  /* 0x000000000000794d */ /* 0x000fea0003800000 */
.L_x_31:
        /* <DEDUP_REMOVED lines=16> */
.L_x_1874:


//--------------------- .text._Z35group_norm_nhwc_bwd_one_pass_kernelI11Bf16IOFp32WLi128ELi10ELi640EEv26Group_norm_nhwc_bwd_params --------------------------
	.section	.text._Z35group_norm_nhwc_bwd_one_pass_kernelI11Bf16IOFp32WLi128ELi10ELi640EEv26Group_norm_nhwc_bwd_params,"ax",@progbits
	.align	128
        .global         _Z35group_norm_nhwc_bwd_one_pass_kernelI11Bf16IOFp32WLi128ELi10ELi640EEv26Group_norm_nhwc_bwd_params
        .type           _Z35group_norm_nhwc_bwd_one_pass_kernelI11Bf16IOFp32WLi128ELi10ELi640EEv26Group_norm_nhwc_bwd_params,@function
        .size           _Z35group_norm_nhwc_bwd_one_pass_kernelI11Bf16IOFp32WLi128ELi10ELi640EEv26Group_norm_nhwc_bwd_params,(.L_x_1875 - _Z35group_norm_nhwc_bwd_one_pass_kernelI11Bf16IOFp32WLi128ELi10ELi640EEv26Group_norm_nhwc_bwd_params)
        .other          _Z35group_norm_nhwc_bwd_one_pass_kernelI11Bf16IOFp32WLi128ELi10ELi640EEv26Group_norm_nhwc_bwd_params,@"STO_CUDA_ENTRY STV_DEFAULT"
_Z35group_norm_nhwc_bwd_one_pass_kernelI11Bf16IOFp32WLi128ELi10ELi640EEv26Group_norm_nhwc_bwd_params:
.text._Z35group_norm_nhwc_bwd_one_pass_kernelI11Bf16IOFp32WLi128ELi10ELi640EEv26Group_norm_nhwc_bwd_params:
        /* <DEDUP_REMOVED lines=47> */
.L_x_56:
        /* <DEDUP_REMOVED lines=99> */
.L_x_34:
[----:B------:R-:W-:Y:S05]  /*0920*/  BSYNC B0 ;  /* 0x0000000000007941 */ /* 0x000fea0003800000 */
.L_x_33:
        /* <DEDUP_REMOVED lines=25> */
.L_x_35:
        /* <DEDUP_REMOVED lines=98> */
.L_x_37:
[----:B------:R-:W-:Y:S05]  /*10e0*/  BSYNC B0 ;  /* 0x0000000000007941 */ /* 0x000fea0003800000 */
.L_x_36:
        /* <DEDUP_REMOVED lines=40> */
.L_x_40:
        /* <DEDUP_REMOVED lines=210> */
.L_x_39:
[----:B------:R-:W-:Y:S05]  /*2090*/  BSYNC B0 ;  /* 0x0000000000007941 */ /* 0x000fea0003800000 */
.L_x_38:
        /* <DEDUP_REMOVED lines=20> */
.L_x_42:
[----:B------:R-:W-:Y:S05]  /*21e0*/  BSYNC B0 ;  /* 0x0000000000007941 */ /* 0x000fea0003800000 */
.L_x_41:
        /* <DEDUP_REMOVED lines=34> */
.L_x_45:
[----:B------:R-:W2:Y:S04]  /*2410*/  LDG.E.STRONG.GPU R12, desc[UR14][R10.64] ;  /* 0x0000000e0a0c7981 */ /* 0x000ea8000c1ef900 */
[----:B--2---:R-:W-:Y:S01]  /*2420*/  CCTL.IVALL ;  /* 0x00000000ff00798f */ /* 0x004fe20002000000 */
[----:B------:R-:W-:Y:S05]  /*2430*/  YIELD ;  /* 0x0000000000007946 */ /* 0x000fea0003800000 */
[----:B------:R-:W-:-:S13]  /*2440*/  ISETP.NE.AND P0, PT, R12, R15, PT ;  /* 0x0000000f0c00720c */ /* 0x000fda0003f05270 */
[----:B------:R-:W-:Y:S05]  /*2450*/  @P0 BRA `(.L_x_45) ;  /* 0xfffffffc00ec0947 */ /* 0x000fea000383ffff */
.L_x_44:
        /* <DEDUP_REMOVED lines=17> */
.L_x_49:
        /* <DEDUP_REMOVED lines=115> */
.L_x_48:
        /* <DEDUP_REMOVED lines=61> */
.L_x_50:
[----:B------:R-:W-:-:S13]  /*3070*/  ISETP.NE.OR P0, PT, R21, RZ, P0 ;  /* 0x000000ff1500720c */ /* 0x000fda0000705670 */
[----:B------:R-:W-:Y:S05]  /*3080*/  @!P0 BRA `(.L_x_46) ;  /* 0x00000000007c8947 */ /* 0x000fea0003800000 */
.L_x_47:
        /* <DEDUP_REMOVED lines=31> */
.L_x_46:
        /* <DEDUP_REMOVED lines=11> */
.L_x_52:
[----:B------:R-:W-:Y:S05]  /*3330*/  BSYNC B0 ;  /* 0x0000000000007941 */ /* 0x000fea0003800000 */
.L_x_51:
        /* <DEDUP_REMOVED lines=16> */
.L_x_43:
        /* <DEDUP_REMOVED lines=34> */
.L_x_53:
        /* <DEDUP_REMOVED lines=24> */
.L_x_55:
[----:B------:R-:W-:Y:S05]  /*37e0*/  BSYNC B0 ;  /* 0x0000000000007941 */ /* 0x000fea0003800000 */
.L_x_54:
[----:B------:R-:W-:Y:S01]  /*37f0*/  ULDC UR6, c[0x0][0x10] ;  /* 0x0000040000067ab9 */ /* 0x000fe20000000800 */
[----:B------:R-:W-:Y:S02]  /*3800*/  UIADD3 UR4, UR4, 0x1, URZ ;  /* 0x0000000104047890 */ /* 0x000fe4000fffe03f */
[----:B------:R-:W-:-:S04]  /*3810*/  UIADD3 UR8, UR6, UR8, URZ ;  /* 0x0000000806087290 */ /* 0x000fc8000fffe03f */
[----:B------:R-:W-:-:S06]  /*3820*/  UISETP.GE.AND UP0, UPT, UR8, UR5, UPT ;  /* 0x000000050800728c */ /* 0x000fcc000bf06270 */
[----:B------:R-:W-:-:S13]  /*3830*/  PLOP3.LUT P0, PT, PT, PT, UP0, 0x80, 0x0 ;  /* 0x000000000000781c */ /* 0x000fda0003f0f008 */
[----:B------:R-:W-:Y:S05]  /*3840*/  @!P0 BRA `(.L_x_56) ;  /* 0xffffffc800a88947 */ /* 0x000fea000383ffff */
.L_x_32:
        /* <DEDUP_REMOVED lines=19> */
.L_x_58:
[----:B------:R-:W-:Y:S05]  /*3980*/  BSYNC B0 ;  /* 0x0000000000007941 */ /* 0x000fea0003800000 */
.L_x_57:
        /* <DEDUP_REMOVED lines=11> */
.L_x_60:
[----:B------:R-:W3:Y:S04]  /*3a40*/  LDG.E.STRONG.GPU R5, desc[UR14][R2.64] ;  /* 0x0000000e02057981 */ /* 0x000ee8000c1ef900 */
[----:B---3--:R-:W-:Y:S01]  /*3a50*/  CCTL.IVALL ;  /* 0x00000000ff00798f */ /* 0x008fe20002000000 */
[----:B------:R-:W-:Y:S05]  /*3a60*/  YIELD ;  /* 0x0000000000007946 */ /* 0x000fea0003800000 */
[----:B------:R-:W-:-:S13]  /*3a70*/  ISETP.NE.AND P0, PT, R5, R0, PT ;  /* 0x000000000500720c */ /* 0x000fda0003f05270 */
[----:B------:R-:W-:Y:S05]  /*3a80*/  @P0 BRA `(.L_x_60) ;  /* 0xfffffffc00ec0947 */ /* 0x000fea000383ffff */
.L_x_59:
        /* <DEDUP_REMOVED lines=24> */
.L_x_61:
        /* <DEDUP_REMOVED lines=23> */
.L_x_62:
        /* <DEDUP_REMOVED lines=16> */
.L_x_1875:


//--------------------- .text._Z35group_norm_nhwc_bwd_one_pass_kernelI11Bf16IOFp32WLi256ELi10ELi640EEv26Group_norm_nhwc_bwd_params --------------------------
	.section	.text._Z35group_norm_nhwc_bwd_one_pass_kernelI11Bf16IOFp32WLi256ELi10ELi640EEv26Group_norm_nhwc_bwd_params,"ax",@progbits
	.align	128
        .global         _Z35group_norm_nhwc_bwd_one_pass_kernelI11Bf16IOFp32WLi256ELi10ELi640EEv26Group_norm_nhwc_bwd_params
        .type           _Z35group_norm_nhwc_bwd_one_pass_kernelI11Bf16IOFp32WLi256ELi10ELi640EEv26Group_norm_nhwc_bwd_params,@function
        .size           _Z35group_norm_nhwc_bwd_one_pass_kernelI11Bf16IOFp32WLi256ELi10ELi640EEv26Group_norm_nhwc_bwd_params,(.L_x_1876 - _Z35group_norm_nhwc_bwd_one_pass_kernelI11Bf16IOFp32WLi256ELi10ELi640EEv26Group_norm_nhwc_bwd_params)
        .other          _Z35group_norm_nhwc_bwd_one_pass_kernelI11Bf16IOFp32WLi256ELi10ELi640EEv26Group_norm_nhwc_bwd_params,@"STO_CUDA_ENTRY STV_DEFAULT"
_Z35group_norm_nhwc_bwd_one_pass_kernelI11Bf16IOFp32WLi256ELi10ELi640EEv26Group_norm_nhwc_bwd_params:
.text._Z35group_norm_nhwc_bwd_one_pass_kernelI11Bf16IOFp32WLi256ELi10ELi640EEv26Group_norm_nhwc_bwd_params:
        /* <DEDUP_REMOVED lines=14> */
[----:B------:R-:W-:Y:S02]  /*00e0*/  UIMAD.WIDE.U32 UR6, UR12, 0x3, URZ ;  /* 0x000000030c0678a5 */ /* 0x000fe4000f8e003f */
[----:B------:R-:W-:Y:S01]  /*00f0*/  UIMAD UR10, UR13, 0x3, URZ ;  /* 0x000000030d0a78a4 */ /* 0x000fe2000f8e023f */
[----:B------:R-:W-:Y:S01]  /*0100*/  SHF.R.U32.HI R2, RZ, 0x2, R3 ;  /* 0x00000002ff027819 */ /* 0x000fe20000011603 */
[----:B------:R-:W0:Y:S01]  /*0110*/  LDC R31, c[0x0][0x2ac] ;  /* 0x0000ab00ff1f7b82 */ /* 0x000e220000000800 */
[----:B------:R-:W-:Y:S01]  /*0120*/  ULEA.HI UR11, UP0, UR13, UR12, URZ, 0x1 ;  /* 0x0000000c0d0b7291 */ /* 0x000fe2000f81083f */
[----:B------:R-:W-:Y:S01]  /*0130*/  SHF.R.S32.HI R3, RZ, 0x1f, R32 ;  /* 0x0000001fff037819 */ /* 0x000fe20000011420 */
[----:B------:R-:W-:-:S02]  /*0140*/  UIADD3 UR10, UR7, UR10, URZ ;  /* 0x0000000a070a7290 */ /* 0x000fc4000fffe03f */
[----:B------:R-:W-:Y:S01]  /*0150*/  UIADD3.X UR13, URZ, UR13, URZ, UP0, !UPT ;  /* 0x0000000d3f0d7290 */ /* 0x000fe200087fe43f */
[----:B------:R-:W-:Y:S01]  /*0160*/  LEA.HI R3, R3, R32, RZ, 0x5 ;  /* 0x0000002003037211 */ /* 0x000fe200078f28ff */
[----:B------:R-:W-:Y:S01]  /*0170*/  ULDC.64 UR18, c[0x0][0x290] ;  /* 0x0000a40000127ab9 */ /* 0x000fe20000000a00 */
[----:B------:R-:W2:Y:S01]  /*0180*/  S2UR UR8, SR_CgaCtaId ;  /* 0x00000000000879c3 */ /* 0x000ea20000008800 */
[----:B------:R-:W-:Y:S01]  /*0190*/  ULEA.HI UR12, UP0, UR10, UR6, URZ, 0x1 ;  /* 0x000000060a0c7291 */ /* 0x000fe2000f81083f */
[----:B------:R-:W-:Y:S01]  /*01a0*/  UMOV UR4, 0x400 ;  /* 0x0000040000047882 */ /* 0x000fe20000000000 */
[----:B------:R-:W-:Y:S02]  /*01b0*/  USHF.R.S64 UR6, UR11, 0x1, UR13 ;  /* 0x000000010b067899 */ /* 0x000fe4000800100d */
[----:B------:R-:W-:Y:S02]  /*01c0*/  UIADD3.X UR10, URZ, UR10, URZ, UP0, !UPT ;  /* 0x0000000a3f0a7290 */ /* 0x000fe400087fe43f */
[----:B------:R-:W-:-:S02]  /*01d0*/  USHF.R.S32.HI UR11, URZ, 0x1, UR13 ;  /* 0x000000013f0b7899 */ /* 0x000fc4000801140d */
[----:B------:R-:W-:Y:S02]  /*01e0*/  USHF.R.S64 UR12, UR12, 0x1, UR10 ;  /* 0x000000010c0c7899 */ /* 0x000fe4000800100a */
[----:B------:R-:W-:Y:S02]  /*01f0*/  USHF.R.S32.HI UR10, URZ, 0x1, UR10 ;  /* 0x000000013f0a7899 */ /* 0x000fe4000801140a */
[----:B------:R-:W-:Y:S01]  /*0200*/  USHF.L.U64.HI UR11, UR6, 0x2, UR11 ;  /* 0x00000002060b7899 */ /* 0x000fe2000801020b */
[----:B0-----:R-:W-:Y:S01]  /*0210*/  IMAD R31, R31, UR16, R2 ;  /* 0x000000101f1f7c24 */ /* 0x001fe2000f8e0202 */
[----:B------:R-:W-:Y:S01]  /*0220*/  USHF.L.U64.HI UR10, UR12, 0x2, UR10 ;  /* 0x000000020c0a7899 */ /* 0x000fe2000801020a */
[----:B------:R-:W-:-:S03]  /*0230*/  UMOV UR7, UR9 ;  /* 0x0000000900077c82 */ /* 0x000fc60008000000 */
[----:B------:R-:W-:Y:S01]  /*0240*/  ISETP.GE.U32.AND P1, PT, R31, UR18, PT ;  /* 0x000000121f007c0c */ /* 0x000fe2000bf26070 */
[----:B------:R-:W-:Y:S01]  /*0250*/  ULDC.U8 UR18, c[0x0][0x2a4] ;  /* 0x0000a90000127ab9 */ /* 0x000fe20000000000 */
[----:B------:R-:W-:Y:S01]  /*0260*/  SHF.R.S32.HI R2, RZ, 0x1f, R31 ;  /* 0x0000001fff027819 */ /* 0x000fe2000001141f */
[----:B--2---:R-:W-:-:S03]  /*0270*/  ULEA UR4, UR8, UR4, 0x18 ;  /* 0x0000000408047291 */ /* 0x004fc6000f8ec03f */
[----:B------:R-:W-:Y:S02]  /*0280*/  ISETP.GE.AND.EX P1, PT, R2, UR19, PT, P1 ;  /* 0x0000001302007c0c */ /* 0x000fe4000bf26310 */
[----:B------:R-:W-:Y:S02]  /*0290*/  SHF.R.S32.HI R2, RZ, 0x5, R3 ;  /* 0x00000005ff027819 */ /* 0x000fe40000011403 */
[----:B------:R-:W-:Y:S02]  /*02a0*/  ISETP.LT.U32.AND P1, PT, R32, 0x280, !P1 ;  /* 0x000002802000780c */ /* 0x000fe40004f21070 */
[----:B------:R-:W-:Y:S01]  /*02b0*/  LEA R2, R2, UR4, 0x3 ;  /* 0x0000000402027c11 */ /* 0x000fe2000f8e18ff */
[----:B-1----:R-:W-:-:S10]  /*02c0*/  UMOV UR4, URZ ;  /* 0x0000003f00047c82 */ /* 0x002fd40008000000 */
.L_x_91:
[----:B0-----:R-:W0:Y:S01]  /*02d0*/  LDC R10, c[0x0][0x2a0] ;  /* 0x0000a800ff0a7b82 */ /* 0x001e220000000800 */
[----:B------:R-:W-:Y:S01]  /*02e0*/  IABS R8, UR7 ;  /* 0x0000000700087c13 */ /* 0x000fe20008000000 */
[----:B------:R-:W1:Y:S01]  /*02f0*/  S2R R11, SR_TID.X ;  /* 0x00000000000b7919 */ /* 0x000e620000002100 */
[----:B------:R-:W-:Y:S01]  /*0300*/  ULDC.64 UR8, c[0x0][0x248] ;  /* 0x0000920000087ab9 */ /* 0x000fe20000000a00 */
[----:B------:R-:W-:Y:S01]  /*0310*/  ISETP.LE.AND P5, PT, RZ, UR7, PT ;  /* 0x00000007ff007c0c */ /* 0x000fe2000bfa3270 */
[----:B------:R-:W-:Y:S01]  /*0320*/  UIMAD.WIDE UR8, UR7, 0x8, UR8 ;  /* 0x00000008070878a5 */ /* 0x000fe2000f8e0208 */
[----:B------:R-:W-:Y:S02]  /*0330*/  IADD3 R18, R31, 0x80, RZ ;  /* 0x000000801f127810 */ /* 0x000fe40007ffe0ff */
[----:B------:R-:W2:Y:S01]  /*0340*/  @P1 LDC.64 R16, c[0x0][0x230] ;  /* 0x00008c00ff101b82 */ /* 0x000ea20000000a00 */
[----:B0-----:R-:W-:-:S04]  /*0350*/  IABS R9, R10 ;  /* 0x0000000a00097213 */ /* 0x001fc80000000000 */
[----:B------:R-:W0:Y:S08]  /*0360*/  I2F.RP R3, R9 ;  /* 0x0000000900037306 */ /* 0x000e300000209400 */
[----:B0-----:R-:W0:Y:S02]  /*0370*/  MUFU.RCP R3, R3 ;  /* 0x0000000300037308 */ /* 0x001e240000001000 */
[----:B0-----:R-:W-:-:S06]  /*0380*/  IADD3 R4, R3, 0xffffffe, RZ ;  /* 0x0ffffffe03047810 */ /* 0x001fcc0007ffe0ff */
[----:B------:R0:W3:Y:S02]  /*0390*/  F2I.FTZ.U32.TRUNC.NTZ R5, R4 ;  /* 0x0000000400057305 */ /* 0x0000e4000021f000 */
[----:B0-----:R-:W-:Y:S01]  /*03a0*/  HFMA2.MMA R4, -RZ, RZ, 0, 0 ;  /* 0x00000000ff047435 */ /* 0x001fe200000001ff */
[----:B---3--:R-:W-:-:S05]  /*03b0*/  IADD3 R6, RZ, -R5, RZ ;  /* 0x80000005ff067210 */ /* 0x008fca0007ffe0ff */
[----:B------:R-:W-:Y:S01]  /*03c0*/  IMAD R7, R6, R9, RZ ;  /* 0x0000000906077224 */ /* 0x000fe200078e02ff */
[----:B------:R-:W-:-:S03]  /*03d0*/  MOV R6, UR8 ;  /* 0x0000000800067c02 */ /* 0x000fc60008000f00 */
[----:B------:R-:W-:Y:S01]  /*03e0*/  IMAD.HI.U32 R5, R5, R7, R4 ;  /* 0x0000000705057227 */ /* 0x000fe200078e0004 */
[----:B------:R-:W-:Y:S01]  /*03f0*/  MOV R7, UR9 ;  /* 0x0000000900077c02 */ /* 0x000fe20008000f00 */
[----:B------:R-:W-:-:S04]  /*0400*/  ULDC.64 UR8, c[0x0][0x290] ;  /* 0x0000a40000087ab9 */ /* 0x000fc80000000a00 */
[----:B------:R-:W-:Y:S01]  /*0410*/  IMAD.HI.U32 R3, R5, R8, RZ ;  /* 0x0000000805037227 */ /* 0x000fe200078e00ff */
[----:B------:R-:W3:Y:S04]  /*0420*/  LDG.E.64 R6, desc[UR14][R6.64] ;  /* 0x0000000e06067981 */ /* 0x000ee8000c1e1b00 */
[----:B------:R-:W-:-:S05]  /*0430*/  IADD3 R5, -R3, RZ, RZ ;  /* 0x000000ff03057210 */ /* 0x000fca0007ffe1ff */
[----:B------:R-:W-:Y:S02]  /*0440*/  IMAD R8, R9, R5, R8 ;  /* 0x0000000509087224 */ /* 0x000fe400078e0208 */
[----:B-1----:R-:W-:-:S03]  /*0450*/  IMAD.WIDE.U32 R4, R11, -0x33333333, RZ ;  /* 0xcccccccd0b047825 */ /* 0x002fc600078e00ff */
[----:B------:R-:W-:Y:S02]  /*0460*/  ISETP.GT.U32.AND P3, PT, R9, R8, PT ;  /* 0x000000080900720c */ /* 0x000fe40003f64070 */
[----:B------:R-:W-:Y:S02]  /*0470*/  LOP3.LUT R4, R10, UR7, RZ, 0x3c, !PT ;  /* 0x000000070a047c12 */ /* 0x000fe4000f8e3cff */
[----:B------:R-:W-:-:S09]  /*0480*/  SHF.R.U32.HI R12, RZ, 0x2, R5 ;  /* 0x00000002ff0c7819 */ /* 0x000fd20000011605 */
[----:B------:R-:W-:-:S04]  /*0490*/  @!P3 IADD3 R8, R8, -R9, RZ ;  /* 0x800000090808b210 */ /* 0x000fc80007ffe0ff */
[CC--:B------:R-:W-:Y:S02]  /*04a0*/  ISETP.GE.U32.AND P4, PT, R8.reuse, R9.reuse, PT ;  /* 0x000000090800720c */ /* 0x0c0fe40003f86070 */
[-C--:B------:R-:W-:Y:S02]  /*04b0*/  ISETP.GT.U32.AND P0, PT, R9, R8.reuse, PT ;  /* 0x000000080900720c */ /* 0x080fe40003f04070 */
[----:B------:R-:W-:Y:S02]  /*04c0*/  IADD3 R5, R8, -R9, RZ ;  /* 0x8000000908057210 */ /* 0x000fe40007ffe0ff */
[----:B------:R-:W-:Y:S02]  /*04d0*/  ISETP.GE.AND P2, PT, R4, RZ, PT ;  /* 0x000000ff0400720c */ /* 0x000fe40003f46270 */
[----:B------:R-:W-:Y:S02]  /*04e0*/  @!P3 IADD3 R3, R3, 0x1, RZ ;  /* 0x000000010303b810 */ /* 0x000fe40007ffe0ff */
[----:B------:R-:W-:-:S02]  /*04f0*/  SEL R5, R5, R8, !P0 ;  /* 0x0000000805057207 */ /* 0x000fc40004000000 */
[----:B------:R-:W-:Y:S02]  /*0500*/  ISETP.GE.U32.AND P0, PT, R18, UR8, PT ;  /* 0x0000000812007c0c */ /* 0x000fe4000bf06070 */
[----:B------:R-:W-:Y:S02]  /*0510*/  SHF.R.S32.HI R19, RZ, 0x1f, R18 ;  /* 0x0000001fff137819 */ /* 0x000fe40000011412 */
[----:B------:R-:W-:Y:S01]  /*0520*/  @P4 IADD3 R3, R3, 0x1, RZ ;  /* 0x0000000103034810 */ /* 0x000fe20007ffe0ff */
[----:B------:R-:W-:Y:S01]  /*0530*/  IMAD R12, R12, -0x5, R11 ;  /* 0xfffffffb0c0c7824 */ /* 0x000fe200078e020b */
[----:B------:R-:W-:Y:S02]  /*0540*/  ISETP.NE.AND P3, PT, R10, RZ, PT ;  /* 0x000000ff0a00720c */ /* 0x000fe40003f65270 */
[----:B------:R-:W-:Y:S02]  /*0550*/  LOP3.LUT R4, RZ, R10, RZ, 0x33, !PT ;  /* 0x0000000aff047212 */ /* 0x000fe400078e33ff */
[----:B------:R-:W-:Y:S01]  /*0560*/  @!P5 IADD3 R5, -R5, RZ, RZ ;  /* 0x000000ff0505d210 */ /* 0x000fe20007ffe1ff */
[----:B------:R-:W0:Y:S01]  /*0570*/  @P1 LDC.64 R10, c[0x0][0x288] ;  /* 0x0000a200ff0a1b82 */ /* 0x000e220000000a00 */
[----:B------:R-:W-:Y:S01]  /*0580*/  ISETP.GE.AND.EX P0, PT, R19, UR9, PT, P0 ;  /* 0x0000000913007c0c */ /* 0x000fe2000bf06300 */
[----:B------:R-:W-:Y:S01]  /*0590*/  ULDC.64 UR8, c[0x0][0x298] ;  /* 0x0000a60000087ab9 */ /* 0x000fe20000000a00 */
[----:B------:R-:W-:-:S02]  /*05a0*/  MOV R9, R3 ;  /* 0x0000000300097202 */ /* 0x000fc40000000f00 */
[----:B------:R-:W-:Y:S02]  /*05b0*/  SEL R3, R4, R5, !P3 ;  /* 0x0000000504037207 */ /* 0x000fe40005800000 */
[----:B------:R-:W-:Y:S02]  /*05c0*/  ISETP.GT.U32.OR P0, PT, R32, 0x27f, P0 ;  /* 0x0000027f2000780c */ /* 0x000fe40000704470 */
[----:B------:R-:W-:Y:S01]  /*05d0*/  @!P2 IADD3 R9, -R9, RZ, RZ ;  /* 0x000000ff0909a210 */ /* 0x000fe20007ffe1ff */
[----:B------:R-:W-:Y:S01]  /*05e0*/  IMAD R13, R3, 0xa, RZ ;  /* 0x0000000a030d7824 */ /* 0x000fe200078e02ff */
[----:B------:R-:W-:Y:S02]  /*05f0*/  SHF.L.U32 R12, R12, 0x1, RZ ;  /* 0x000000010c0c7819 */ /* 0x000fe400000006ff */
[----:B------:R-:W-:Y:S02]  /*0600*/  SEL R9, R4, R9, !P3 ;  /* 0x0000000904097207 */ /* 0x000fe40005800000 */
[----:B------:R-:W-:-:S02]  /*0610*/  SHF.R.S32.HI R8, RZ, 0x1f, R12 ;  /* 0x0000001fff087819 */ /* 0x000fc4000001140c */
[----:B------:R-:W-:Y:S02]  /*0620*/  IADD3 R34, P2, R12, R13, RZ ;  /* 0x0000000d0c227210 */ /* 0x000fe40007f5e0ff */
[----:B------:R-:W-:Y:S01]  /*0630*/  SHF.R.S32.HI R4, RZ, 0x1f, R9 ;  /* 0x0000001fff047819 */ /* 0x000fe20000011409 */
[----:B------:R-:W1:Y:S01]  /*0640*/  @!P0 LDC.64 R14, c[0x0][0x288] ;  /* 0x0000a200ff0e8b82 */ /* 0x000e620000000a00 */
[----:B------:R-:W-:Y:S02]  /*0650*/  LEA.HI.X.SX32 R35, R13, R8, 0x1, P2 ;  /* 0x000000080d237211 */ /* 0x000fe400010f0eff */
[----:B------:R-:W-:Y:S01]  /*0660*/  SHF.R.S32.HI R5, RZ, 0x1f, R31 ;  /* 0x0000001fff057819 */ /* 0x000fe2000001141f */
[----:B------:R-:W-:Y:S02]  /*0670*/  IMAD R4, R4, UR8, RZ ;  /* 0x0000000804047c24 */ /* 0x000fe4000f8e02ff */
[----:B------:R-:W-:-:S04]  /*0680*/  IMAD.WIDE.U32 R34, R9, UR8, R34 ;  /* 0x0000000809227c25 */ /* 0x000fc8000f8e0022 */
[----:B------:R-:W-:Y:S02]  /*0690*/  IMAD R37, R9, UR9, R4 ;  /* 0x0000000909257c24 */ /* 0x000fe4000f8e0204 */
[----:B0-----:R-:W-:Y:S01]  /*06a0*/  @P1 IMAD R4, R5, R10, RZ ;  /* 0x0000000a05041224 */ /* 0x001fe200078e02ff */
[----:B------:R-:W-:Y:S01]  /*06b0*/  @P1 MOV R36, R34 ;  /* 0x0000002200241202 */ /* 0x000fe20000000f00 */
[----:B------:R-:W0:Y:S01]  /*06c0*/  @!P0 LDC.64 R8, c[0x0][0x230] ;  /* 0x00008c00ff088b82 */ /* 0x000e220000000a00 */
[----:B------:R-:W-:Y:S01]  /*06d0*/  IADD3 R37, R35, R37, RZ ;  /* 0x0000002523257210 */ /* 0x000fe20007ffe0ff */
[C---:B------:R-:W-:Y:S02]  /*06e0*/  @P1 IMAD R23, R31.reuse, R11, R4 ;  /* 0x0000000b1f171224 */ /* 0x040fe400078e0204 */
[----:B------:R-:W-:-:S04]  /*06f0*/  @P1 IMAD.WIDE.U32 R20, R31, R10, R36 ;  /* 0x0000000a1f141225 */ /* 0x000fc800078e0024 */
[----:B------:R-:W4:Y:S01]  /*0700*/  @P1 LDC.64 R4, c[0x0][0x228] ;  /* 0x00008a00ff041b82 */ /* 0x000f220000000a00 */
[----:B------:R-:W-:-:S07]  /*0710*/  @P1 IADD3 R21, R21, R23, RZ ;  /* 0x0000001715151210 */ /* 0x000fce0007ffe0ff */
[----:B------:R-:W0:Y:S01]  /*0720*/  @!P0 LDC.64 R10, c[0x0][0x228] ;  /* 0x00008a00ff0a8b82 */ /* 0x000e220000000a00 */
[C---:B------:R-:W-:Y:S01]  /*0730*/  @P1 SHF.L.U32 R23, R20.reuse, 0x1, RZ ;  /* 0x0000000114171819 */ /* 0x040fe200000006ff */
[----:B-1----:R-:W-:Y:S01]  /*0740*/  @!P0 IMAD R19, R19, R14, RZ ;  /* 0x0000000e13138224 */ /* 0x002fe200078e02ff */
[----:B------:R-:W-:Y:S02]  /*0750*/  @P1 SHF.L.U64.HI R22, R20, 0x1, R21 ;  /* 0x0000000114161819 */ /* 0x000fe40000010215 */
[----:B------:R-:W-:Y:S02]  /*0760*/  @!P0 MOV R20, R34 ;  /* 0x0000002200148202 */ /* 0x000fe40000000f00 */
[----:B------:R-:W-:Y:S01]  /*0770*/  @!P0 MOV R21, R37 ;  /* 0x0000002500158202 */ /* 0x000fe20000000f00 */
[C---:B------:R-:W-:Y:S01]  /*0780*/  @!P0 IMAD R15, R18.reuse, R15, R19 ;  /* 0x0000000f120f8224 */ /* 0x040fe200078e0213 */
[----:B--2---:R-:W-:Y:S01]  /*0790*/  @P1 IADD3 R16, P2, R23, R16, RZ ;  /* 0x0000001017101210 */ /* 0x004fe20007f5e0ff */
[----:B------:R-:W-:-:S03]  /*07a0*/  @!P0 IMAD.WIDE.U32 R18, R18, R14, R20 ;  /* 0x0000000e12128225 */ /* 0x000fc600078e0014 */
[----:B------:R-:W-:Y:S02]  /*07b0*/  @P1 IADD3.X R17, R22, R17, RZ, P2, !PT ;  /* 0x0000001116111210 */ /* 0x000fe400017fe4ff */
[----:B------:R-:W-:Y:S02]  /*07c0*/  @!P0 IADD3 R19, R19, R15, RZ ;  /* 0x0000000f13138210 */ /* 0x000fe40007ffe0ff */
[----:B------:R-:W-:Y:S02]  /*07d0*/  @!P0 SHF.L.U32 R15, R18, 0x1, RZ ;  /* 0x00000001120f8819 */ /* 0x000fe400000006ff */
[----:B----4-:R-:W-:Y:S02]  /*07e0*/  @P1 IADD3 R14, P2, R23, R4, RZ ;  /* 0x00000004170e1210 */ /* 0x010fe40007f5e0ff */
[----:B------:R-:W-:Y:S02]  /*07f0*/  CS2R R28, SRZ ;  /* 0x00000000001c7805 */ /* 0x000fe4000001ff00 */
[----:B0-----:R-:W-:-:S02]  /*0800*/  @!P0 IADD3 R8, P3, R15, R8, RZ ;  /* 0x000000080f088210 */ /* 0x001fc40007f7e0ff */
[----:B------:R-:W-:Y:S02]  /*0810*/  @!P0 IADD3 R10, P4, R15, R10, RZ ;  /* 0x0000000a0f0a8210 */ /* 0x000fe40007f9e0ff */
[----:B------:R-:W-:Y:S01]  /*0820*/  @P1 IADD3.X R15, R22, R5, RZ, P2, !PT ;  /* 0x00000005160f1210 */ /* 0x000fe200017fe4ff */
[----:B------:R-:W5:Y:S04]  /*0830*/  @P1 LDG.E R29, desc[UR14][R16.64] ;  /* 0x0000000e101d1981 */ /* 0x000f68000c1e1900 */
[----:B------:R-:W5:Y:S01]  /*0840*/  @P1 LDG.E R28, desc[UR14][R14.64] ;  /* 0x0000000e0e1c1981 */ /* 0x000f62000c1e1900 */
[----:B------:R-:W-:Y:S01]  /*0850*/  HFMA2.MMA R30, -RZ, RZ, 0, 0 ;  /* 0x00000000ff1e7435 */ /* 0x000fe200000001ff */
[----:B------:R-:W-:Y:S02]  /*0860*/  @!P0 SHF.L.U64.HI R18, R18, 0x1, R19 ;  /* 0x0000000112128819 */ /* 0x000fe40000010213 */
[----:B------:R-:W-:-:S02]  /*0870*/  MOV R5, RZ ;  /* 0x000000ff00057202 */ /* 0x000fc40000000f00 */
[C---:B------:R-:W-:Y:S02]  /*0880*/  @!P0 IADD3.X R9, R18.reuse, R9, RZ, P3, !PT ;  /* 0x0000000912098210 */ /* 0x040fe40001ffe4ff */
[----:B------:R-:W-:-:S03]  /*0890*/  @!P0 IADD3.X R11, R18, R11, RZ, P4, !PT ;  /* 0x0000000b120b8210 */ /* 0x000fc600027fe4ff */
[----:B------:R0:W5:Y:S04]  /*08a0*/  @!P0 LDG.E R30, desc[UR14][R8.64] ;  /* 0x0000000e081e8981 */ /* 0x000168000c1e1900 */
[----:B------:R1:W5:Y:S01]  /*08b0*/  @!P0 LDG.E R5, desc[UR14][R10.64] ;  /* 0x0000000e0a058981 */ /* 0x000362000c1e1900 */
[----:B------:R-:W-:Y:S01]  /*08c0*/  UMOV UR13, 0x3f800000 ;  /* 0x3f800000000d7882 */ /* 0x000fe20000000000 */
[----:B------:R-:W-:Y:S01]  /*08d0*/  BSSY B0, `(.L_x_64) ;  /* 0x000001a000007945 */ /* 0x000fe20003800000 */
[----:B0-----:R-:W-:Y:S02]  /*08e0*/  CS2R R8, SRZ ;  /* 0x0000000000087805 */ /* 0x001fe4000001ff00 */
[----:B---3--:R-:W-:-:S13]  /*08f0*/  R2UR UR19, R6 ;  /* 0x00000000061372ca */ /* 0x008fda00000e0000 */
[----:B------:R-:W-:-:S05]  /*0900*/  MOV R4, UR19 ;  /* 0x0000001300047c02 */ /* 0x000fca0008000f00 */
[----:B------:R-:W-:-:S05]  /*0910*/  FFMA.FTZ R7, -R4, UR19, R7 ;  /* 0x0000001304077c23 */ /* 0x000fca0008010107 */
[----:B------:R-:W-:-:S13]  /*0920*/  FSETP.GTU.FTZ.AND P0, PT, R7, RZ, PT ;  /* 0x000000ff0700720b */ /* 0x000fda0003f1c000 */
[----:B------:R-:W-:Y:S01]  /*0930*/  VOTEU.ANY UP0, P0 ;  /* 0x00000000003f7886 */ /* 0x000fe20000000100 */
[----:B------:R-:W-:-:S04]  /*0940*/  PLOP3.LUT P0, PT, PT, PT, UP0, 0x80, 0x0 ;  /* 0x000000000000781c */ /* 0x000fc80003f0f008 */
[----:B------:R-:W-:-:S09]  /*0950*/  @UP0 ULDC UR8, c[0x0][0x250] ;  /* 0x0000940000080ab9 */ /* 0x000fd20000000800 */
[----:B------:R-:W-:-:S06]  /*0960*/  @P0 FADD.FTZ R4, R7, UR8 ;  /* 0x0000000807040e21 */ /* 0x000fcc0008010000 */
[----:B------:R-:W0:Y:S01]  /*0970*/  @P0 MUFU.RSQ R4, R4 ;  /* 0x0000000400040308 */ /* 0x000e220000001400 */
[----:B------:R-:W-:Y:S02]  /*0980*/  CS2R R6, SRZ ;  /* 0x0000000000067805 */ /* 0x000fe4000001ff00 */
[----:B0-----:R-:W-:Y:S02]  /*0990*/  @P0 R2UR UR8, R4 ;  /* 0x00000000040802ca */ /* 0x001fe400000e0000 */
[----:B------:R-:W-:-:S11]  /*09a0*/  ISETP.GT.U32.AND P0, PT, R32, 0x27f, PT ;  /* 0x0000027f2000780c */ /* 0x000fd60003f04070 */
[----:B------:R-:W-:Y:S02]  /*09b0*/  @UP0 UMOV UR13, UR8 ;  /* 0x00000008000d0c82 */ /* 0x000fe40008000000 */
[----:B-1----:R-:W-:Y:S05]  /*09c0*/  @P0 BRA `(.L_x_65) ;  /* 0x0000000000280947 */ /* 0x002fea0003800000 */
[----:B------:R-:W-:Y:S01]  /*09d0*/  ISETP.NE.AND P0, PT, RZ, UR18, PT ;  /* 0x00000012ff007c0c */ /* 0x000fe2000bf05270 */
[----:B------:R-:W0:Y:S01]  /*09e0*/  LDC.64 R6, c[0x0][0x238] ;  /* 0x00008e00ff067b82 */ /* 0x000e220000000a00 */
[----:B------:R-:W-:-:S04]  /*09f0*/  IADD3 R13, R12, R13, RZ ;  /* 0x0000000d0c0d7210 */ /* 0x000fc80007ffe0ff */
[----:B------:R-:W-:-:S07]  /*0a00*/  SHF.R.S32.HI R4, RZ, 0x1f, R13 ;  /* 0x0000001fff047819 */ /* 0x000fce000001140d */
[----:B------:R-:W1:Y:S01]  /*0a10*/  @P0 LDC.64 R10, c[0x0][0x240] ;  /* 0x00009000ff0a0b82 */ /* 0x000e620000000a00 */
[----:B0-----:R-:W-:-:S06]  /*0a20*/  IMAD.WIDE R6, R13, 0x4, R6 ;  /* 0x000000040d067825 */ /* 0x001fcc00078e0206 */
[----:B------:R-:W5:Y:S01]  /*0a30*/  LDG.E.64 R6, desc[UR14][R6.64] ;  /* 0x0000000e06067981 */ /* 0x000f62000c1e1b00 */
[----:B-1----:R-:W-:-:S04]  /*0a40*/  @P0 LEA R10, P2, R13, R10, 0x2 ;  /* 0x0000000a0d0a0211 */ /* 0x002fc800078410ff */
[----:B------:R-:W-:-:S05]  /*0a50*/  @P0 LEA.HI.X R11, R13, R11, R4, 0x2, P2 ;  /* 0x0000000b0d0b0211 */ /* 0x000fca00010f1404 */
[----:B------:R0:W5:Y:S04]  /*0a60*/  @P0 LDG.E.64 R8, desc[UR14][R10.64] ;  /* 0x0000000e0a080981 */ /* 0x000168000c1e1b00 */
.L_x_65:
[----:B------:R-:W-:Y:S05]  /*0a70*/  BSYNC B0 ;  /* 0x0000000000007941 */ /* 0x000fea0003800000 */
.L_x_64:
[----:B------:R-:W-:Y:S02]  /*0a80*/  ISETP.NE.AND P2, PT, RZ, UR18, PT ;  /* 0x00000012ff007c0c */ /* 0x000fe4000bf45270 */
[C---:B-----5:R-:W-:Y:S02]  /*0a90*/  PRMT R4, R29.reuse, 0x7632, R4 ;  /* 0x000076321d047816 */ /* 0x060fe40000000004 */
[----:B0-----:R-:W-:Y:S02]  /*0aa0*/  SHF.L.U32 R11, R29, 0x10, RZ ;  /* 0x000000101d0b7819 */ /* 0x001fe400000006ff */
[----:B------:R-:W-:Y:S02]  /*0ab0*/  SHF.L.U32 R4, R4, 0x10, RZ ;  /* 0x0000001004047819 */ /* 0x000fe400000006ff */
[----:B------:R-:W-:Y:S01]  /*0ac0*/  SHF.L.U32 R14, R30, 0x10, RZ ;  /* 0x000000101e0e7819 */ /* 0x000fe200000006ff */
[----:B------:R-:W-:Y:S01]  /*0ad0*/  FADD.FTZ R11, R11, -UR19 ;  /* 0x800000130b0b7e21 */ /* 0x000fe20008010000 */
[----:B------:R-:W-:Y:S01]  /*0ae0*/  PRMT R13, R28, 0x7632, R13 ;  /* 0x000076321c0d7816 */ /* 0x000fe2000000000d */
[----:B------:R-:W-:Y:S01]  /*0af0*/  FADD.FTZ R4, R4, -UR19 ;  /* 0x8000001304047e21 */ /* 0x000fe20008010000 */
[----:B------:R-:W-:Y:S01]  /*0b00*/  PRMT R12, R30, 0x7632, R12 ;  /* 0x000076321e0c7816 */ /* 0x000fe2000000000c */
[----:B------:R-:W-:Y:S01]  /*0b10*/  FADD.FTZ R25, R14, -UR19 ;  /* 0x800000130e197e21 */ /* 0x000fe20008010000 */
[----:B------:R-:W-:Y:S01]  /*0b20*/  PRMT R16, R5, 0x7632, R16 ;  /* 0x0000763205107816 */ /* 0x000fe20000000010 */
[----:B------:R-:W-:Y:S01]  /*0b30*/  FMUL.FTZ R11, R11, UR13 ;  /* 0x0000000d0b0b7c20 */ /* 0x000fe20008410000 */
[----:B------:R-:W-:Y:S01]  /*0b40*/  SHF.L.U32 R10, R28, 0x10, RZ ;  /* 0x000000101c0a7819 */ /* 0x000fe200000006ff */
[----:B------:R-:W-:Y:S01]  /*0b50*/  FMUL.FTZ R4, R4, UR13 ;  /* 0x0000000d04047c20 */ /* 0x000fe20008410000 */
[----:B------:R-:W-:-:S02]  /*0b60*/  SHF.L.U32 R15, R5, 0x10, RZ ;  /* 0x00000010050f7819 */ /* 0x000fc400000006ff */
[----:B------:R-:W-:Y:S02]  /*0b70*/  SHF.L.U32 R13, R13, 0x10, RZ ;  /* 0x000000100d0d7819 */ /* 0x000fe400000006ff */
[----:B------:R-:W-:Y:S02]  /*0b80*/  SHF.L.U32 R12, R12, 0x10, RZ ;  /* 0x000000100c0c7819 */ /* 0x000fe400000006ff */
[----:B------:R-:W-:Y:S01]  /*0b90*/  SHF.L.U32 R16, R16, 0x10, RZ ;  /* 0x0000001010107819 */ /* 0x000fe200000006ff */
[----:B------:R-:W-:Y:S06]  /*0ba0*/  @!P2 BRA `(.L_x_66) ;  /* 0x000000000048a947 */ /* 0x000fec0003800000 */
[----:B------:R-:W-:Y:S01]  /*0bb0*/  FFMA.FTZ R14, R11, R6, R8 ;  /* 0x000000060b0e7223 */ /* 0x000fe20000010008 */
        /* <DEDUP_REMOVED lines=17> */
.L_x_66:
[----:B------:R-:W-:Y:S01]  /*0cd0*/  FMUL.FTZ R14, R10, R6 ;  /* 0x000000060a0e7220 */ /* 0x000fe20000410000 */
[----:B------:R-:W-:Y:S01]  /*0ce0*/  FADD.FTZ R18, R12, -UR19 ;  /* 0x800000130c127e21 */ /* 0x000fe20008010000 */
[----:B------:R-:W-:Y:S01]  /*0cf0*/  FMUL.FTZ R17, R25, UR13 ;  /* 0x0000000d19117c20 */ /* 0x000fe20008410000 */
[----:B------:R-:W-:Y:S01]  /*0d00*/  FMUL.FTZ R19, R13, R7 ;  /* 0x000000070d137220 */ /* 0x000fe20000410000 */
[----:B------:R-:W-:Y:S01]  /*0d10*/  FFMA.FTZ R21, R11, R14, RZ ;  /* 0x0000000e0b157223 */ /* 0x000fe200000100ff */
[----:B------:R-:W-:Y:S01]  /*0d20*/  FADD.FTZ R12, RZ, R14 ;  /* 0x0000000eff0c7221 */ /* 0x000fe20000010000 */
[----:B------:R-:W-:Y:S01]  /*0d30*/  FMUL.FTZ R14, R18, UR13 ;  /* 0x0000000d120e7c20 */ /* 0x000fe20008410000 */
        /* <DEDUP_REMOVED lines=19> */
.L_x_67:
[----:B------:R-:W-:Y:S01]  /*0e70*/  FFMA.FTZ R20, R4, R19, R21 ;  /* 0x0000001304147223 */ /* 0x000fe20000010015 */
[----:B------:R-:W-:Y:S01]  /*0e80*/  FMUL.FTZ R18, R15, R6 ;  /* 0x000000060f127220 */ /* 0x000fe20000410000 */
[----:B------:R-:W-:Y:S01]  /*0e90*/  FADD.FTZ R21, R19, R12 ;  /* 0x0000000c13157221 */ /* 0x000fe20000010000 */
[----:B------:R-:W-:Y:S01]  /*0ea0*/  FMUL.FTZ R12, R16, R7 ;  /* 0x00000007100c7220 */ /* 0x000fe20000410000 */
[----:B------:R-:W-:Y:S01]  /*0eb0*/  ISETP.GT.AND P0, PT, R0, 0x1e, PT ;  /* 0x0000001e0000780c */ /* 0x000fe20003f04270 */
[----:B------:R-:W-:Y:S01]  /*0ec0*/  FFMA.FTZ R19, R17, R18, R20 ;  /* 0x0000001211137223 */ /* 0x000fe20000010014 */
[----:B------:R-:W-:Y:S01]  /*0ed0*/  FADD.FTZ R21, R21, R18 ;  /* 0x0000001215157221 */ /* 0x000fe20000010000 */
[----:B------:R-:W0:Y:S01]  /*0ee0*/  S2UR UR17, SR_CgaCtaId ;  /* 0x00000000001179c3 */ /* 0x000e220000008800 */
[----:B------:R-:W-:Y:S01]  /*0ef0*/  UMOV UR9, 0x400 ;  /* 0x0000040000097882 */ /* 0x000fe20000000000 */
[----:B------:R-:W-:Y:S01]  /*0f00*/  FFMA.FTZ R18, R14, R12, R19 ;  /* 0x0000000c0e127223 */ /* 0x000fe20000010013 */
[----:B------:R-:W-:Y:S01]  /*0f10*/  FADD.FTZ R19, R12, R21 ;  /* 0x000000150c137221 */ /* 0x000fe20000010000 */
[----:B------:R-:W-:Y:S01]  /*0f20*/  FFMA.FTZ R20, R11, R10, RZ ;  /* 0x0000000a0b147223 */ /* 0x000fe200000100ff */
[----:B------:R-:W-:Y:S01]  /*0f30*/  UIADD3 UR8, UR9, 0xd0, URZ ;  /* 0x000000d009087890 */ /* 0x000fe2000fffe03f */
[----:B------:R-:W-:Y:S01]  /*0f40*/  FADD.FTZ R10, RZ, R10 ;  /* 0x0000000aff0a7221 */ /* 0x000fe20000010000 */
[----:B------:R-:W1:Y:S01]  /*0f50*/  SHFL.DOWN PT, R21, R18, 0x1, 0x1f ;  /* 0x08201f0012157f89 */ /* 0x000e6200000e0000 */
[C---:B------:R-:W-:Y:S01]  /*0f60*/  ISETP.NE.AND P3, PT, R32.reuse, RZ, PT ;  /* 0x000000ff2000720c */ /* 0x040fe20003f65270 */
[----:B------:R-:W-:Y:S01]  /*0f70*/  FADD.FTZ R11, RZ, R13 ;  /* 0x0000000dff0b7221 */ /* 0x000fe20000010000 */
[----:B------:R-:W-:Y:S01]  /*0f80*/  BSSY B0, `(.L_x_68) ;  /* 0x0000058000007945 */ /* 0x000fe20003800000 */
[----:B------:R-:W2:Y:S01]  /*0f90*/  SHFL.DOWN PT, R12, R19, 0x1, 0x1f ;  /* 0x08201f00130c7f89 */ /* 0x000ea200000e0000 */
[----:B------:R-:W-:Y:S01]  /*0fa0*/  ISETP.GT.U32.AND P4, PT, R32, 0x4, PT ;  /* 0x000000042000780c */ /* 0x000fe20003f84070 */
[----:B0-----:R-:W-:Y:S01]  /*0fb0*/  ULEA UR8, UR17, UR8, 0x18 ;  /* 0x0000000811087291 */ /* 0x001fe2000f8ec03f */
[----:B-1----:R-:W-:Y:S01]  /*0fc0*/  @!P0 FADD.FTZ R18, R18, R21 ;  /* 0x0000001512128221 */ /* 0x002fe20000010000 */
[----:B--2---:R-:W-:-:S04]  /*0fd0*/  @!P0 FADD.FTZ R19, R19, R12 ;  /* 0x0000000c13138221 */ /* 0x004fc80000010000 */
        /* <DEDUP_REMOVED lines=20> */
[----:B------:R-:W-:Y:S01]  /*1120*/  FFMA.FTZ R12, R17, R15, R20 ;  /* 0x0000000f110c7223 */ /* 0x000fe20000010014 */
[----:B------:R-:W-:Y:S01]  /*1130*/  ISETP.NE.AND P0, PT, R0, RZ, PT ;  /* 0x000000ff0000720c */ /* 0x000fe20003f05270 */
[----:B------:R-:W-:Y:S01]  /*1140*/  FFMA.FTZ R17, R4, R13, RZ ;  /* 0x0000000d04117223 */ /* 0x000fe200000100ff */
[----:B------:R-:W-:-:S03]  /*1150*/  LEA R4, R32, UR8, 0x4 ;  /* 0x0000000820047c11 */ /* 0x000fc6000f8e20ff */
[----:B------:R-:W-:Y:S01]  /*1160*/  FFMA.FTZ R13, R14, R16, R17 ;  /* 0x000000100e0d7223 */ /* 0x000fe20000010011 */
[----:B------:R-:W-:Y:S01]  /*1170*/  FADD.FTZ R14, R10, R15 ;  /* 0x0000000f0a0e7221 */ /* 0x000fe20000010000 */
[----:B------:R-:W-:Y:S01]  /*1180*/  FADD.FTZ R15, R11, R16 ;  /* 0x000000100b0f7221 */ /* 0x000fe20000010000 */
[----:B------:R-:W-:Y:S02]  /*1190*/  MOV R10, R18 ;  /* 0x00000012000a7202 */ /* 0x000fe40000000f00 */
[----:B------:R-:W-:Y:S02]  /*11a0*/  MOV R11, R19 ;  /* 0x00000013000b7202 */ /* 0x000fe40000000f00 */
[----:B------:R0:W-:Y:S04]  /*11b0*/  STS.128 [R4], R12 ;  /* 0x0000000c04007388 */ /* 0x0001e80000000c00 */
[----:B------:R0:W-:Y:S01]  /*11c0*/  @!P0 STS.64 [R2+0x18], R10 ;  /* 0x0000180a02008388 */ /* 0x0001e20000000a00 */
[----:B------:R-:W-:Y:S06]  /*11d0*/  BAR.SYNC.DEFER_BLOCKING 0x0 ;  /* 0x0000000000007b1d */ /* 0x000fec0000010000 */
[----:B------:R-:W-:Y:S05]  /*11e0*/  @P3 BRA `(.L_x_69) ;  /* 0x0000000000c43947 */ /* 0x000fea0003800000 */
[----:B------:R-:W-:-:S09]  /*11f0*/  ULEA UR8, UR17, UR9, 0x18 ;  /* 0x0000000911087291 */ /* 0x000fd2000f8ec03f */
[----:B------:R-:W1:Y:S04]  /*1200*/  LDS.128 R20, [UR8+0x20] ;  /* 0x00002008ff147984 */ /* 0x000e680008000c00 */
[----:B------:R-:W2:Y:S04]  /*1210*/  LDS.128 R24, [UR8+0x30] ;  /* 0x00003008ff187984 */ /* 0x000ea80008000c00 */
[----:B------:R-:W3:Y:S01]  /*1220*/  LDS.128 R16, [UR8+0x40] ;  /* 0x00004008ff107984 */ /* 0x000ee20008000c00 */
[----:B-1----:R-:W-:Y:S01]  /*1230*/  FADD.FTZ R33, R10, R20 ;  /* 0x000000140a217221 */ /* 0x002fe20000010000 */
[----:B0-----:R-:W-:-:S03]  /*1240*/  FADD.FTZ R10, R11, R21 ;  /* 0x000000150b0a7221 */ /* 0x001fc60000010000 */
[----:B------:R-:W-:Y:S01]  /*1250*/  FADD.FTZ R33, R33, R22 ;  /* 0x0000001621217221 */ /* 0x000fe20000010000 */
[----:B------:R-:W-:Y:S02]  /*1260*/  FADD.FTZ R10, R10, R23 ;  /* 0x000000170a0a7221 */ /* 0x000fe40000010000 */
[----:B------:R-:W0:Y:S01]  /*1270*/  LDS.128 R20, [UR8+0x50] ;  /* 0x00005008ff147984 */ /* 0x000e220008000c00 */
[----:B--2---:R-:W-:Y:S01]  /*1280*/  FADD.FTZ R33, R33, R24 ;  /* 0x0000001821217221 */ /* 0x004fe20000010000 */
[----:B------:R-:W-:-:S03]  /*1290*/  FADD.FTZ R10, R10, R25 ;  /* 0x000000190a0a7221 */ /* 0x000fc60000010000 */
[----:B------:R-:W-:Y:S01]  /*12a0*/  FADD.FTZ R33, R33, R26 ;  /* 0x0000001a21217221 */ /* 0x000fe20000010000 */
[----:B------:R-:W-:Y:S02]  /*12b0*/  FADD.FTZ R10, R10, R27 ;  /* 0x0000001b0a0a7221 */ /* 0x000fe40000010000 */
[----:B------:R-:W1:Y:S01]  /*12c0*/  LDS.128 R24, [UR8+0x60] ;  /* 0x00006008ff187984 */ /* 0x000e620008000c00 */
[----:B---3--:R-:W-:Y:S01]  /*12d0*/  FADD.FTZ R33, R33, R16 ;  /* 0x0000001021217221 */ /* 0x008fe20000010000 */
[----:B------:R-:W-:-:S03]  /*12e0*/  FADD.FTZ R10, R10, R17 ;  /* 0x000000110a0a7221 */ /* 0x000fc60000010000 */
[----:B------:R-:W-:Y:S01]  /*12f0*/  FADD.FTZ R33, R33, R18 ;  /* 0x0000001221217221 */ /* 0x000fe20000010000 */
[----:B------:R-:W-:Y:S02]  /*1300*/  FADD.FTZ R10, R10, R19 ;  /* 0x000000130a0a7221 */ /* 0x000fe40000010000 */
[----:B------:R-:W2:Y:S01]  /*1310*/  LDS.128 R16, [UR8+0x70] ;  /* 0x00007008ff107984 */ /* 0x000ea20008000c00 */
[----:B0-----:R-:W-:Y:S01]  /*1320*/  FADD.FTZ R33, R33, R20 ;  /* 0x0000001421217221 */ /* 0x001fe20000010000 */
[----:B------:R-:W-:-:S03]  /*1330*/  FADD.FTZ R10, R10, R21 ;  /* 0x000000150a0a7221 */ /* 0x000fc60000010000 */
[----:B------:R-:W-:Y:S01]  /*1340*/  FADD.FTZ R33, R33, R22 ;  /* 0x0000001621217221 */ /* 0x000fe20000010000 */
[----:B------:R-:W-:Y:S02]  /*1350*/  FADD.FTZ R10, R10, R23 ;  /* 0x000000170a0a7221 */ /* 0x000fe40000010000 */
[----:B------:R-:W0:Y:S01]  /*1360*/  LDS.128 R20, [UR8+0x80] ;  /* 0x00008008ff147984 */ /* 0x000e220008000c00 */
[----:B-1----:R-:W-:Y:S01]  /*1370*/  FADD.FTZ R33, R33, R24 ;  /* 0x0000001821217221 */ /* 0x002fe20000010000 */
[----:B------:R-:W-:-:S03]  /*1380*/  FADD.FTZ R10, R10, R25 ;  /* 0x000000190a0a7221 */ /* 0x000fc60000010000 */
[----:B------:R-:W-:Y:S01]  /*1390*/  FADD.FTZ R33, R33, R26 ;  /* 0x0000001a21217221 */ /* 0x000fe20000010000 */
[----:B------:R-:W-:Y:S02]  /*13a0*/  FADD.FTZ R10, R10, R27 ;  /* 0x0000001b0a0a7221 */ /* 0x000fe40000010000 */
[----:B------:R-:W1:Y:S01]  /*13b0*/  LDS.128 R24, [UR8+0x90] ;  /* 0x00009008ff187984 */ /* 0x000e620008000c00 */
[----:B--2---:R-:W-:Y:S01]  /*13c0*/  FADD.FTZ R33, R33, R16 ;  /* 0x0000001021217221 */ /* 0x004fe20000010000 */
[----:B------:R-:W-:-:S03]  /*13d0*/  FADD.FTZ R10, R10, R17 ;  /* 0x000000110a0a7221 */ /* 0x000fc60000010000 */
[----:B------:R-:W-:Y:S01]  /*13e0*/  FADD.FTZ R33, R33, R18 ;  /* 0x0000001221217221 */ /* 0x000fe20000010000 */
[----:B------:R-:W-:Y:S02]  /*13f0*/  FADD.FTZ R10, R10, R19 ;  /* 0x000000130a0a7221 */ /* 0x000fe40000010000 */
[----:B------:R-:W2:Y:S01]  /*1400*/  LDS.128 R16, [UR8+0xa0] ;  /* 0x0000a008ff107984 */ /* 0x000ea20008000c00 */
[----:B0-----:R-:W-:Y:S01]  /*1410*/  FADD.FTZ R33, R33, R20 ;  /* 0x0000001421217221 */ /* 0x001fe20000010000 */
[----:B------:R-:W-:Y:S02]  /*1420*/  FADD.FTZ R20, R10, R21 ;  /* 0x000000150a147221 */ /* 0x000fe40000010000 */
[----:B------:R-:W0:Y:S01]  /*1430*/  LDS.64 R10, [UR8+0xb0] ;  /* 0x0000b008ff0a7984 */ /* 0x000e220008000a00 */
[----:B------:R-:W-:Y:S01]  /*1440*/  FADD.FTZ R33, R33, R22 ;  /* 0x0000001621217221 */ /* 0x000fe20000010000 */
[----:B------:R-:W-:-:S03]  /*1450*/  FADD.FTZ R20, R20, R23 ;  /* 0x0000001714147221 */ /* 0x000fc60000010000 */
[----:B-1----:R-:W-:Y:S01]  /*1460*/  FADD.FTZ R33, R33, R24 ;  /* 0x0000001821217221 */ /* 0x002fe20000010000 */
[----:B------:R-:W-:-:S03]  /*1470*/  FADD.FTZ R20, R20, R25 ;  /* 0x0000001914147221 */ /* 0x000fc60000010000 */
[----:B------:R-:W-:Y:S01]  /*1480*/  FADD.FTZ R33, R33, R26 ;  /* 0x0000001a21217221 */ /* 0x000fe20000010000 */
[----:B------:R-:W-:-:S03]  /*1490*/  FADD.FTZ R20, R20, R27 ;  /* 0x0000001b14147221 */ /* 0x000fc60000010000 */
[----:B--2---:R-:W-:Y:S01]  /*14a0*/  FADD.FTZ R33, R33, R16 ;  /* 0x0000001021217221 */ /* 0x004fe20000010000 */
[----:B------:R-:W-:-:S03]  /*14b0*/  FADD.FTZ R20, R20, R17 ;  /* 0x0000001114147221 */ /* 0x000fc60000010000 */
[----:B------:R-:W-:Y:S01]  /*14c0*/  FADD.FTZ R33, R33, R18 ;  /* 0x0000001221217221 */ /* 0x000fe20000010000 */
[----:B------:R-:W-:-:S03]  /*14d0*/  FADD.FTZ R20, R20, R19 ;  /* 0x0000001314147221 */ /* 0x000fc60000010000 */
[----:B0-----:R-:W-:Y:S01]  /*14e0*/  FADD.FTZ R10, R33, R10 ;  /* 0x0000000a210a7221 */ /* 0x001fe20000010000 */
[----:B------:R-:W-:-:S07]  /*14f0*/  FADD.FTZ R11, R20, R11 ;  /* 0x0000000b140b7221 */ /* 0x000fce0000010000 */
.L_x_69:
[----:B------:R-:W-:Y:S05]  /*1500*/  BSYNC B0 ;  /* 0x0000000000007941 */ /* 0x000fea0003800000 */
.L_x_68:
[----:B------:R-:W-:Y:S06]  /*1510*/  BAR.SYNC.DEFER_BLOCKING 0x0 ;  /* 0x0000000000007b1d */ /* 0x000fec0000010000 */
[----:B------:R-:W-:Y:S04]  /*1520*/  BSSY B0, `(.L_x_70) ;  /* 0x00000f9000007945 */ /* 0x000fe80003800000 */
[----:B------:R-:W-:Y:S05]  /*1530*/  @P4 BRA `(.L_x_71) ;  /* 0x0000000c00dc4947 */ /* 0x000fea0003800000 */
[----:B------:R-:W1:Y:S04]  /*1540*/  LDS.128 R16, [R4+0x50] ;  /* 0x0000500004107984 */ /* 0x000e680000000c00 */
[----:B------:R-:W2:Y:S04]  /*1550*/  LDS.128 R20, [R4+0xa0] ;  /* 0x0000a00004147984 */ /* 0x000ea80000000c00 */
[----:B------:R-:W3:Y:S01]  /*1560*/  LDS.128 R24, [R4+0xf0] ;  /* 0x0000f00004187984 */ /* 0x000ee20000000c00 */
[----:B-1----:R-:W-:Y:S01]  /*1570*/  FADD.FTZ R33, R12, R16 ;  /* 0x000000100c217221 */ /* 0x002fe20000010000 */
[----:B0-----:R-:W-:Y:S01]  /*1580*/  FADD.FTZ R12, R13, R17 ;  /* 0x000000110d0c7221 */ /* 0x001fe20000010000 */
[----:B------:R-:W-:Y:S01]  /*1590*/  FADD.FTZ R13, R14, R18 ;  /* 0x000000120e0d7221 */ /* 0x000fe20000010000 */
[----:B------:R-:W-:Y:S01]  /*15a0*/  FADD.FTZ R16, R15, R19 ;  /* 0x000000130f107221 */ /* 0x000fe20000010000 */
[----:B--2---:R-:W-:Y:S01]  /*15b0*/  FADD.FTZ R33, R33, R20 ;  /* 0x0000001421217221 */ /* 0x004fe20000010000 */
[----:B------:R-:W-:Y:S01]  /*15c0*/  FADD.FTZ R20, R12, R21 ;  /* 0x000000150c147221 */ /* 0x000fe20000010000 */
[----:B------:R-:W-:Y:S01]  /*15d0*/  FADD.FTZ R21, R13, R22 ;  /* 0x000000160d157221 */ /* 0x000fe20000010000 */
[----:B------:R-:W-:Y:S01]  /*15e0*/  FADD.FTZ R22, R16, R23 ;  /* 0x0000001710167221 */ /* 0x000fe20000010000 */
[----:B------:R-:W0:Y:S01]  /*15f0*/  LDS.128 R12, [R4+0x140] ;  /* 0x00014000040c7984 */ /* 0x000e220000000c00 */
[----:B---3--:R-:W-:Y:S01]  /*1600*/  FADD.FTZ R20, R20, R25 ;  /* 0x0000001914147221 */ /* 0x008fe20000010000 */
[----:B------:R-:W-:Y:S01]  /*1610*/  FADD.FTZ R21, R21, R26 ;  /* 0x0000001a15157221 */ /* 0x000fe20000010000 */
[----:B------:R-:W-:Y:S01]  /*1620*/  FADD.FTZ R33, R33, R24 ;  /* 0x0000001821217221 */ /* 0x000fe20000010000 */
[----:B------:R-:W1:Y:S01]  /*1630*/  LDS.128 R16, [R4+0x190] ;  /* 0x0001900004107984 */ /* 0x000e620000000c00 */
[----:B------:R-:W-:Y:S01]  /*1640*/  FADD.FTZ R24, R22, R27 ;  /* 0x0000001b16187221 */ /* 0x000fe20000010000 */
[----:B0-----:R-:W-:Y:S01]  /*1650*/  FADD.FTZ R26, R20, R13 ;  /* 0x0000000d141a7221 */ /* 0x001fe20000010000 */
[----:B------:R-:W-:Y:S01]  /*1660*/  FADD.FTZ R25, R21, R14 ;  /* 0x0000000e15197221 */ /* 0x000fe20000010000 */
[----:B------:R-:W-:Y:S01]  /*1670*/  FADD.FTZ R33, R33, R12 ;  /* 0x0000000c21217221 */ /* 0x000fe20000010000 */
[----:B------:R-:W0:Y:S01]  /*1680*/  LDS.128 R20, [R4+0x1e0] ;  /* 0x0001e00004147984 */ /* 0x000e220000000c00 */
[----:B------:R-:W-:Y:S01]  /*1690*/  FADD.FTZ R24, R24, R15 ;  /* 0x0000000f18187221 */ /* 0x000fe20000010000 */
[----:B-1----:R-:W-:Y:S01]  /*16a0*/  FADD.FTZ R26, R26, R17 ;  /* 0x000000111a1a7221 */ /* 0x002fe20000010000 */
[----:B------:R-:W-:Y:S01]  /*16b0*/  FADD.FTZ R33, R33, R16 ;  /* 0x0000001021217221 */ /* 0x000fe20000010000 */
[----:B------:R-:W1:Y:S01]  /*16c0*/  LDS.128 R12, [R4+0x230] ;  /* 0x00023000040c7984 */ /* 0x000e620000000c00 */
[----:B------:R-:W-:Y:S01]  /*16d0*/  FADD.FTZ R24, R24, R19 ;  /* 0x0000001318187221 */ /* 0x000fe20000010000 */
[----:B------:R-:W-:-:S03]  /*16e0*/  FADD.FTZ R25, R25, R18 ;  /* 0x0000001219197221 */ /* 0x000fc60000010000 */
[----:B0-----:R-:W-:Y:S01]  /*16f0*/  FADD.FTZ R24, R24, R23 ;  /* 0x0000001718187221 */ /* 0x001fe20000010000 */
[----:B------:R-:W-:Y:S01]  /*1700*/  FADD.FTZ R33, R33, R20 ;  /* 0x0000001421217221 */ /* 0x000fe20000010000 */
[----:B------:R-:W-:Y:S01]  /*1710*/  FADD.FTZ R26, R26, R21 ;  /* 0x000000151a1a7221 */ /* 0x000fe20000010000 */
[----:B------:R-:W-:Y:S01]  /*1720*/  FADD.FTZ R25, R25, R22 ;  /* 0x0000001619197221 */ /* 0x000fe20000010000 */
[----:B-1----:R-:W-:Y:S01]  /*1730*/  FADD.FTZ R15, R24, R15 ;  /* 0x0000000f180f7221 */ /* 0x002fe20000010000 */
[----:B------:R-:W-:Y:S01]  /*1740*/  HFMA2.MMA R24, -RZ, RZ, 0, 2.98023223876953125e-07 ;  /* 0x00000005ff187435 */ /* 0x000fe200000001ff */
[----:B------:R-:W-:Y:S01]  /*1750*/  FADD.FTZ R12, R33, R12 ;  /* 0x0000000c210c7221 */ /* 0x000fe20000010000 */
[----:B------:R-:W-:Y:S01]  /*1760*/  FADD.FTZ R13, R26, R13 ;  /* 0x0000000d1a0d7221 */ /* 0x000fe20000010000 */
[----:B------:R-:W-:Y:S01]  /*1770*/  FADD.FTZ R14, R25, R14 ;  /* 0x0000000e190e7221 */ /* 0x000fe20000010000 */
[----:B------:R-:W-:-:S07]  /*1780*/  IADD3 R23, R4, 0x190, RZ ;  /* 0x0000019004177810 */ /* 0x000fce0007ffe0ff */
.L_x_72:
[----:B------:R-:W-:Y:S01]  /*1790*/  MOV R25, 0x5 ;  /* 0x0000000500197802 */ /* 0x000fe20000000f00 */
[----:B------:R-:W0:Y:S04]  /*17a0*/  LDS.128 R20, [R23+0xf0] ;  /* 0x0000f00017147984 */ /* 0x000e280000000c00 */
[C---:B------:R-:W-:Y:S01]  /*17b0*/  IMAD R25, R24.reuse, R25, 0x14 ;  /* 0x0000001418197424 */ /* 0x040fe200078e0219 */
[----:B------:R-:W-:-:S04]  /*17c0*/  IADD3 R24, R24, 0x28, RZ ;  /* 0x0000002818187810 */ /* 0x000fc80007ffe0ff */
[----:B------:R-:W-:Y:S02]  /*17d0*/  LEA R26, R25, R4, 0x4 ;  /* 0x00000004191a7211 */ /* 0x000fe400078e20ff */
[----:B------:R-:W-:-:S03]  /*17e0*/  ISETP.NE.AND P0, PT, R24, 0x7d, PT ;  /* 0x0000007d1800780c */ /* 0x000fc60003f05270 */
[----:B------:R-:W1:Y:S01]  /*17f0*/  LDS.128 R16, [R26] ;  /* 0x000000001a107984 */ /* 0x000e620000000c00 */
[----:B0-----:R-:W-:Y:S01]  /*1800*/  FADD.FTZ R27, R20, R12 ;  /* 0x0000000c141b7221 */ /* 0x001fe20000010000 */
[----:B------:R-:W-:Y:S01]  /*1810*/  FADD.FTZ R12, R21, R13 ;  /* 0x0000000d150c7221 */ /* 0x000fe20000010000 */
[----:B------:R-:W-:Y:S01]  /*1820*/  FADD.FTZ R21, R22, R14 ;  /* 0x0000000e16157221 */ /* 0x000fe20000010000 */
[----:B------:R-:W-:Y:S02]  /*1830*/  FADD.FTZ R20, R23, R15 ;  /* 0x0000000f17147221 */ /* 0x000fe40000010000 */
[----:B-1----:R-:W-:Y:S01]  /*1840*/  FADD.FTZ R22, R12, R17 ;  /* 0x000000110c167221 */ /* 0x002fe20000010000 */
[----:B------:R-:W-:Y:S01]  /*1850*/  FADD.FTZ R27, R27, R16 ;  /* 0x000000101b1b7221 */ /* 0x000fe20000010000 */
[----:B------:R-:W0:Y:S01]  /*1860*/  LDS.128 R12, [R26+0x50] ;  /* 0x000050001a0c7984 */ /* 0x000e220000000c00 */
[----:B------:R-:W-:Y:S01]  /*1870*/  FADD.FTZ R21, R21, R18 ;  /* 0x0000001215157221 */ /* 0x000fe20000010000 */
[----:B------:R-:W-:-:S02]  /*1880*/  FADD.FTZ R20, R20, R19 ;  /* 0x0000001314147221 */ /* 0x000fc40000010000 */
[----:B------:R-:W1:Y:S01]  /*1890*/  LDS.128 R16, [R26+0xa0] ;  /* 0x0000a0001a107984 */ /* 0x000e620000000c00 */
[----:B0-----:R-:W-:Y:S01]  /*18a0*/  FADD.FTZ R27, R27, R12 ;  /* 0x0000000c1b1b7221 */ /* 0x001fe20000010000 */
[----:B------:R-:W-:Y:S01]  /*18b0*/  FADD.FTZ R22, R22, R13 ;  /* 0x0000000d16167221 */ /* 0x000fe20000010000 */
[----:B------:R-:W-:Y:S01]  /*18c0*/  FADD.FTZ R21, R21, R14 ;  /* 0x0000000e15157221 */ /* 0x000fe20000010000 */
[----:B------:R-:W-:Y:S01]  /*18d0*/  FADD.FTZ R38, R20, R15 ;  /* 0x0000000f14267221 */ /* 0x000fe20000010000 */
[----:B------:R-:W-:Y:S01]  /*18e0*/  LEA R20, R25, R4, 0x4 ;  /* 0x0000000419147211 */ /* 0x000fe200078e20ff */
[----:B------:R-:W0:Y:S01]  /*18f0*/  LDS.128 R12, [R26+0xf0] ;  /* 0x0000f0001a0c7984 */ /* 0x000e220000000c00 */
[----:B-1----:R-:W-:Y:S01]  /*1900*/  FADD.FTZ R27, R27, R16 ;  /* 0x000000101b1b7221 */ /* 0x002fe20000010000 */
[----:B------:R-:W-:Y:S01]  /*1910*/  FADD.FTZ R22, R22, R17 ;  /* 0x0000001116167221 */ /* 0x000fe20000010000 */
[----:B------:R-:W-:Y:S01]  /*1920*/  FADD.FTZ R21, R21, R18 ;  /* 0x0000001215157221 */ /* 0x000fe20000010000 */
[----:B------:R-:W-:-:S02]  /*1930*/  FADD.FTZ R38, R38, R19 ;  /* 0x0000001326267221 */ /* 0x000fc40000010000 */
[----:B------:R-:W1:Y:S01]  /*1940*/  LDS.128 R16, [R20+0x140] ;  /* 0x0001400014107984 */ /* 0x000e620000000c00 */
[----:B0-----:R-:W-:Y:S01]  /*1950*/  FADD.FTZ R27, R27, R12 ;  /* 0x0000000c1b1b7221 */ /* 0x001fe20000010000 */
[----:B------:R-:W-:Y:S01]  /*1960*/  FADD.FTZ R22, R22, R13 ;  /* 0x0000000d16167221 */ /* 0x000fe20000010000 */
[----:B------:R-:W-:Y:S01]  /*1970*/  FADD.FTZ R21, R21, R14 ;  /* 0x0000000e15157221 */ /* 0x000fe20000010000 */
[----:B------:R-:W-:Y:S02]  /*1980*/  FADD.FTZ R38, R38, R15 ;  /* 0x0000000f26267221 */ /* 0x000fe40000010000 */
        /* <DEDUP_REMOVED lines=15> */
[----:B------:R-:W-:Y:S01]  /*1a80*/  FADD.FTZ R38, R38, R19 ;  /* 0x0000001326267221 */ /* 0x000fe20000010000 */
[----:B------:R-:W-:Y:S01]  /*1a90*/  IADD3 R25, R25, 0xb4, RZ ;  /* 0x000000b419197810 */ /* 0x000fe20007ffe0ff */
[----:B------:R-:W1:Y:S01]  /*1aa0*/  LDS.128 R16, [R21+0x280] ;  /* 0x0002800015107984 */ /* 0x000e620000000c00 */
[----:B0-----:R-:W-:Y:S01]  /*1ab0*/  FADD.FTZ R27, R27, R12 ;  /* 0x0000000c1b1b7221 */ /* 0x001fe20000010000 */
[----:B------:R-:W-:Y:S01]  /*1ac0*/  FADD.FTZ R22, R22, R13 ;  /* 0x0000000d16167221 */ /* 0x000fe20000010000 */
[----:B------:R-:W-:Y:S01]  /*1ad0*/  FADD.FTZ R23, R23, R14 ;  /* 0x0000000e17177221 */ /* 0x000fe20000010000 */
[----:B------:R-:W-:-:S02]  /*1ae0*/  FADD.FTZ R38, R38, R15 ;  /* 0x0000000f26267221 */ /* 0x000fc40000010000 */
[----:B------:R-:W0:Y:S01]  /*1af0*/  LDS.128 R12, [R21+0x2d0] ;  /* 0x0002d000150c7984 */ /* 0x000e220000000c00 */
[----:B-1----:R-:W-:Y:S01]  /*1b00*/  FADD.FTZ R27, R27, R16 ;  /* 0x000000101b1b7221 */ /* 0x002fe20000010000 */
[----:B------:R-:W-:Y:S01]  /*1b10*/  FADD.FTZ R22, R22, R17 ;  /* 0x0000001116167221 */ /* 0x000fe20000010000 */
[----:B------:R-:W-:Y:S01]  /*1b20*/  FADD.FTZ R23, R23, R18 ;  /* 0x0000001217177221 */ /* 0x000fe20000010000 */
[----:B------:R-:W-:Y:S02]  /*1b30*/  FADD.FTZ R38, R38, R19 ;  /* 0x0000001326267221 */ /* 0x000fe40000010000 */
        /* <DEDUP_REMOVED lines=139> */
[----:B------:R-:W1:Y:S01]  /*23f0*/  LDS.128 R20, [R26+0xbe0] ;  /* 0x000be0001a147984 */ /* 0x000e620000000c00 */
[----:B------:R-:W-:Y:S02]  /*2400*/  FADD.FTZ R27, R27, R18 ;  /* 0x000000121b1b7221 */ /* 0x000fe40000010000 */
[----:B0-----:R-:W-:Y:S01]  /*2410*/  FADD.FTZ R38, R38, R15 ;  /* 0x0000000f26267221 */ /* 0x001fe20000010000 */
[----:B------:R-:W-:Y:S01]  /*2420*/  FADD.FTZ R33, R33, R12 ;  /* 0x0000000c21217221 */ /* 0x000fe20000010000 */
[----:B------:R-:W-:Y:S01]  /*2430*/  FADD.FTZ R16, R16, R13 ;  /* 0x0000000d10107221 */ /* 0x000fe20000010000 */
[----:B------:R-:W-:Y:S01]  /*2440*/  FADD.FTZ R27, R27, R14 ;  /* 0x0000000e1b1b7221 */ /* 0x000fe20000010000 */
[----:B-1----:R-:W-:Y:S01]  /*2450*/  FADD.FTZ R15, R38, R23 ;  /* 0x00000017260f7221 */ /* 0x002fe20000010000 */
[----:B------:R-:W-:Y:S01]  /*2460*/  FADD.FTZ R12, R33, R20 ;  /* 0x00000014210c7221 */ /* 0x000fe20000010000 */
[----:B------:R-:W-:Y:S01]  /*2470*/  FADD.FTZ R13, R16, R21 ;  /* 0x00000015100d7221 */ /* 0x000fe20000010000 */
[----:B------:R-:W-:Y:S01]  /*2480*/  FADD.FTZ R14, R27, R22 ;  /* 0x000000161b0e7221 */ /* 0x000fe20000010000 */
[----:B------:R-:W-:Y:S01]  /*2490*/  LEA R23, R25, R4, 0x4 ;  /* 0x0000000419177211 */ /* 0x000fe200078e20ff */
[----:B------:R-:W-:Y:S06]  /*24a0*/  @P0 BRA `(.L_x_72) ;  /* 0xfffffff000b80947 */ /* 0x000fec000383ffff */
.L_x_71:
[----:B------:R-:W-:Y:S05]  /*24b0*/  BSYNC B0 ;  /* 0x0000000000007941 */ /* 0x000fea0003800000 */
.L_x_70:
[----:B0-----:R-:W0:Y:S01]  /*24c0*/  LDC R4, c[0x0][0xc] ;  /* 0x00000300ff047b82 */ /* 0x001e220000000800 */
[----:B------:R-:W-:Y:S01]  /*24d0*/  IMAD R3, R3, 0x5, R32 ;  /* 0x0000000503037824 */ /* 0x000fe200078e0220 */
[----:B------:R-:W-:Y:S06]  /*24e0*/  BSSY B0, `(.L_x_73) ;  /* 0x0000012000007945 */ /* 0x000fec0003800000 */
[----:B------:R-:W1:Y:S01]  /*24f0*/  LDC.64 R18, c[0x0][0x268] ;  /* 0x00009a00ff127b82 */ /* 0x000e620000000a00 */
[----:B0-----:R-:W-:Y:S01]  /*2500*/  ISETP.GE.U32.AND P0, PT, R4, 0x2, PT ;  /* 0x000000020400780c */ /* 0x001fe20003f06070 */
[----:B-1----:R-:W-:Y:S01]  /*2510*/  IMAD.WIDE R18, R3, 0x4, R18 ;  /* 0x0000000403127825 */ /* 0x002fe200078e0212 */
[----:B------:R-:W-:Y:S11]  /*2520*/  @P4 BRA `(.L_x_74) ;  /* 0x0000000000344947 */ /* 0x000ff60003800000 */
[----:B------:R-:W0:Y:S01]  /*2530*/  LDC.64 R16, c[0x0][0x288] ;  /* 0x0000a200ff107b82 */ /* 0x000e220000000a00 */
        /* <DEDUP_REMOVED lines=8> */
[----:B0-----:R-:W-:-:S04]  /*25c0*/  LEA R22, P5, R16, R18, 0x2 ;  /* 0x0000001210167211 */ /* 0x001fc800078a10ff */
[----:B------:R-:W-:-:S05]  /*25d0*/  LEA.HI.X R23, R16, R19, R17, 0x2, P5 ;  /* 0x0000001310177211 */ /* 0x000fca00028f1411 */
[----:B------:R1:W-:Y:S04]  /*25e0*/  REDG.E.ADD.F32.FTZ.RN.STRONG.GPU desc[UR14][R22.64], R14 ;  /* 0x0000000e160079a6 */ /* 0x0003e8000c10f38e */
[----:B------:R1:W-:Y:S02]  /*25f0*/  REDG.E.ADD.F32.FTZ.RN.STRONG.GPU desc[UR14][R24.64], R15 ;  /* 0x0000000f180079a6 */ /* 0x0003e4000c10f38e */
.L_x_74:
[----:B------:R-:W-:Y:S05]  /*2600*/  BSYNC B0 ;  /* 0x0000000000007941 */ /* 0x000fea0003800000 */
.L_x_73:
[----:B------:R-:W-:Y:S05]  /*2610*/  @!P0 BRA `(.L_x_75) ;  /* 0x0000001000908947 */ /* 0x000fea0003800000 */
[----:B------:R-:W0:Y:S01]  /*2620*/  LDC R3, c[0x0][0x10] ;  /* 0x00000400ff037b82 */ /* 0x000e220000000800 */
[----:B-1----:R-:W1:Y:S01]  /*2630*/  S2R R20, SR_CTAID.Y ;  /* 0x0000000000147919 */ /* 0x002e620000002600 */
[----:B------:R-:W-:-:S06]  /*2640*/  ULOP3.LUT UR8, UR4, 0x1, URZ, 0xc0, !UPT ;  /* 0x0000000104087892 */ /* 0x000fcc000f8ec03f */
[----:B------:R-:W2:Y:S08]  /*2650*/  LDC.64 R14, c[0x0][0x258] ;  /* 0x00009600ff0e7b82 */ /* 0x000eb00000000a00 */
[----:B------:R-:W3:Y:S01]  /*2660*/  LDC.64 R12, c[0x0][0x260] ;  /* 0x00009800ff0c7b82 */ /* 0x000ee20000000a00 */
[----:B0-----:R-:W-:-:S04]  /*2670*/  IMAD R17, R3, UR8, RZ ;  /* 0x0000000803117c24 */ /* 0x001fc8000f8e02ff */
[C---:B------:R-:W-:Y:S01]  /*2680*/  IMAD R16, R17.reuse, R4, RZ ;  /* 0x0000000411107224 */ /* 0x040fe200078e02ff */
[----:B-1----:R-:W-:-:S04]  /*2690*/  IADD3 R17, R17, R20, RZ ;  /* 0x0000001411117210 */ /* 0x002fc80007ffe0ff */
[----:B------:R-:W-:Y:S01]  /*26a0*/  SHF.L.U32 R19, R16, 0x1, RZ ;  /* 0x0000000110137819 */ /* 0x000fe200000006ff */
[----:B--2---:R-:W-:-:S04]  /*26b0*/  IMAD.WIDE.U32 R14, R17, 0x4, R14 ;  /* 0x00000004110e7825 */ /* 0x004fc800078e000e */
[----:B---3--:R-:W-:Y:S01]  /*26c0*/  IMAD.WIDE R12, R19, 0x4, R12 ;  /* 0x00000004130c7825 */ /* 0x008fe200078e020c */
[----:B------:R-:W-:Y:S06]  /*26d0*/  @P3 BRA `(.L_x_76) ;  /* 0x0000000000683947 */ /* 0x000fec0003800000 */
[----:B------:R-:W0:Y:S01]  /*26e0*/  S2R R0, SR_LANEID ;  /* 0x0000000000007919 */ /* 0x000e220000000000 */
        /* <DEDUP_REMOVED lines=11> */
[----:B0-----:R-:W-:-:S13]  /*27a0*/  ISETP.EQ.U32.AND P0, PT, R0, UR17, PT ;  /* 0x0000001100007c0c */ /* 0x001fda000bf02070 */
[----:B------:R-:W-:Y:S06]  /*27b0*/  @P0 MEMBAR.ALL.GPU ;  /* 0x0000000000000992 */ /* 0x000fec000000a000 */
[----:B------:R-:W-:-:S00]  /*27c0*/  @P0 ERRBAR ;  /* 0x00000000000009ab */ /* 0x000fc00000000000 */
[----:B------:R-:W-:Y:S06]  /*27d0*/  @P0 CGAERRBAR ;  /* 0x00000000000005ab */ /* 0x000fec0000000000 */
[----:B------:R1:W-:Y:S01]  /*27e0*/  @P0 REDG.E.ADD.S32.STRONG.GPU desc[UR14][R14.64], R21 ;  /* 0x000000150e00098e */ /* 0x0003e2000c10e38e */
[----:B------:R-:W-:-:S04]  /*27f0*/  PLOP3.LUT P0, PT, PT, PT, UP0, 0x80, 0x0 ;  /* 0x000000000000781c */ /* 0x000fc80003f0f008 */
[----:B------:R-:W-:-:S04]  /*2800*/  SEL R19, R4, RZ, !P0 ;  /* 0x000000ff04137207 */ /* 0x000fc80004000000 */
[----:B------:R-:W-:-:S13]  /*2810*/  ISETP.NE.AND P0, PT, R19, -0x1, PT ;  /* 0xffffffff1300780c */ /* 0x000fda0003f05270 */
[----:B-1----:R-:W-:Y:S05]  /*2820*/  @!P0 BRA `(.L_x_76) ;  /* 0x0000000000148947 */ /* 0x002fea0003800000 */
.L_x_77:
[----:B------:R-:W2:Y:S04]  /*2830*/  LDG.E.STRONG.GPU R16, desc[UR14][R14.64] ;  /* 0x0000000e0e107981 */ /* 0x000ea8000c1ef900 */
[----:B--2---:R-:W-:Y:S01]  /*2840*/  CCTL.IVALL ;  /* 0x00000000ff00798f */ /* 0x004fe20002000000 */
[----:B------:R-:W-:Y:S05]  /*2850*/  YIELD ;  /* 0x0000000000007946 */ /* 0x000fea0003800000 */
[----:B------:R-:W-:-:S13]  /*2860*/  ISETP.NE.AND P0, PT, R16, R19, PT ;  /* 0x000000131000720c */ /* 0x000fda0003f05270 */
[----:B------:R-:W-:Y:S05]  /*2870*/  @P0 BRA `(.L_x_77) ;  /* 0xfffffffc00ec0947 */ /* 0x000fea000383ffff */
.L_x_76:
        /* <DEDUP_REMOVED lines=17> */
.L_x_81:
[----:B------:R-:W-:-:S13]  /*2990*/  ISETP.EQ.OR P6, PT, R24, UR16, P3 ;  /* 0x0000001018007c0c */ /* 0x000fda0009fc2670 */
[----:B------:R-:W-:-:S04]  /*29a0*/  @!P6 IMAD R15, R3, R24, R20 ;  /* 0x00000018030fe224 */ /* 0x000fc800078e0214 */
[----:B------:R-:W-:-:S06]  /*29b0*/  @!P6 IMAD.WIDE.U32 R14, R15, 0x8, R12 ;  /* 0x000000080f0ee825 */ /* 0x000fcc00078e000c */
[----:B------:R-:W2:Y:S01]  /*29c0*/  @!P6 LDG.E.64 R14, desc[UR14][R14.64] ;  /* 0x0000000e0e0ee981 */ /* 0x000ea2000c1e1b00 */
[C---:B------:R-:W-:Y:S02]  /*29d0*/  IADD3 R17, R24.reuse, 0x1, RZ ;  /* 0x0000000118117810 */ /* 0x040fe40007ffe0ff */
[C---:B------:R-:W-:Y:S02]  /*29e0*/  IADD3 R19, R24.reuse, 0x2, RZ ;  /* 0x0000000218137810 */ /* 0x040fe40007ffe0ff */
[----:B------:R-:W-:Y:S02]  /*29f0*/  ISETP.EQ.OR P4, PT, R17, UR16, P3 ;  /* 0x0000001011007c0c */ /* 0x000fe40009f82670 */
[----:B------:R-:W-:Y:S02]  /*2a00*/  ISETP.EQ.OR P5, PT, R19, UR16, P3 ;  /* 0x0000001013007c0c */ /* 0x000fe40009fa2670 */
[----:B------:R-:W-:-:S09]  /*2a10*/  IADD3 R18, R24, 0x3, RZ ;  /* 0x0000000318127810 */ /* 0x000fd20007ffe0ff */
[C-C-:B------:R-:W-:Y:S02]  /*2a20*/  @!P4 IMAD R17, R3.reuse, R17, R20.reuse ;  /* 0x000000110311c224 */ /* 0x140fe400078e0214 */
[----:B------:R-:W-:Y:S02]  /*2a30*/  @!P5 IMAD R19, R3, R19, R20 ;  /* 0x000000130313d224 */ /* 0x000fe400078e0214 */
[----:B--2---:R-:W-:Y:S01]  /*2a40*/  @!P6 FADD.FTZ R10, R10, R14 ;  /* 0x0000000e0a0ae221 */ /* 0x004fe20000010000 */
[----:B------:R-:W-:Y:S01]  /*2a50*/  @!P6 FADD.FTZ R11, R11, R15 ;  /* 0x0000000f0b0be221 */ /* 0x000fe20000010000 */
[----:B------:R-:W-:Y:S01]  /*2a60*/  ISETP.EQ.OR P6, PT, R18, UR16, P3 ;  /* 0x0000001012007c0c */ /* 0x000fe20009fc2670 */
[----:B------:R-:W-:-:S04]  /*2a70*/  @!P4 IMAD.WIDE.U32 R14, R17, 0x8, R12 ;  /* 0x00000008110ec825 */ /* 0x000fc800078e000c */
[----:B------:R-:W-:Y:S02]  /*2a80*/  @!P5 IMAD.WIDE.U32 R16, R19, 0x8, R12 ;  /* 0x000000081310d825 */ /* 0x000fe400078e000c */
[----:B------:R-:W2:Y:S04]  /*2a90*/  @!P4 LDG.E.64 R14, desc[UR14][R14.64] ;  /* 0x0000000e0e0ec981 */ /* 0x000ea8000c1e1b00 */
[----:B------:R-:W3:Y:S02]  /*2aa0*/  @!P5 LDG.E.64 R16, desc[UR14][R16.64] ;  /* 0x0000000e1010d981 */ /* 0x000ee4000c1e1b00 */
[----:B------:R-:W-:-:S04]  /*2ab0*/  @!P6 IMAD R19, R3, R18, R20 ;  /* 0x000000120313e224 */ /* 0x000fc800078e0214 */
[----:B------:R-:W-:-:S06]  /*2ac0*/  @!P6 IMAD.WIDE.U32 R18, R19, 0x8, R12 ;  /* 0x000000081312e825 */ /* 0x000fcc00078e000c */
[----:B------:R-:W4:Y:S01]  /*2ad0*/  @!P6 LDG.E.64 R18, desc[UR14][R18.64] ;  /* 0x0000000e1212e981 */ /* 0x000f22000c1e1b00 */
        /* <DEDUP_REMOVED lines=8> */
[----:B------:R-:W-:-:S09]  /*2b60*/  ISETP.EQ.OR P5, PT, R23, UR16, P3 ;  /* 0x0000001017007c0c */ /* 0x000fd20009fa2670 */
[----:B------:R-:W-:Y:S02]  /*2b70*/  @!P4 IMAD R15, R3, R22, R20 ;  /* 0x00000016030fc224 */ /* 0x000fe400078e0214 */
[----:B----4-:R-:W-:Y:S01]  /*2b80*/  @!P6 FADD.FTZ R10, R10, R18 ;  /* 0x000000120a0ae221 */ /* 0x010fe20000010000 */
[----:B------:R-:W-:Y:S01]  /*2b90*/  @!P6 FADD.FTZ R11, R11, R19 ;  /* 0x000000130b0be221 */ /* 0x000fe20000010000 */
[----:B------:R-:W-:Y:S01]  /*2ba0*/  ISETP.EQ.OR P6, PT, R25, UR16, P3 ;  /* 0x0000001019007c0c */ /* 0x000fe20009fc2670 */
[----:B------:R-:W-:-:S04]  /*2bb0*/  @!P4 IMAD.WIDE.U32 R14, R15, 0x8, R12 ;  /* 0x000000080f0ec825 */ /* 0x000fc800078e000c */
[----:B------:R-:W-:Y:S02]  /*2bc0*/  @!P5 IMAD R17, R3, R23, R20 ;  /* 0x000000170311d224 */ /* 0x000fe400078e0214 */
[----:B------:R-:W2:Y:S02]  /*2bd0*/  @!P4 LDG.E.64 R14, desc[UR14][R14.64] ;  /* 0x0000000e0e0ec981 */ /* 0x000ea4000c1e1b00 */
[----:B------:R-:W-:-:S04]  /*2be0*/  @!P5 IMAD.WIDE.U32 R16, R17, 0x8, R12 ;  /* 0x000000081110d825 */ /* 0x000fc800078e000c */
[----:B------:R-:W-:Y:S02]  /*2bf0*/  @!P6 IMAD R19, R3, R25, R20 ;  /* 0x000000190313e224 */ /* 0x000fe400078e0214 */
[----:B------:R-:W3:Y:S02]  /*2c00*/  @!P5 LDG.E.64 R16, desc[UR14][R16.64] ;  /* 0x0000000e1010d981 */ /* 0x000ee4000c1e1b00 */
        /* <DEDUP_REMOVED lines=45> */
[----:B------:R-:W-:Y:S01]  /*2ee0*/  IADD3 R23, R24, 0xe, RZ ;  /* 0x0000000e18177810 */ /* 0x000fe20007ffe0ff */
[----:B--2---:R-:W-:Y:S01]  /*2ef0*/  @!P4 FADD.FTZ R10, R10, R14 ;  /* 0x0000000e0a0ac221 */ /* 0x004fe20000010000 */
[----:B------:R-:W-:Y:S01]  /*2f00*/  @!P4 FADD.FTZ R11, R11, R15 ;  /* 0x0000000f0b0bc221 */ /* 0x000fe20000010000 */
[----:B------:R-:W-:Y:S02]  /*2f10*/  ISETP.EQ.OR P4, PT, R22, UR16, P3 ;  /* 0x0000001016007c0c */ /* 0x000fe40009f82670 */
[----:B------:R-:W-:Y:S01]  /*2f20*/  IADD3 R14, R24, 0xf, RZ ;  /* 0x0000000f180e7810 */ /* 0x000fe20007ffe0ff */
[----:B---3--:R-:W-:Y:S01]  /*2f30*/  @!P5 FADD.FTZ R10, R10, R16 ;  /* 0x000000100a0ad221 */ /* 0x008fe20000010000 */
[----:B------:R-:W-:Y:S01]  /*2f40*/  @!P5 FADD.FTZ R11, R11, R17 ;  /* 0x000000110b0bd221 */ /* 0x000fe20000010000 */
[----:B------:R-:W-:-:S08]  /*2f50*/  ISETP.EQ.OR P5, PT, R23, UR16, P3 ;  /* 0x0000001017007c0c */ /* 0x000fd00009fa2670 */
[----:B------:R-:W-:Y:S02]  /*2f60*/  @!P4 IMAD R17, R3, R22, R20 ;  /* 0x000000160311c224 */ /* 0x000fe400078e0214 */
[----:B----4-:R-:W-:Y:S01]  /*2f70*/  @!P6 FADD.FTZ R10, R10, R18 ;  /* 0x000000120a0ae221 */ /* 0x010fe20000010000 */
[----:B------:R-:W-:Y:S01]  /*2f80*/  @!P6 FADD.FTZ R11, R11, R19 ;  /* 0x000000130b0be221 */ /* 0x000fe20000010000 */
[----:B------:R-:W-:Y:S01]  /*2f90*/  ISETP.EQ.OR P6, PT, R14, UR16, P3 ;  /* 0x000000100e007c0c */ /* 0x000fe20009fc2670 */
[----:B------:R-:W-:-:S04]  /*2fa0*/  @!P4 IMAD.WIDE.U32 R16, R17, 0x8, R12 ;  /* 0x000000081110c825 */ /* 0x000fc800078e000c */
[C-C-:B------:R-:W-:Y:S02]  /*2fb0*/  @!P5 IMAD R15, R3.reuse, R23, R20.reuse ;  /* 0x00000017030fd224 */ /* 0x140fe400078e0214 */
[----:B------:R-:W2:Y:S06]  /*2fc0*/  @!P4 LDG.E.64 R16, desc[UR14][R16.64] ;  /* 0x0000000e1010c981 */ /* 0x000eac000c1e1b00 */
[----:B------:R-:W-:Y:S02]  /*2fd0*/  @!P6 IMAD R19, R3, R14, R20 ;  /* 0x0000000e0313e224 */ /* 0x000fe400078e0214 */
[----:B------:R-:W-:-:S04]  /*2fe0*/  @!P5 IMAD.WIDE.U32 R14, R15, 0x8, R12 ;  /* 0x000000080f0ed825 */ /* 0x000fc800078e000c */
[----:B------:R-:W-:Y:S02]  /*2ff0*/  @!P6 IMAD.WIDE.U32 R18, R19, 0x8, R12 ;  /* 0x000000081312e825 */ /* 0x000fe400078e000c */
[----:B------:R-:W3:Y:S04]  /*3000*/  @!P5 LDG.E.64 R14, desc[UR14][R14.64] ;  /* 0x0000000e0e0ed981 */ /* 0x000ee8000c1e1b00 */
[----:B------:R-:W4:Y:S01]  /*3010*/  @!P6 LDG.E.64 R18, desc[UR14][R18.64] ;  /* 0x0000000e1212e981 */ /* 0x000f22000c1e1b00 */
[----:B------:R-:W-:Y:S02]  /*3020*/  IADD3 R21, R21, -0x10, RZ ;  /* 0xfffffff015157810 */ /* 0x000fe40007ffe0ff */
[----:B------:R-:W-:Y:S01]  /*3030*/  IADD3 R24, R24, 0x10, RZ ;  /* 0x0000001018187810 */ /* 0x000fe20007ffe0ff */
[----:B--2---:R-:W-:Y:S01]  /*3040*/  @!P4 FADD.FTZ R10, R10, R16 ;  /* 0x000000100a0ac221 */ /* 0x004fe20000010000 */
[----:B------:R-:W-:Y:S01]  /*3050*/  @!P4 FADD.FTZ R11, R11, R17 ;  /* 0x000000110b0bc221 */ /* 0x000fe20000010000 */
[----:B------:R-:W-:-:S02]  /*3060*/  ISETP.GT.AND P4, PT, R21, 0xc, PT ;  /* 0x0000000c1500780c */ /* 0x000fc40003f84270 */
[----:B---3--:R-:W-:Y:S01]  /*3070*/  @!P5 FADD.FTZ R10, R10, R14 ;  /* 0x0000000e0a0ad221 */ /* 0x008fe20000010000 */
[----:B------:R-:W-:-:S03]  /*3080*/  @!P5 FADD.FTZ R11, R11, R15 ;  /* 0x0000000f0b0bd221 */ /* 0x000fc60000010000 */
[----:B----4-:R-:W-:Y:S01]  /*3090*/  @!P6 FADD.FTZ R10, R10, R18 ;  /* 0x000000120a0ae221 */ /* 0x010fe20000010000 */
[----:B------:R-:W-:-:S06]  /*30a0*/  @!P6 FADD.FTZ R11, R11, R19 ;  /* 0x000000130b0be221 */ /* 0x000fcc0000010000 */
[----:B------:R-:W-:Y:S05]  /*30b0*/  @P4 BRA `(.L_x_81) ;  /* 0xfffffff800344947 */ /* 0x000fea000383ffff */
.L_x_80:
[----:B------:R-:W-:-:S13]  /*30c0*/  ISETP.GT.AND P4, PT, R21, 0x4, PT ;  /* 0x000000041500780c */ /* 0x000fda0003f84270 */
[----:B------:R-:W-:Y:S05]  /*30d0*/  @!P4 BRA `(.L_x_82) ;  /* 0x0000000000ecc947 */ /* 0x000fea0003800000 */
[C---:B------:R-:W-:Y:S02]  /*30e0*/  IADD3 R17, R24.reuse, 0x1, RZ ;  /* 0x0000000118117810 */ /* 0x040fe40007ffe0ff */
[C---:B------:R-:W-:Y:S02]  /*30f0*/  ISETP.EQ.OR P0, PT, R24.reuse, UR16, P3 ;  /* 0x0000001018007c0c */ /* 0x040fe40009f02670 */
[----:B------:R-:W-:Y:S02]  /*3100*/  ISETP.EQ.OR P5, PT, R17, UR16, P3 ;  /* 0x0000001011007c0c */ /* 0x000fe40009fa2670 */
[C---:B------:R-:W-:Y:S02]  /*3110*/  IADD3 R15, R24.reuse, 0x2, RZ ;  /* 0x00000002180f7810 */ /* 0x040fe40007ffe0ff */
[----:B------:R-:W-:Y:S02]  /*3120*/  IADD3 R23, R24, 0x3, RZ ;  /* 0x0000000318177810 */ /* 0x000fe40007ffe0ff */
[----:B------:R-:W-:-:S02]  /*3130*/  ISETP.EQ.OR P6, PT, R15, UR16, P3 ;  /* 0x000000100f007c0c */ /* 0x000fc40009fc2670 */
[----:B------:R-:W-:-:S03]  /*3140*/  ISETP.EQ.OR P4, PT, R23, UR16, P3 ;  /* 0x0000001017007c0c */ /* 0x000fc60009f82670 */
[--C-:B------:R-:W-:Y:S02]  /*3150*/  @!P0 IMAD R19, R24, R3, R20.reuse ;  /* 0x0000000318138224 */ /* 0x100fe400078e0214 */
[----:B------:R-:W-:Y:S02]  /*3160*/  @!P5 IMAD R17, R3, R17, R20 ;  /* 0x000000110311d224 */ /* 0x000fe400078e0214 */
[----:B------:R-:W-:-:S04]  /*3170*/  @!P0 IMAD.WIDE.U32 R18, R19, 0x8, R12 ;  /* 0x0000000813128825 */ /* 0x000fc800078e000c */
[----:B------:R-:W-:Y:S02]  /*3180*/  @!P5 IMAD.WIDE.U32 R16, R17, 0x8, R12 ;  /* 0x000000081110d825 */ /* 0x000fe400078e000c */
[----:B------:R-:W2:Y:S02]  /*3190*/  @!P0 LDG.E.64 R18, desc[UR14][R18.64] ;  /* 0x0000000e12128981 */ /* 0x000ea4000c1e1b00 */
[C-C-:B------:R-:W-:Y:S02]  /*31a0*/  @!P6 IMAD R15, R3.reuse, R15, R20.reuse ;  /* 0x0000000f030fe224 */ /* 0x140fe400078e0214 */
[----:B------:R-:W-:Y:S01]  /*31b0*/  @!P4 IMAD R23, R3, R23, R20 ;  /* 0x000000170317c224 */ /* 0x000fe200078e0214 */
[----:B------:R-:W3:Y:S01]  /*31c0*/  @!P5 LDG.E.64 R16, desc[UR14][R16.64] ;  /* 0x0000000e1010d981 */ /* 0x000ee2000c1e1b00 */
[----:B------:R-:W-:-:S04]  /*31d0*/  @!P6 IMAD.WIDE.U32 R14, R15, 0x8, R12 ;  /* 0x000000080f0ee825 */ /* 0x000fc800078e000c */
[----:B------:R-:W-:Y:S02]  /*31e0*/  @!P4 IMAD.WIDE.U32 R22, R23, 0x8, R12 ;  /* 0x000000081716c825 */ /* 0x000fe400078e000c */
[----:B------:R-:W4:Y:S04]  /*31f0*/  @!P6 LDG.E.64 R14, desc[UR14][R14.64] ;  /* 0x0000000e0e0ee981 */ /* 0x000f28000c1e1b00 */
[----:B------:R-:W5:Y:S01]  /*3200*/  @!P4 LDG.E.64 R22, desc[UR14][R22.64] ;  /* 0x0000000e1616c981 */ /* 0x000f62000c1e1b00 */
[----:B------:R-:W-:-:S04]  /*3210*/  IADD3 R24, R24, 0x4, RZ ;  /* 0x0000000418187810 */ /* 0x000fc80007ffe0ff */
[----:B------:R-:W-:Y:S01]  /*3220*/  IADD3 R25, R24, 0x3, RZ ;  /* 0x0000000318197810 */ /* 0x000fe20007ffe0ff */
[----:B--2---:R-:W-:Y:S01]  /*3230*/  @!P0 FADD.FTZ R10, R10, R18 ;  /* 0x000000120a0a8221 */ /* 0x004fe20000010000 */
[----:B------:R-:W-:Y:S01]  /*3240*/  @!P0 FADD.FTZ R11, R11, R19 ;  /* 0x000000130b0b8221 */ /* 0x000fe20000010000 */
[C---:B------:R-:W-:Y:S02]  /*3250*/  IADD3 R18, R24.reuse, 0x1, RZ ;  /* 0x0000000118127810 */ /* 0x040fe40007ffe0ff */
[----:B------:R-:W-:Y:S01]  /*3260*/  ISETP.EQ.OR P0, PT, R24, UR16, P3 ;  /* 0x0000001018007c0c */ /* 0x000fe20009f02670 */
[----:B---3--:R-:W-:Y:S01]  /*3270*/  @!P5 FADD.FTZ R10, R10, R16 ;  /* 0x000000100a0ad221 */ /* 0x008fe20000010000 */
[----:B------:R-:W-:Y:S01]  /*3280*/  @!P5 FADD.FTZ R11, R11, R17 ;  /* 0x000000110b0bd221 */ /* 0x000fe20000010000 */
[----:B------:R-:W-:Y:S02]  /*3290*/  IADD3 R16, R24, 0x2, RZ ;  /* 0x0000000218107810 */ /* 0x000fe40007ffe0ff */
[----:B------:R-:W-:Y:S01]  /*32a0*/  ISETP.EQ.OR P5, PT, R18, UR16, P3 ;  /* 0x0000001012007c0c */ /* 0x000fe20009fa2670 */
[----:B----4-:R-:W-:Y:S01]  /*32b0*/  @!P6 FADD.FTZ R10, R10, R14 ;  /* 0x0000000e0a0ae221 */ /* 0x010fe20000010000 */
[----:B------:R-:W-:Y:S01]  /*32c0*/  @!P6 FADD.FTZ R11, R11, R15 ;  /* 0x0000000f0b0be221 */ /* 0x000fe20000010000 */
[----:B------:R-:W-:-:S02]  /*32d0*/  ISETP.EQ.OR P6, PT, R16, UR16, P3 ;  /* 0x0000001010007c0c */ /* 0x000fc40009fc2670 */
[----:B-----5:R-:W-:Y:S01]  /*32e0*/  @!P4 FADD.FTZ R10, R10, R22 ;  /* 0x000000160a0ac221 */ /* 0x020fe20000010000 */
[----:B------:R-:W-:Y:S01]  /*32f0*/  @!P4 FADD.FTZ R11, R11, R23 ;  /* 0x000000170b0bc221 */ /* 0x000fe20000010000 */
[----:B------:R-:W-:Y:S01]  /*3300*/  ISETP.EQ.OR P4, PT, R25, UR16, P3 ;  /* 0x0000001019007c0c */ /* 0x000fe20009f82670 */
[----:B------:R-:W-:-:S05]  /*3310*/  @!P0 IMAD R19, R3, R24, R20 ;  /* 0x0000001803138224 */ /* 0x000fca00078e0214 */
[----:B------:R-:W-:Y:S02]  /*3320*/  @!P5 IMAD R17, R3, R18, R20 ;  /* 0x000000120311d224 */ /* 0x000fe400078e0214 */
[----:B------:R-:W-:-:S04]  /*3330*/  @!P0 IMAD.WIDE.U32 R18, R19, 0x8, R12 ;  /* 0x0000000813128825 */ /* 0x000fc800078e000c */
[----:B------:R-:W-:Y:S02]  /*3340*/  @!P6 IMAD R15, R3, R16, R20 ;  /* 0x00000010030fe224 */ /* 0x000fe400078e0214 */
[--C-:B------:R-:W-:Y:S01]  /*3350*/  @!P5 IMAD.WIDE.U32 R16, R17, 0x8, R12.reuse ;  /* 0x000000081110d825 */ /* 0x100fe200078e000c */
[----:B------:R-:W2:Y:S03]  /*3360*/  @!P0 LDG.E.64 R18, desc[UR14][R18.64] ;  /* 0x0000000e12128981 */ /* 0x000ea6000c1e1b00 */
[----:B------:R-:W-:Y:S02]  /*3370*/  @!P6 IMAD.WIDE.U32 R14, R15, 0x8, R12 ;  /* 0x000000080f0ee825 */ /* 0x000fe400078e000c */
[----:B------:R-:W3:Y:S02]  /*3380*/  @!P5 LDG.E.64 R16, desc[UR14][R16.64] ;  /* 0x0000000e1010d981 */ /* 0x000ee4000c1e1b00 */
[----:B------:R-:W-:-:S02]  /*3390*/  @!P4 IMAD R23, R3, R25, R20 ;  /* 0x000000190317c224 */ /* 0x000fc400078e0214 */
[----:B------:R-:W4:Y:S02]  /*33a0*/  @!P6 LDG.E.64 R14, desc[UR14][R14.64] ;  /* 0x0000000e0e0ee981 */ /* 0x000f24000c1e1b00 */
[----:B------:R-:W-:-:S06]  /*33b0*/  @!P4 IMAD.WIDE.U32 R22, R23, 0x8, R12 ;  /* 0x000000081716c825 */ /* 0x000fcc00078e000c */
[----:B------:R-:W5:Y:S01]  /*33c0*/  @!P4 LDG.E.64 R22, desc[UR14][R22.64] ;  /* 0x0000000e1616c981 */ /* 0x000f62000c1e1b00 */
[----:B------:R-:W-:Y:S02]  /*33d0*/  IADD3 R21, R21, -0x4, RZ ;  /* 0xfffffffc15157810 */ /* 0x000fe40007ffe0ff */
[----:B------:R-:W-:Y:S02]  /*33e0*/  IADD3 R24, R24, 0x4, RZ ;  /* 0x0000000418187810 */ /* 0x000fe40007ffe0ff */
[----:B------:R-:W-:Y:S01]  /*33f0*/  IADD3 R21, R21, -0x4, RZ ;  /* 0xfffffffc15157810 */ /* 0x000fe20007ffe0ff */
[----:B--2---:R-:W-:Y:S01]  /*3400*/  @!P0 FADD.FTZ R10, R10, R18 ;  /* 0x000000120a0a8221 */ /* 0x004fe20000010000 */
[----:B------:R-:W-:-:S03]  /*3410*/  @!P0 FADD.FTZ R11, R11, R19 ;  /* 0x000000130b0b8221 */ /* 0x000fc60000010000 */
[----:B---3--:R-:W-:Y:S01]  /*3420*/  @!P5 FADD.FTZ R10, R10, R16 ;  /* 0x000000100a0ad221 */ /* 0x008fe20000010000 */
[----:B------:R-:W-:-:S03]  /*3430*/  @!P5 FADD.FTZ R11, R11, R17 ;  /* 0x000000110b0bd221 */ /* 0x000fc60000010000 */
[----:B----4-:R-:W-:Y:S01]  /*3440*/  @!P6 FADD.FTZ R10, R10, R14 ;  /* 0x0000000e0a0ae221 */ /* 0x010fe20000010000 */
[----:B------:R-:W-:Y:S01]  /*3450*/  @!P6 FADD.FTZ R11, R11, R15 ;  /* 0x0000000f0b0be221 */ /* 0x000fe20000010000 */
[----:B------:R-:W-:Y:S02]  /*3460*/  PLOP3.LUT P0, PT, PT, PT, PT, 0x8, 0x0 ;  /* 0x000000000000781c */ /* 0x000fe40003f0e170 */
[----:B-----5:R-:W-:Y:S01]  /*3470*/  @!P4 FADD.FTZ R10, R10, R22 ;  /* 0x000000160a0ac221 */ /* 0x020fe20000010000 */
[----:B------:R-:W-:-:S10]  /*3480*/  @!P4 FADD.FTZ R11, R11, R23 ;  /* 0x000000170b0bc221 */ /* 0x000fd40000010000 */
.L_x_82:
[----:B------:R-:W-:-:S13]  /*3490*/  ISETP.NE.OR P0, PT, R21, RZ, P0 ;  /* 0x000000ff1500720c */ /* 0x000fda0000705670 */
[----:B------:R-:W-:Y:S05]  /*34a0*/  @!P0 BRA `(.L_x_78) ;  /* 0x00000000007c8947 */ /* 0x000fea0003800000 */
.L_x_79:
[C---:B------:R-:W-:Y:S02]  /*34b0*/  ISETP.EQ.OR P5, PT, R24.reuse, UR16, P3 ;  /* 0x0000001018007c0c */ /* 0x040fe40009fa2670 */
[C---:B------:R-:W-:Y:S02]  /*34c0*/  IADD3 R17, R24.reuse, 0x1, RZ ;  /* 0x0000000118117810 */ /* 0x040fe40007ffe0ff */
[C---:B------:R-:W-:Y:S02]  /*34d0*/  IADD3 R15, R24.reuse, 0x2, RZ ;  /* 0x00000002180f7810 */ /* 0x040fe40007ffe0ff */
[----:B------:R-:W-:Y:S02]  /*34e0*/  ISETP.EQ.OR P6, PT, R17, UR16, P3 ;  /* 0x0000001011007c0c */ /* 0x000fe40009fc2670 */
[----:B------:R-:W-:Y:S02]  /*34f0*/  ISETP.EQ.OR P4, PT, R15, UR16, P3 ;  /* 0x000000100f007c0c */ /* 0x000fe40009f82670 */
[----:B------:R-:W-:-:S03]  /*3500*/  IADD3 R23, R24, 0x3, RZ ;  /* 0x0000000318177810 */ /* 0x000fc60007ffe0ff */
[----:B------:R-:W-:Y:S01]  /*3510*/  @!P5 IMAD R19, R3, R24, R20 ;  /* 0x000000180313d224 */ /* 0x000fe200078e0214 */
[----:B------:R-:W-:-:S03]  /*3520*/  ISETP.EQ.OR P0, PT, R23, UR16, P3 ;  /* 0x0000001017007c0c */ /* 0x000fc60009f02670 */
[----:B------:R-:W-:-:S04]  /*3530*/  @!P5 IMAD.WIDE.U32 R18, R19, 0x8, R12 ;  /* 0x000000081312d825 */ /* 0x000fc800078e000c */
[C-C-:B------:R-:W-:Y:S02]  /*3540*/  @!P6 IMAD R17, R3.reuse, R17, R20.reuse ;  /* 0x000000110311e224 */ /* 0x140fe400078e0214 */
[----:B------:R-:W2:Y:S01]  /*3550*/  @!P5 LDG.E.64 R18, desc[UR14][R18.64] ;  /* 0x0000000e1212d981 */ /* 0x000ea2000c1e1b00 */
[----:B------:R-:W-:Y:S02]  /*3560*/  @!P4 IMAD R15, R3, R15, R20 ;  /* 0x0000000f030fc224 */ /* 0x000fe400078e0214 */
[----:B------:R-:W-:-:S04]  /*3570*/  @!P6 IMAD.WIDE.U32 R16, R17, 0x8, R12 ;  /* 0x000000081110e825 */ /* 0x000fc800078e000c */
[----:B------:R-:W-:Y:S02]  /*3580*/  @!P4 IMAD.WIDE.U32 R14, R15, 0x8, R12 ;  /* 0x000000080f0ec825 */ /* 0x000fe400078e000c */
[----:B------:R-:W3:Y:S02]  /*3590*/  @!P6 LDG.E.64 R16, desc[UR14][R16.64] ;  /* 0x0000000e1010e981 */ /* 0x000ee4000c1e1b00 */
[----:B------:R-:W-:Y:S02]  /*35a0*/  @!P0 IMAD R23, R3, R23, R20 ;  /* 0x0000001703178224 */ /* 0x000fe400078e0214 */
[----:B------:R-:W4:Y:S02]  /*35b0*/  @!P4 LDG.E.64 R14, desc[UR14][R14.64] ;  /* 0x0000000e0e0ec981 */ /* 0x000f24000c1e1b00 */
[----:B------:R-:W-:-:S06]  /*35c0*/  @!P0 IMAD.WIDE.U32 R22, R23, 0x8, R12 ;  /* 0x0000000817168825 */ /* 0x000fcc00078e000c */
[----:B------:R-:W5:Y:S01]  /*35d0*/  @!P0 LDG.E.64 R22, desc[UR14][R22.64] ;  /* 0x0000000e16168981 */ /* 0x000f62000c1e1b00 */
[----:B------:R-:W-:Y:S02]  /*35e0*/  IADD3 R21, R21, -0x4, RZ ;  /* 0xfffffffc15157810 */ /* 0x000fe40007ffe0ff */
[----:B------:R-:W-:Y:S01]  /*35f0*/  IADD3 R24, R24, 0x4, RZ ;  /* 0x0000000418187810 */ /* 0x000fe20007ffe0ff */
[----:B--2---:R-:W-:Y:S01]  /*3600*/  @!P5 FADD.FTZ R10, R10, R18 ;  /* 0x000000120a0ad221 */ /* 0x004fe20000010000 */
[----:B------:R-:W-:Y:S01]  /*3610*/  @!P5 FADD.FTZ R11, R11, R19 ;  /* 0x000000130b0bd221 */ /* 0x000fe20000010000 */
[----:B------:R-:W-:Y:S02]  /*3620*/  ISETP.NE.AND P5, PT, R21, RZ, PT ;  /* 0x000000ff1500720c */ /* 0x000fe40003fa5270 */
[----:B---3--:R-:W-:Y:S01]  /*3630*/  @!P6 FADD.FTZ R10, R10, R16 ;  /* 0x000000100a0ae221 */ /* 0x008fe20000010000 */
[----:B------:R-:W-:-:S03]  /*3640*/  @!P6 FADD.FTZ R11, R11, R17 ;  /* 0x000000110b0be221 */ /* 0x000fc60000010000 */
[----:B----4-:R-:W-:Y:S01]  /*3650*/  @!P4 FADD.FTZ R10, R10, R14 ;  /* 0x0000000e0a0ac221 */ /* 0x010fe20000010000 */
[----:B------:R-:W-:-:S03]  /*3660*/  @!P4 FADD.FTZ R11, R11, R15 ;  /* 0x0000000f0b0bc221 */ /* 0x000fc60000010000 */
[----:B-----5:R-:W-:Y:S01]  /*3670*/  @!P0 FADD.FTZ R10, R10, R22 ;  /* 0x000000160a0a8221 */ /* 0x020fe20000010000 */
[----:B------:R-:W-:Y:S02]  /*3680*/  @!P0 FADD.FTZ R11, R11, R23 ;  /* 0x000000170b0b8221 */ /* 0x000fe40000010000 */
[----:B------:R-:W-:Y:S05]  /*3690*/  @P5 BRA `(.L_x_79) ;  /* 0xfffffffc00845947 */ /* 0x000fea000383ffff */
.L_x_78:
        /* <DEDUP_REMOVED lines=8> */
[----:B------:R-:W2:Y:S02]  /*3720*/  LDG.E.64 R14, desc[UR14][R14.64] ;  /* 0x0000000e0e0e7981 */ /* 0x000ea4000c1e1b00 */
[----:B--2---:R-:W-:Y:S01]  /*3730*/  FADD.FTZ R10, R10, R14 ;  /* 0x0000000e0a0a7221 */ /* 0x004fe20000010000 */
[----:B------:R-:W-:-:S07]  /*3740*/  FADD.FTZ R11, R11, R15 ;  /* 0x0000000f0b0b7221 */ /* 0x000fce0000010000 */
.L_x_84:
[----:B------:R-:W-:Y:S05]  /*3750*/  BSYNC B0 ;  /* 0x0000000000007941 */ /* 0x000fea0003800000 */
.L_x_83:
        /* <DEDUP_REMOVED lines=10> */
[----:B------:R-:W2:Y:S04]  /*3800*/  @!P4 LDG.E.64 R14, desc[UR14][R14.64] ;  /* 0x0000000e0e0ec981 */ /* 0x000ea8000c1e1b00 */
[----:B------:R-:W3:Y:S01]  /*3810*/  @!P0 LDG.E.64 R12, desc[UR14][R12.64] ;  /* 0x0000000e0c0c8981 */ /* 0x000ee2000c1e1b00 */
[----:B--2---:R-:W-:Y:S01]  /*3820*/  @!P4 FADD.FTZ R10, R10, R14 ;  /* 0x0000000e0a0ac221 */ /* 0x004fe20000010000 */
[----:B------:R-:W-:-:S03]  /*3830*/  @!P4 FADD.FTZ R11, R11, R15 ;  /* 0x0000000f0b0bc221 */ /* 0x000fc60000010000 */
[----:B---3--:R-:W-:Y:S01]  /*3840*/  @!P0 FADD.FTZ R10, R10, R12 ;  /* 0x0000000c0a0a8221 */ /* 0x008fe20000010000 */
[----:B------:R-:W-:-:S07]  /*3850*/  @!P0 FADD.FTZ R11, R11, R13 ;  /* 0x0000000d0b0b8221 */ /* 0x000fce0000010000 */
.L_x_75:
[----:B------:R-:W0:Y:S01]  /*3860*/  S2UR UR9, SR_CgaCtaId ;  /* 0x00000000000979c3 */ /* 0x000e220000008800 */
[----:B------:R-:W-:Y:S01]  /*3870*/  UMOV UR8, 0x400 ;  /* 0x0000040000087882 */ /* 0x000fe20000000000 */
[C---:B-1----:R-:W-:Y:S02]  /*3880*/  PRMT R15, R29.reuse, 0x7632, R15 ;  /* 0x000076321d0f7816 */ /* 0x042fe4000000000f */
[----:B------:R-:W-:Y:S02]  /*3890*/  SHF.L.U32 R29, R29, 0x10, RZ ;  /* 0x000000101d1d7819 */ /* 0x000fe400000006ff */
[----:B------:R-:W-:-:S03]  /*38a0*/  PRMT R14, R28, 0x7632, R14 ;  /* 0x000076321c0e7816 */ /* 0x000fc6000000000e */
[----:B------:R-:W-:Y:S01]  /*38b0*/  FADD.FTZ R29, R29, -UR19 ;  /* 0x800000131d1d7e21 */ /* 0x000fe20008010000 */
[----:B------:R-:W-:-:S03]  /*38c0*/  SHF.L.U32 R14, R14, 0x10, RZ ;  /* 0x000000100e0e7819 */ /* 0x000fc600000006ff */
[----:B------:R-:W-:Y:S01]  /*38d0*/  FMUL.FTZ R29, R29, UR13 ;  /* 0x0000000d1d1d7c20 */ /* 0x000fe20008410000 */
[----:B0-----:R-:W-:-:S09]  /*38e0*/  ULEA UR8, UR9, UR8, 0x18 ;  /* 0x0000000809087291 */ /* 0x001fd2000f8ec03f */
[----:B------:R0:W-:Y:S01]  /*38f0*/  @!P3 STS.64 [UR8+0xc0], R10 ;  /* 0x0000c00aff00b988 */ /* 0x0001e20008000a08 */
[----:B------:R-:W-:Y:S01]  /*3900*/  BAR.SYNC.DEFER_BLOCKING 0x0 ;  /* 0x0000000000007b1d */ /* 0x000fe20000010000 */
[C---:B0-----:R-:W-:Y:S02]  /*3910*/  PRMT R10, R30.reuse, 0x7632, R10 ;  /* 0x000076321e0a7816 */ /* 0x041fe4000000000a */
[----:B------:R-:W-:Y:S02]  /*3920*/  SHF.L.U32 R30, R30, 0x10, RZ ;  /* 0x000000101e1e7819 */ /* 0x000fe400000006ff */
[----:B------:R-:W-:Y:S01]  /*3930*/  SHF.L.U32 R10, R10, 0x10, RZ ;  /* 0x000000100a0a7819 */ /* 0x000fe200000006ff */
[----:B------:R-:W0:Y:S01]  /*3940*/  LDS.64 R12, [UR8+0xc0] ;  /* 0x0000c008ff0c7984 */ /* 0x000e220008000a00 */
[----:B------:R-:W-:Y:S02]  /*3950*/  ULDC UR8, c[0x0][0x2bc] ;  /* 0x0000af0000087ab9 */ /* 0x000fe40000000800 */
[----:B0-----:R-:W-:Y:S01]  /*3960*/  FMUL.FTZ R3, R12, UR8 ;  /* 0x000000080c037c20 */ /* 0x001fe20008410000 */
[----:B------:R-:W-:Y:S01]  /*3970*/  SHF.L.U32 R12, R15, 0x10, RZ ;  /* 0x000000100f0c7819 */ /* 0x000fe200000006ff */
[----:B------:R-:W-:Y:S01]  /*3980*/  FMUL.FTZ R4, R13, UR8 ;  /* 0x000000080d047c20 */ /* 0x000fe20008410000 */
[----:B------:R-:W-:-:S03]  /*3990*/  SHF.L.U32 R13, R28, 0x10, RZ ;  /* 0x000000101c0d7819 */ /* 0x000fc600000006ff */
[----:B------:R-:W-:-:S04]  /*39a0*/  FADD.FTZ R12, R12, -UR19 ;  /* 0x800000130c0c7e21 */ /* 0x000fc80008010000 */
        /* <DEDUP_REMOVED lines=20> */
.L_x_85:
[----:B------:R-:W-:Y:S04]  /*3af0*/  BSSY B0, `(.L_x_86) ;  /* 0x0000015000007945 */ /* 0x000fe80003800000 */
[----:B------:R-:W-:Y:S05]  /*3b00*/  @!P1 BRA `(.L_x_87) ;  /* 0x00000000004c9947 */ /* 0x000fea0003800000 */
[C-C-:B------:R-:W-:Y:S01]  /*3b10*/  FFMA.FTZ R12, R3.reuse, R29, R4.reuse ;  /* 0x0000001d030c7223 */ /* 0x140fe20000010004 */
[----:B------:R-:W-:Y:S01]  /*3b20*/  SHF.R.S32.HI R16, RZ, 0x1f, R31 ;  /* 0x0000001fff107819 */ /* 0x000fe2000001141f */
[----:B------:R-:W-:Y:S01]  /*3b30*/  FFMA.FTZ R15, R3, R22, R4 ;  /* 0x00000016030f7223 */ /* 0x000fe20000010004 */
[----:B------:R-:W-:Y:S01]  /*3b40*/  ULDC.64 UR8, c[0x0][0x288] ;  /* 0x0000a20000087ab9 */ /* 0x000fe20000000a00 */
[----:B------:R-:W-:Y:S01]  /*3b50*/  FFMA.FTZ R11, R13, R6, -R12 ;  /* 0x000000060d0b7223 */ /* 0x000fe2000001080c */
[----:B------:R-:W-:Y:S01]  /*3b60*/  MOV R12, R34 ;  /* 0x00000022000c7202 */ /* 0x000fe20000000f00 */
[----:B------:R-:W-:Y:S01]  /*3b70*/  IMAD R16, R16, UR8, RZ ;  /* 0x0000000810107c24 */ /* 0x000fe2000f8e02ff */
[----:B------:R-:W-:Y:S01]  /*3b80*/  MOV R13, R37 ;  /* 0x00000025000d7202 */ /* 0x000fe20000000f00 */
[----:B------:R-:W-:Y:S02]  /*3b90*/  FFMA.FTZ R17, R14, R7, -R15 ;  /* 0x000000070e117223 */ /* 0x000fe4000001080f */
[----:B------:R-:W-:-:S04]  /*3ba0*/  IMAD.WIDE.U32 R14, R31, UR8, R12 ;  /* 0x000000081f0e7c25 */ /* 0x000fc8000f8e000c */
[----:B------:R-:W-:Y:S01]  /*3bb0*/  IMAD R13, R31, UR9, R16 ;  /* 0x000000091f0d7c24 */ /* 0x000fe2000f8e0210 */
[----:B------:R-:W-:Y:S01]  /*3bc0*/  ULDC.64 UR8, c[0x0][0x210] ;  /* 0x0000840000087ab9 */ /* 0x000fe20000000a00 */
[----:B------:R-:W-:Y:S01]  /*3bd0*/  FMUL.FTZ R16, R11, UR13 ;  /* 0x0000000d0b107c20 */ /* 0x000fe20008410000 */
[----:B------:R-:W-:Y:S01]  /*3be0*/  FMUL.FTZ R11, R17, UR13 ;  /* 0x0000000d110b7c20 */ /* 0x000fe20008410000 */
[C---:B------:R-:W-:Y:S02]  /*3bf0*/  LEA R12, P0, R14.reuse, UR8, 0x1 ;  /* 0x000000080e0c7c11 */ /* 0x040fe4000f8008ff */
[----:B------:R-:W-:Y:S02]  /*3c00*/  IADD3 R13, R15, R13, RZ ;  /* 0x0000000d0f0d7210 */ /* 0x000fe40007ffe0ff */
[----:B------:R-:W-:Y:S02]  /*3c10*/  F2FP.BF16.F32.PACK_AB R11, R11, R16 ;  /* 0x000000100b0b723e */ /* 0x000fe400000010ff */
[----:B------:R-:W-:-:S05]  /*3c20*/  LEA.HI.X R13, R14, UR9, R13, 0x1, P0 ;  /* 0x000000090e0d7c11 */ /* 0x000fca00080f0c0d */
[----:B------:R0:W-:Y:S02]  /*3c30*/  STG.E desc[UR14][R12.64], R11 ;  /* 0x0000000b0c007986 */ /* 0x0001e4000c10190e */
.L_x_87:
[----:B------:R-:W-:Y:S05]  /*3c40*/  BSYNC B0 ;  /* 0x0000000000007941 */ /* 0x000fea0003800000 */
.L_x_86:
[C---:B0-----:R-:W-:Y:S01]  /*3c50*/  PRMT R12, R5.reuse, 0x7632, R12 ;  /* 0x00007632050c7816 */ /* 0x041fe2000000000c */
[----:B------:R-:W-:Y:S01]  /*3c60*/  FADD.FTZ R30, R30, -UR19 ;  /* 0x800000131e1e7e21 */ /* 0x000fe20008010000 */
[----:B------:R-:W-:Y:S01]  /*3c70*/  FADD.FTZ R10, R10, -UR19 ;  /* 0x800000130a0a7e21 */ /* 0x000fe20008010000 */
[----:B------:R-:W-:Y:S02]  /*3c80*/  SHF.L.U32 R11, R5, 0x10, RZ ;  /* 0x00000010050b7819 */ /* 0x000fe400000006ff */
[----:B------:R-:W-:Y:S01]  /*3c90*/  IADD3 R5, R31, 0x80, RZ ;  /* 0x000000801f057810 */ /* 0x000fe20007ffe0ff */
[----:B------:R-:W-:Y:S01]  /*3ca0*/  FMUL.FTZ R21, R30, UR13 ;  /* 0x0000000d1e157c20 */ /* 0x000fe20008410000 */
[----:B------:R-:W-:Y:S01]  /*3cb0*/  SHF.L.U32 R12, R12, 0x10, RZ ;  /* 0x000000100c0c7819 */ /* 0x000fe200000006ff */
        /* <DEDUP_REMOVED lines=20> */
.L_x_88:
[----:B------:R-:W-:Y:S01]  /*3e00*/  ULDC.64 UR8, c[0x0][0x290] ;  /* 0x0000a40000087ab9 */ /* 0x000fe20000000a00 */
[----:B------:R-:W-:Y:S01]  /*3e10*/  SHF.R.S32.HI R9, RZ, 0x1f, R5 ;  /* 0x0000001fff097819 */ /* 0x000fe20000011405 */
[----:B------:R-:W-:Y:S01]  /*3e20*/  BSSY B0, `(.L_x_89) ;  /* 0x0000016000007945 */ /* 0x000fe20003800000 */
[----:B------:R-:W-:-:S04]  /*3e30*/  ISETP.GE.U32.AND P0, PT, R5, UR8, PT ;  /* 0x0000000805007c0c */ /* 0x000fc8000bf06070 */
[----:B------:R-:W-:-:S04]  /*3e40*/  ISETP.GE.AND.EX P0, PT, R9, UR9, PT, P0 ;  /* 0x0000000909007c0c */ /* 0x000fc8000bf06300 */
[----:B------:R-:W-:-:S13]  /*3e50*/  ISETP.GT.U32.OR P0, PT, R32, 0x27f, P0 ;  /* 0x0000027f2000780c */ /* 0x000fda0000704470 */
[----:B------:R-:W-:Y:S05]  /*3e60*/  @P0 BRA `(.L_x_90) ;  /* 0x0000000000440947 */ /* 0x000fea0003800000 */
[C-C-:B------:R-:W-:Y:S01]  /*3e70*/  FFMA.FTZ R8, R3.reuse, R21, R4.reuse ;  /* 0x0000001503087223 */ /* 0x140fe20000010004 */
[----:B------:R-:W-:Y:S01]  /*3e80*/  ULDC.64 UR8, c[0x0][0x288] ;  /* 0x0000a20000087ab9 */ /* 0x000fe20000000a00 */
[----:B------:R-:W-:Y:S01]  /*3e90*/  MOV R35, R37 ;  /* 0x0000002500237202 */ /* 0x000fe20000000f00 */
[----:B------:R-:W-:Y:S01]  /*3ea0*/  FFMA.FTZ R3, R3, R20, R4 ;  /* 0x0000001403037223 */ /* 0x000fe20000010004 */
[----:B------:R-:W-:Y:S02]  /*3eb0*/  IMAD R4, R9, UR8, RZ ;  /* 0x0000000809047c24 */ /* 0x000fe4000f8e02ff */
[----:B------:R-:W-:Y:S01]  /*3ec0*/  FFMA.FTZ R8, R11, R6, -R8 ;  /* 0x000000060b087223 */ /* 0x000fe20000010808 */
[----:B------:R-:W-:-:S04]  /*3ed0*/  IMAD.WIDE.U32 R34, R5, UR8, R34 ;  /* 0x0000000805227c25 */ /* 0x000fc8000f8e0022 */
[----:B------:R-:W-:Y:S01]  /*3ee0*/  FFMA.FTZ R3, R12, R7, -R3 ;  /* 0x000000070c037223 */ /* 0x000fe20000010803 */
[----:B------:R-:W-:Y:S01]  /*3ef0*/  FMUL.FTZ R8, R8, UR13 ;  /* 0x0000000d08087c20 */ /* 0x000fe20008410000 */
[----:B------:R-:W-:Y:S01]  /*3f00*/  IMAD R5, R5, UR9, R4 ;  /* 0x0000000905057c24 */ /* 0x000fe2000f8e0204 */
[----:B------:R-:W-:Y:S01]  /*3f10*/  ULDC.64 UR8, c[0x0][0x210] ;  /* 0x0000840000087ab9 */ /* 0x000fe20000000a00 */
[----:B------:R-:W-:Y:S01]  /*3f20*/  FMUL.FTZ R3, R3, UR13 ;  /* 0x0000000d03037c20 */ /* 0x000fe20008410000 */
[C---:B------:R-:W-:Y:S02]  /*3f30*/  LEA R4, P0, R34.reuse, UR8, 0x1 ;  /* 0x0000000822047c11 */ /* 0x040fe4000f8008ff */
[----:B------:R-:W-:Y:S02]  /*3f40*/  IADD3 R5, R35, R5, RZ ;  /* 0x0000000523057210 */ /* 0x000fe40007ffe0ff */
[----:B------:R-:W-:Y:S02]  /*3f50*/  F2FP.BF16.F32.PACK_AB R3, R3, R8 ;  /* 0x000000080303723e */ /* 0x000fe400000010ff */
[----:B------:R-:W-:-:S05]  /*3f60*/  LEA.HI.X R5, R34, UR9, R5, 0x1, P0 ;  /* 0x0000000922057c11 */ /* 0x000fca00080f0c05 */
[----:B------:R0:W-:Y:S02]  /*3f70*/  STG.E desc[UR14][R4.64], R3 ;  /* 0x0000000304007986 */ /* 0x0001e4000c10190e */
.L_x_90:
[----:B------:R-:W-:Y:S05]  /*3f80*/  BSYNC B0 ;  /* 0x0000000000007941 */ /* 0x000fea0003800000 */
.L_x_89:
[----:B------:R-:W-:Y:S01]  /*3f90*/  ULDC UR8, c[0x0][0x10] ;  /* 0x0000040000087ab9 */ /* 0x000fe20000000800 */
[----:B------:R-:W-:Y:S02]  /*3fa0*/  UIADD3 UR4, UR4, 0x1, URZ ;  /* 0x0000000104047890 */ /* 0x000fe4000fffe03f */
[----:B------:R-:W-:-:S04]  /*3fb0*/  UIADD3 UR7, UR8, UR7, URZ ;  /* 0x0000000708077290 */ /* 0x000fc8000fffe03f */
[----:B------:R-:W-:-:S06]  /*3fc0*/  UISETP.GE.AND UP0, UPT, UR7, UR5, UPT ;  /* 0x000000050700728c */ /* 0x000fcc000bf06270 */
[----:B------:R-:W-:-:S13]  /*3fd0*/  PLOP3.LUT P0, PT, PT, PT, UP0, 0x80, 0x0 ;  /* 0x000000000000781c */ /* 0x000fda0003f0f008 */
[----:B------:R-:W-:Y:S05]  /*3fe0*/  @!P0 BRA `(.L_x_91) ;  /* 0xffffffc000b88947 */ /* 0x000fea000383ffff */
.L_x_63:
[----:B0-----:R-:W0:Y:S01]  /*3ff0*/  LDC R4, c[0x0][0xc] ;  /* 0x00000300ff047b82 */ /* 0x001e220000000800 */
[----:B------:R-:W-:Y:S01]  /*4000*/  ISETP.NE.AND P1, PT, R32, RZ, PT ;  /* 0x000000ff2000720c */ /* 0x000fe20003f25270 */
[----:B------:R-:W-:Y:S06]  /*4010*/  BSSY B0, `(.L_x_92) ;  /* 0x0000011000007945 */ /* 0x000fec0003800000 */
[----:B------:R-:W1:Y:S08]  /*4020*/  LDC R7, c[0x0][0x10] ;  /* 0x00000400ff077b82 */ /* 0x000e700000000800 */
[----:B------:R-:W2:Y:S01]  /*4030*/  LDC.64 R2, c[0x0][0x258] ;  /* 0x00009600ff027b82 */ /* 0x000ea20000000a00 */
[----:B0-----:R-:W-:-:S02]  /*4040*/  ISETP.NE.AND P0, PT, R4, 0x1, PT ;  /* 0x000000010400780c */ /* 0x001fc40003f05270 */
[----:B-1----:R-:W-:-:S04]  /*4050*/  SHF.L.U32 R0, R7, 0x1, RZ ;  /* 0x0000000107007819 */ /* 0x002fc800000006ff */
[----:B------:R-:W-:-:S05]  /*4060*/  SEL R5, R0, RZ, P0 ;  /* 0x000000ff00057207 */ /* 0x000fca0000000000 */
[----:B--2---:R-:W-:Y:S01]  /*4070*/  IMAD.WIDE.U32 R2, R5, 0x4, R2 ;  /* 0x0000000405027825 */ /* 0x004fe200078e0002 */
[----:B------:R-:W-:Y:S06]  /*4080*/  @P1 BRA `(.L_x_93) ;  /* 0x0000000000241947 */ /* 0x000fec0003800000 */
[----:B------:R-:W0:Y:S01]  /*4090*/  S2R R0, SR_LANEID ;  /* 0x0000000000007919 */ /* 0x000e220000000000 */
[----:B------:R-:W-:Y:S02]  /*40a0*/  VOTEU.ANY UR4, UPT, PT ;  /* 0x0000000000047886 */ /* 0x000fe400038e0100 */
[----:B------:R-:W-:Y:S02]  /*40b0*/  UFLO.U32 UR5, UR4 ;  /* 0x00000004000572bd */ /* 0x000fe400080e0000 */
[----:B------:R-:W1:Y:S04]  /*40c0*/  POPC R5, UR4 ;  /* 0x0000000400057d09 */ /* 0x000e680008000000 */
[----:B0-----:R-:W-:-:S13]  /*40d0*/  ISETP.EQ.U32.AND P0, PT, R0, UR5, PT ;  /* 0x0000000500007c0c */ /* 0x001fda000bf02070 */
[----:B------:R-:W-:Y:S06]  /*40e0*/  @P0 MEMBAR.ALL.GPU ;  /* 0x0000000000000992 */ /* 0x000fec000000a000 */
[----:B------:R-:W-:-:S00]  /*40f0*/  @P0 ERRBAR ;  /* 0x00000000000009ab */ /* 0x000fc00000000000 */
[----:B------:R-:W-:Y:S06]  /*4100*/  @P0 CGAERRBAR ;  /* 0x00000000000005ab */ /* 0x000fec0000000000 */
[----:B-1----:R0:W-:Y:S02]  /*4110*/  @P0 REDG.E.ADD.S32.STRONG.GPU desc[UR14][R2.64], R5 ;  /* 0x000000050200098e */ /* 0x0021e4000c10e38e */
.L_x_93:
[----:B------:R-:W-:Y:S05]  /*4120*/  BSYNC B0 ;  /* 0x0000000000007941 */ /* 0x000fea0003800000 */
.L_x_92:
[----:B------:R-:W1:Y:S01]  /*4130*/  S2UR UR4, SR_CTAID.X ;  /* 0x00000000000479c3 */ /* 0x000e620000002500 */
[----:B------:R-:W-:Y:S02]  /*4140*/  IADD3 R0, R4, -0x1, RZ ;  /* 0xffffffff04007810 */ /* 0x000fe40007ffe0ff */
[----:B0-----:R-:W-:-:S05]  /*4150*/  IADD3 R5, R7, -0x1, RZ ;  /* 0xffffffff07057810 */ /* 0x001fca0007ffe0ff */
[----:B------:R-:W0:Y:S01]  /*4160*/  S2UR UR5, SR_CTAID.Y ;  /* 0x00000000000579c3 */ /* 0x000e220000002600 */
[----:B-1----:R-:W-:-:S04]  /*4170*/  ISETP.NE.AND P0, PT, R0, UR4, PT ;  /* 0x0000000400007c0c */ /* 0x002fc8000bf05270 */
[----:B0-----:R-:W-:-:S13]  /*4180*/  ISETP.NE.OR P0, PT, R5, UR5, P0 ;  /* 0x0000000505007c0c */ /* 0x001fda0008705670 */
[----:B------:R-:W-:Y:S05]  /*4190*/  @P0 EXIT ;  /* 0x000000000000094d */ /* 0x000fea0003800000 */
[----:B------:R-:W-:Y:S05]  /*41a0*/  @P1 BRA `(.L_x_94) ;  /* 0x0000000000201947 */ /* 0x000fea0003800000 */
[----:B------:R-:W-:-:S05]  /*41b0*/  IMAD R0, R4, R7, RZ ;  /* 0x0000000704007224 */ /* 0x000fca00078e02ff */
[----:B------:R-:W-:-:S13]  /*41c0*/  ISETP.NE.AND P0, PT, R0, -0x1, PT ;  /* 0xffffffff0000780c */ /* 0x000fda0003f05270 */
[----:B------:R-:W-:Y:S05]  /*41d0*/  @!P0 BRA `(.L_x_94) ;  /* 0x0000000000148947 */ /* 0x000fea0003800000 */
.L_x_95:
[----:B------:R-:W2:Y:S04]  /*41e0*/  LDG.E.STRONG.GPU R5, desc[UR14][R2.64] ;  /* 0x0000000e02057981 */ /* 0x000ea8000c1ef900 */
[----:B--2---:R-:W-:Y:S01]  /*41f0*/  CCTL.IVALL ;  /* 0x00000000ff00798f */ /* 0x004fe20002000000 */
[----:B------:R-:W-:Y:S05]  /*4200*/  YIELD ;  /* 0x0000000000007946 */ /* 0x000fea0003800000 */
[----:B------:R-:W-:-:S13]  /*4210*/  ISETP.NE.AND P0, PT, R5, R0, PT ;  /* 0x000000000500720c */ /* 0x000fda0003f05270 */
[----:B------:R-:W-:Y:S05]  /*4220*/  @P0 BRA `(.L_x_95) ;  /* 0xfffffffc00ec0947 */ /* 0x000fea000383ffff */
.L_x_94:
[----:B------:R-:W-:Y:S05]  /*4230*/  WARPSYNC.ALL ;  /* 0x0000000000007948 */ /* 0x000fea0003800000 */
[----:B------:R-:W0:Y:S08]  /*4240*/  LDC.64 R2, c[0x0][0x288] ;  /* 0x0000a200ff027b82 */ /* 0x000e300000000a00 */
[----:B------:R-:W-:Y:S01]  /*4250*/  BAR.SYNC.DEFER_BLOCKING 0x0 ;  /* 0x0000000000007b1d */ /* 0x000fe20000010000 */
[----:B0-----:R-:W-:-:S04]  /*4260*/  LEA.HI R0, P0, R3, R2, RZ, 0x1 ;  /* 0x0000000203007211 */ /* 0x001fc800078108ff */
[----:B------:R-:W-:-:S04]  /*4270*/  IADD3.X R5, RZ, R3, RZ, P0, !PT ;  /* 0x00000003ff057210 */ /* 0x000fc800007fe4ff */
[--C-:B------:R-:W-:Y:S02]  /*4280*/  SHF.R.S64 R25, R0, 0x1, R5.reuse ;  /* 0x0000000100197819 */ /* 0x100fe40000001005 */
[----:B------:R-:W-:Y:S02]  /*4290*/  SHF.R.S32.HI R0, RZ, 0x1f, R32 ;  /* 0x0000001fff007819 */ /* 0x000fe40000011420 */
[----:B------:R-:W-:Y:S02]  /*42a0*/  SHF.R.S32.HI R27, RZ, 0x1, R5 ;  /* 0x00000001ff1b7819 */ /* 0x000fe40000011405 */
[----:B------:R-:W-:-:S04]  /*42b0*/  ISETP.GT.U32.AND P0, PT, R25, R32, PT ;  /* 0x000000201900720c */ /* 0x000fc80003f04070 */
[----:B------:R-:W-:-:S13]  /*42c0*/  ISETP.GT.AND.EX P0, PT, R27, R0, PT, P0 ;  /* 0x000000001b00720c */ /* 0x000fda0003f04300 */
[----:B------:R-:W-:Y:S05]  /*42d0*/  @!P0 EXIT ;  /* 0x000000000000894d */ /* 0x000fea0003800000 */
[C---:B------:R-:W-:Y:S01]  /*42e0*/  IMAD.WIDE.U32 R8, R2.reuse, 0x3, RZ ;  /* 0x0000000302087825 */ /* 0x040fe200078e00ff */
[----:B------:R-:W-:Y:S01]  /*42f0*/  LEA R11, R3, R3, 0x1 ;  /* 0x00000003030b7211 */ /* 0x000fe200078e08ff */
        /* <DEDUP_REMOVED lines=11> */
.L_x_96:
        /* <DEDUP_REMOVED lines=23> */
.L_x_97:
        /* <DEDUP_REMOVED lines=14> */
.L_x_1876:


//--------------------- .text._Z35group_norm_nhwc_bwd_one_pass_kernelI11Bf16IOFp32WLi512ELi10ELi640EEv26Group_norm_nhwc_bwd_params --------------------------
	.section	.text._Z35group_norm_nhwc_bwd_one_pass_kernelI11Bf16IOFp32WLi512ELi10ELi640EEv26Group_norm_nhwc_bwd_params,"ax",@progbits
	.align	128
        .global         _Z35group_norm_nhwc_bwd_one_pass_kernelI11Bf16IOFp32WLi512ELi10ELi640EEv26Group_norm_nhwc_bwd_params
        .type           _Z35group_norm_nhwc_bwd_one_pass_kernelI11Bf16IOFp32WLi512ELi10ELi640EEv26Group_norm_nhwc_bwd_params,@function
        .size           _Z35group_norm_nhwc_bwd_one_pass_kernelI11Bf16IOFp32WLi512ELi10ELi640EEv26Group_norm_nhwc_bwd_params,(.L_x_1877 - _Z35group_norm_nhwc_bwd_one_pass_kernelI11Bf16IOFp32WLi512ELi10ELi640EEv26Group_norm_nhwc_bwd_params)
        .other          _Z35group_norm_nhwc_bwd_one_pass_kernelI11Bf16IOFp32WLi512ELi10ELi640EEv26Group_norm_nhwc_bwd_params,@"STO_CUDA_ENTRY STV_DEFAULT"
_Z35group_norm_nhwc_bwd_one_pass_kernelI11Bf16IOFp32WLi512ELi10ELi640EEv26Group_norm_nhwc_bwd_params:
.text._Z35group_norm_nhwc_bwd_one_pass_kernelI11Bf16IOFp32WLi512ELi10ELi640EEv26Group_norm_nhwc_bwd_params:
[----:B------:R-:W-:Y:S01]  /*0000*/  LDC R1, c[0x0][0x28] ;  /* 0x00000a00ff017b82 */ /* 0x000fe20000000800 */
[----:B------:R-:W0:Y:S01]  /*0010*/  S2R R72, SR_CTAID.Y ;  /* 0x0000000000487919 */ /* 0x000e220000002600 */
[----:B------:R-:W-:Y:S01]  /*0020*/  ULDC UR4, c[0x0][0x2a0] ;  /* 0x0000a80000047ab9 */ /* 0x000fe20000000800 */
[----:B------:R-:W-:Y:S01]  /*0030*/  ULDC UR5, c[0x0][0x270] ;  /* 0x00009c0000057ab9 */ /* 0x000fe20000000800 */
[----:B------:R-:W-:Y:S01]  /*0040*/  ULDC.64 UR8, c[0x0][0x208] ;  /* 0x0000820000087ab9 */ /* 0x000fe20000000a00 */
[----:B------:R-:W-:Y:S01]  /*0050*/  UIMAD UR4, UR4, UR5, URZ ;  /* 0x00000005040472a4 */ /* 0x000fe2000f8e023f */
[----:B------:R-:W1:Y:S05]  /*0060*/  S2R R73, SR_TID.X ;  /* 0x0000000000497919 */ /* 0x000e6a0000002100 */
[----:B0-----:R-:W-:-:S13]  /*0070*/  ISETP.GE.AND P0, PT, R72, UR4, PT ;  /* 0x0000000448007c0c */ /* 0x001fda000bf06270 */
[----:B-1----:R-:W-:Y:S05]  /*0080*/  @P0 BRA `(.L_x_98) ;  /* 0x0000004c00240947 */ /* 0x002fea0003800000 */
[----:B------:R-:W0:Y:S01]  /*0090*/  LDC.64 R8, c[0x0][0x288] ;  /* 0x0000a200ff087b82 */ /* 0x000e220000000a00 */
[----:B------:R-:W-:Y:S01]  /*00a0*/  IMAD.WIDE.U32 R2, R73, -0x33333333, RZ ;  /* 0xcccccccd49027825 */ /* 0x000fe200078e00ff */
[----:B------:R-:W1:Y:S01]  /*00b0*/  S2R R6, SR_LANEID ;  /* 0x0000000000067919 */ /* 0x000e620000000000 */
[----:B------:R-:W-:Y:S01]  /*00c0*/  SHF.R.S32.HI R0, RZ, 0x1f, R73 ;  /* 0x0000001fff007819 */ /* 0x000fe20000011449 */
[----:B------:R-:W-:Y:S01]  /*00d0*/  ULDC.64 UR10, c[0x0][0x290] ;  /* 0x0000a400000a7ab9 */ /* 0x000fe20000000a00 */
[----:B------:R-:W-:Y:S01]  /*00e0*/  UMOV UR5, 0x400 ;  /* 0x0000040000057882 */ /* 0x000fe20000000000 */
[----:B------:R-:W-:Y:S01]  /*00f0*/  SHF.R.U32.HI R2, RZ, 0x2, R3 ;  /* 0x00000002ff027819 */ /* 0x000fe20000011603 */
[----:B------:R-:W-:Y:S01]  /*0100*/  HFMA2.MMA R67, -RZ, RZ, 0, 0 ;  /* 0x00000000ff437435 */ /* 0x000fe200000001ff */
[----:B------:R-:W2:Y:S01]  /*0110*/  S2UR UR7, SR_CTAID.X ;  /* 0x00000000000779c3 */ /* 0x000ea20000002500 */
[----:B------:R-:W-:Y:S02]  /*0120*/  LEA.HI R0, R0, R73, RZ, 0x5 ;  /* 0x0000004900007211 */ /* 0x000fe400078f28ff */
[----:B------:R-:W-:-:S02]  /*0130*/  IMAD R74, R2, -0x5, R73 ;  /* 0xfffffffb024a7824 */ /* 0x000fc400078e0249 */
[----:B------:R-:W-:-:S03]  /*0140*/  SHF.R.S32.HI R0, RZ, 0x5, R0 ;  /* 0x00000005ff007819 */ /* 0x000fc60000011400 */
[----:B------:R-:W2:Y:S01]  /*0150*/  LDC R71, c[0x0][0x2ac] ;  /* 0x0000ab00ff477b82 */ /* 0x000ea20000000800 */
[----:B------:R-:W-:-:S07]  /*0160*/  SHF.L.U32 R74, R74, 0x1, RZ ;  /* 0x000000014a4a7819 */ /* 0x000fce00000006ff */
[----:B------:R-:W3:Y:S01]  /*0170*/  S2UR UR6, SR_CgaCtaId ;  /* 0x00000000000679c3 */ /* 0x000ee20000008800 */
[----:B0-----:R-:W-:Y:S01]  /*0180*/  IMAD.WIDE.U32 R4, R8, 0x3, RZ ;  /* 0x0000000308047825 */ /* 0x001fe200078e00ff */
[----:B------:R-:W-:-:S04]  /*0190*/  LEA R7, R9, R9, 0x1 ;  /* 0x0000000909077211 */ /* 0x000fc800078e08ff */
[----:B------:R-:W-:-:S04]  /*01a0*/  IADD3 R5, R5, R7, RZ ;  /* 0x0000000705057210 */ /* 0x000fc80007ffe0ff */
[----:B------:R-:W-:Y:S01]  /*01b0*/  LEA.HI R3, P2, R5, R4, RZ, 0x1 ;  /* 0x0000000405037211 */ /* 0x000fe200078508ff */
[----:B--2---:R-:W-:Y:S01]  /*01c0*/  IMAD R71, R71, UR7, R2 ;  /* 0x0000000747477c24 */ /* 0x004fe2000f8e0202 */
[----:B------:R-:W-:Y:S02]  /*01d0*/  LEA.HI R2, P0, R9, R8, RZ, 0x1 ;  /* 0x0000000809027211 */ /* 0x000fe400078108ff */
[----:B------:R-:W-:Y:S02]  /*01e0*/  IADD3.X R8, RZ, R5, RZ, P2, !PT ;  /* 0x00000005ff087210 */ /* 0x000fe400017fe4ff */
[----:B------:R-:W-:Y:S02]  /*01f0*/  IADD3.X R7, RZ, R9, RZ, P0, !PT ;  /* 0x00000009ff077210 */ /* 0x000fe400007fe4ff */
[----:B------:R-:W-:Y:S01]  /*0200*/  ISETP.GE.U32.AND P1, PT, R71, UR10, PT ;  /* 0x0000000a47007c0c */ /* 0x000fe2000bf26070 */
[----:B---3--:R-:W-:Y:S01]  /*0210*/  ULEA UR5, UR6, UR5, 0x18 ;  /* 0x0000000506057291 */ /* 0x008fe2000f8ec03f */
[----:B------:R-:W-:Y:S01]  /*0220*/  SHF.R.S32.HI R61, RZ, 0x1f, R71 ;  /* 0x0000001fff3d7819 */ /* 0x000fe20000011447 */
[----:B------:R-:W-:Y:S01]  /*0230*/  ULDC.U8 UR10, c[0x0][0x2a4] ;  /* 0x0000a900000a7ab9 */ /* 0x000fe20000000000 */
[----:B------:R-:W-:-:S02]  /*0240*/  SHF.R.S64 R2, R2, 0x1, R7 ;  /* 0x0000000102027819 */ /* 0x000fc40000001007 */
[----:B------:R-:W-:Y:S02]  /*0250*/  SHF.R.S32.HI R5, RZ, 0x1, R7 ;  /* 0x00000001ff057819 */ /* 0x000fe40000011407 */
[--C-:B------:R-:W-:Y:S02]  /*0260*/  SHF.R.S64 R3, R3, 0x1, R8.reuse ;  /* 0x0000000103037819 */ /* 0x100fe40000001008 */
[----:B------:R-:W-:Y:S02]  /*0270*/  ISETP.GE.AND.EX P1, PT, R61, UR11, PT, P1 ;  /* 0x0000000b3d007c0c */ /* 0x000fe4000bf26310 */
[----:B------:R-:W-:Y:S02]  /*0280*/  SHF.R.S32.HI R8, RZ, 0x1, R8 ;  /* 0x00000001ff087819 */ /* 0x000fe40000011408 */
[----:B------:R-:W-:Y:S02]  /*0290*/  SHF.L.U64.HI R4, R2, 0x2, R5 ;  /* 0x0000000202047819 */ /* 0x000fe40000010205 */
[----:B------:R-:W-:-:S02]  /*02a0*/  LEA R0, R0, UR5, 0x3 ;  /* 0x0000000500007c11 */ /* 0x000fc4000f8e18ff */
[----:B------:R-:W-:Y:S02]  /*02b0*/  IADD3 R70, R71, 0x80, RZ ;  /* 0x0000008047467810 */ /* 0x000fe40007ffe0ff */
[----:B------:R-:W-:Y:S02]  /*02c0*/  ISETP.LT.U32.AND P1, PT, R73, 0x280, !P1 ;  /* 0x000002804900780c */ /* 0x000fe40004f21070 */
[C---:B------:R-:W-:Y:S02]  /*02d0*/  IADD3 R69, R71.reuse, 0x100, RZ ;  /* 0x0000010047457810 */ /* 0x040fe40007ffe0ff */
[----:B------:R-:W-:Y:S02]  /*02e0*/  IADD3 R68, R71, 0x180, RZ ;  /* 0x0000018047447810 */ /* 0x000fe40007ffe0ff */
[----:B-1----:R-:W-:-:S07]  /*02f0*/  SHF.L.U64.HI R5, R3, 0x2, R8 ;  /* 0x0000000203057819 */ /* 0x002fce0000010208 */
.L_x_134:
[----:B0-----:R-:W0:Y:S01]  /*0300*/  LDC R13, c[0x0][0x2a0] ;  /* 0x0000a800ff0d7b82 */ /* 0x001e220000000800 */
[----:B------:R-:W-:Y:S01]  /*0310*/  IABS R12, R72 ;  /* 0x00000048000c7213 */ /* 0x000fe20000000000 */
[----:B------:R-:W-:Y:S01]  /*0320*/  ULDC.64 UR14, c[0x0][0x290] ;  /* 0x0000a400000e7ab9 */ /* 0x000fe20000000a00 */
[----:B------:R-:W-:Y:S01]  /*0330*/  ISETP.GE.AND P3, PT, R72, RZ, PT ;  /* 0x000000ff4800720c */ /* 0x000fe20003f66270 */
[----:B------:R-:W-:Y:S01]  /*0340*/  ULDC.64 UR12, c[0x0][0x298] ;  /* 0x0000a600000c7ab9 */ /* 0x000fe20000000a00 */
[----:B------:R-:W-:-:S03]  /*0350*/  CS2R R64, SRZ ;  /* 0x0000000000407805 */ /* 0x000fc6000001ff00 */
[----:B------:R-:W1:Y:S08]  /*0360*/  @P1 LDC.64 R14, c[0x0][0x288] ;  /* 0x0000a200ff0e1b82 */ /* 0x000e700000000a00 */
[----:B------:R-:W2:Y:S01]  /*0370*/  @P1 LDC.64 R16, c[0x0][0x230] ;  /* 0x00008c00ff101b82 */ /* 0x000ea20000000a00 */
[----:B0-----:R-:W-:-:S07]  /*0380*/  IABS R10, R13 ;  /* 0x0000000d000a7213 */ /* 0x001fce0000000000 */
[----:B------:R-:W0:Y:S01]  /*0390*/  @P1 LDC.64 R26, c[0x0][0x228] ;  /* 0x00008a00ff1a1b82 */ /* 0x000e220000000a00 */
[----:B------:R-:W3:Y:S07]  /*03a0*/  I2F.RP R7, R10 ;  /* 0x0000000a00077306 */ /* 0x000eee0000209400 */
[----:B------:R-:W4:Y:S01]  /*03b0*/  LDC.64 R24, c[0x0][0x248] ;  /* 0x00009200ff187b82 */ /* 0x000f220000000a00 */
[----:B---3--:R-:W3:Y:S02]  /*03c0*/  MUFU.RCP R7, R7 ;  /* 0x0000000700077308 */ /* 0x008ee40000001000 */
[----:B---3--:R-:W-:-:S06]  /*03d0*/  IADD3 R8, R7, 0xffffffe, RZ ;  /* 0x0ffffffe07087810 */ /* 0x008fcc0007ffe0ff */
[----:B------:R3:W1:Y:S02]  /*03e0*/  F2I.FTZ.U32.TRUNC.NTZ R9, R8 ;  /* 0x0000000800097305 */ /* 0x000664000021f000 */
[----:B---3--:R-:W-:Y:S02]  /*03f0*/  MOV R8, RZ ;  /* 0x000000ff00087202 */ /* 0x008fe40000000f00 */
[----:B-1----:R-:W-:-:S05]  /*0400*/  IADD3 R11, RZ, -R9, RZ ;  /* 0x80000009ff0b7210 */ /* 0x002fca0007ffe0ff */
[----:B------:R-:W-:-:S04]  /*0410*/  IMAD R11, R11, R10, RZ ;  /* 0x0000000a0b0b7224 */ /* 0x000fc800078e02ff */
[----:B------:R-:W-:Y:S01]  /*0420*/  IMAD.HI.U32 R9, R9, R11, R8 ;  /* 0x0000000b09097227 */ /* 0x000fe200078e0008 */
[----:B------:R-:W-:Y:S02]  /*0430*/  MOV R11, R12 ;  /* 0x0000000c000b7202 */ /* 0x000fe40000000f00 */
[----:B------:R-:W-:-:S03]  /*0440*/  LOP3.LUT R8, R72, R13, RZ, 0x3c, !PT ;  /* 0x0000000d48087212 */ /* 0x000fc600078e3cff */
[----:B------:R-:W-:Y:S01]  /*0450*/  IMAD.HI.U32 R9, R9, R11, RZ ;  /* 0x0000000b09097227 */ /* 0x000fe200078e00ff */
[----:B------:R-:W-:-:S04]  /*0460*/  ISETP.GE.AND P4, PT, R8, RZ, PT ;  /* 0x000000ff0800720c */ /* 0x000fc80003f86270 */
[----:B------:R-:W-:-:S05]  /*0470*/  IADD3 R7, -R9, RZ, RZ ;  /* 0x000000ff09077210 */ /* 0x000fca0007ffe1ff */
[----:B------:R-:W-:-:S05]  /*0480*/  IMAD R7, R10, R7, R11 ;  /* 0x000000070a077224 */ /* 0x000fca00078e020b */
[----:B------:R-:W-:-:S13]  /*0490*/  ISETP.GT.U32.AND P2, PT, R10, R7, PT ;  /* 0x000000070a00720c */ /* 0x000fda0003f44070 */
[-C--:B------:R-:W-:Y:S02]  /*04a0*/  @!P2 IADD3 R7, R7, -R10.reuse, RZ ;  /* 0x8000000a0707a210 */ /* 0x080fe40007ffe0ff */
[----:B------:R-:W-:Y:S02]  /*04b0*/  @!P2 IADD3 R9, R9, 0x1, RZ ;  /* 0x000000010909a810 */ /* 0x000fe40007ffe0ff */
[CC--:B------:R-:W-:Y:S02]  /*04c0*/  ISETP.GE.U32.AND P0, PT, R7.reuse, R10.reuse, PT ;  /* 0x0000000a0700720c */ /* 0x0c0fe40003f06070 */
[----:B------:R-:W-:Y:S02]  /*04d0*/  ISETP.GT.U32.AND P2, PT, R10, R7, PT ;  /* 0x000000070a00720c */ /* 0x000fe40003f44070 */
[----:B------:R-:W-:Y:S02]  /*04e0*/  IADD3 R8, R7, -R10, RZ ;  /* 0x8000000a07087210 */ /* 0x000fe40007ffe0ff */
[----:B------:R-:W-:-:S02]  /*04f0*/  SHF.R.S32.HI R10, RZ, 0x1f, R74 ;  /* 0x0000001fff0a7819 */ /* 0x000fc4000001144a */
[----:B------:R-:W-:Y:S02]  /*0500*/  SEL R7, R8, R7, !P2 ;  /* 0x0000000708077207 */ /* 0x000fe40005000000 */
[----:B------:R-:W-:Y:S02]  /*0510*/  LOP3.LUT R8, RZ, R13, RZ, 0x33, !PT ;  /* 0x0000000dff087212 */ /* 0x000fe400078e33ff */
[----:B------:R-:W-:Y:S02]  /*0520*/  @!P3 IADD3 R7, -R7, RZ, RZ ;  /* 0x000000ff0707b210 */ /* 0x000fe40007ffe1ff */
[----:B------:R-:W-:Y:S02]  /*0530*/  @P0 IADD3 R9, R9, 0x1, RZ ;  /* 0x0000000109090810 */ /* 0x000fe40007ffe0ff */
[----:B------:R-:W-:Y:S02]  /*0540*/  ISETP.NE.AND P0, PT, R13, RZ, PT ;  /* 0x000000ff0d00720c */ /* 0x000fe40003f05270 */
[----:B------:R-:W-:-:S02]  /*0550*/  @!P4 IADD3 R9, -R9, RZ, RZ ;  /* 0x000000ff0909c210 */ /* 0x000fc40007ffe1ff */
[C---:B------:R-:W-:Y:S02]  /*0560*/  SEL R20, R8.reuse, R7, !P0 ;  /* 0x0000000708147207 */ /* 0x040fe40004000000 */
[----:B------:R-:W-:Y:S02]  /*0570*/  SEL R11, R8, R9, !P0 ;  /* 0x00000009080b7207 */ /* 0x000fe40004000000 */
[----:B------:R-:W-:Y:S01]  /*0580*/  SHF.R.S32.HI R7, RZ, 0x1f, R70 ;  /* 0x0000001fff077819 */ /* 0x000fe20000011446 */
[----:B------:R-:W-:Y:S01]  /*0590*/  IMAD R19, R20, 0xa, RZ ;  /* 0x0000000a14137824 */ /* 0x000fe200078e02ff */
[----:B------:R-:W-:Y:S02]  /*05a0*/  ISETP.GE.U32.AND P0, PT, R70, UR14, PT ;  /* 0x0000000e46007c0c */ /* 0x000fe4000bf06070 */
[----:B------:R-:W-:Y:S02]  /*05b0*/  SHF.R.S32.HI R8, RZ, 0x1f, R11 ;  /* 0x0000001fff087819 */ /* 0x000fe4000001140b */
[----:B------:R-:W-:-:S02]  /*05c0*/  ISETP.GE.AND.EX P0, PT, R7, UR15, PT, P0 ;  /* 0x0000000f07007c0c */ /* 0x000fc4000bf06300 */
[----:B------:R-:W-:Y:S01]  /*05d0*/  IADD3 R80, P2, R74, R19, RZ ;  /* 0x000000134a507210 */ /* 0x000fe20007f5e0ff */
[----:B------:R-:W-:Y:S01]  /*05e0*/  IMAD R8, R8, UR12, RZ ;  /* 0x0000000c08087c24 */ /* 0x000fe2000f8e02ff */
[----:B------:R-:W-:Y:S02]  /*05f0*/  ISETP.GT.U32.OR P0, PT, R73, 0x27f, P0 ;  /* 0x0000027f4900780c */ /* 0x000fe40000704470 */
[----:B------:R-:W-:Y:S01]  /*0600*/  LEA.HI.X.SX32 R81, R19, R10, 0x1, P2 ;  /* 0x0000000a13517211 */ /* 0x000fe200010f0eff */
[----:B------:R-:W-:Y:S01]  /*0610*/  IMAD R85, R11, UR13, R8 ;  /* 0x0000000d0b557c24 */ /* 0x000fe2000f8e0208 */
[----:B------:R-:W-:Y:S01]  /*0620*/  SHF.R.S32.HI R9, RZ, 0x1f, R69 ;  /* 0x0000001fff097819 */ /* 0x000fe20000011445 */
[----:B------:R-:W-:Y:S01]  /*0630*/  @P1 IMAD R8, R61, R14, RZ ;  /* 0x0000000e3d081224 */ /* 0x000fe200078e02ff */
[----:B------:R-:W-:Y:S01]  /*0640*/  ISETP.GE.U32.AND P2, PT, R69, UR14, PT ;  /* 0x0000000e45007c0c */ /* 0x000fe2000bf46070 */
[----:B------:R-:W-:Y:S01]  /*0650*/  IMAD.WIDE.U32 R80, R11, UR12, R80 ;  /* 0x0000000c0b507c25 */ /* 0x000fe2000f8e0050 */
[----:B------:R-:W-:-:S02]  /*0660*/  SHF.R.S32.HI R11, RZ, 0x1f, R68 ;  /* 0x0000001fff0b7819 */ /* 0x000fc40000011444 */
[----:B------:R-:W-:Y:S01]  /*0670*/  ISETP.GE.AND.EX P2, PT, R9, UR15, PT, P2 ;  /* 0x0000000f09007c0c */ /* 0x000fe2000bf46320 */
[----:B------:R-:W-:Y:S01]  /*0680*/  @P1 IMAD R15, R71, R15, R8 ;  /* 0x0000000f470f1224 */ /* 0x000fe200078e0208 */
[----:B------:R-:W-:Y:S01]  /*0690*/  IADD3 R85, R81, R85, RZ ;  /* 0x0000005551557210 */ /* 0x000fe20007ffe0ff */
[----:B------:R-:W1:Y:S01]  /*06a0*/  @!P0 LDC.64 R34, c[0x0][0x288] ;  /* 0x0000a200ff228b82 */ /* 0x000e620000000a00 */
[----:B------:R-:W-:Y:S02]  /*06b0*/  @P1 MOV R84, R80 ;  /* 0x0000005000541202 */ /* 0x000fe40000000f00 */
[----:B------:R-:W-:Y:S02]  /*06c0*/  ISETP.GE.U32.AND P3, PT, R68, UR14, PT ;  /* 0x0000000e44007c0c */ /* 0x000fe4000bf66070 */
[----:B------:R-:W-:Y:S01]  /*06d0*/  ISETP.GT.U32.OR P2, PT, R73, 0x27f, P2 ;  /* 0x0000027f4900780c */ /* 0x000fe20001744470 */
[----:B------:R-:W-:Y:S01]  /*06e0*/  @P1 IMAD.WIDE.U32 R12, R71, R14, R84 ;  /* 0x0000000e470c1225 */ /* 0x000fe200078e0054 */
[----:B------:R-:W-:Y:S01]  /*06f0*/  ISETP.GE.AND.EX P3, PT, R11, UR15, PT, P3 ;  /* 0x0000000f0b007c0c */ /* 0x000fe2000bf66330 */
[----:B------:R-:W3:Y:S03]  /*0700*/  @!P0 LDC.64 R22, c[0x0][0x230] ;  /* 0x00008c00ff168b82 */ /* 0x000ee60000000a00 */
[----:B------:R-:W-:-:S02]  /*0710*/  @P1 IADD3 R13, R13, R15, RZ ;  /* 0x0000000f0d0d1210 */ /* 0x000fc40007ffe0ff */
[C---:B------:R-:W-:Y:S02]  /*0720*/  @P1 SHF.L.U32 R33, R12.reuse, 0x1, RZ ;  /* 0x000000010c211819 */ /* 0x040fe400000006ff */
[----:B------:R-:W-:Y:S01]  /*0730*/  @P1 SHF.L.U64.HI R12, R12, 0x1, R13 ;  /* 0x000000010c0c1819 */ /* 0x000fe2000001020d */
[----:B------:R-:W3:Y:S01]  /*0740*/  @!P0 LDC.64 R28, c[0x0][0x228] ;  /* 0x00008a00ff1c8b82 */ /* 0x000ee20000000a00 */
[----:B--2---:R-:W-:Y:S02]  /*0750*/  @P1 IADD3 R16, P4, R33, R16, RZ ;  /* 0x0000001021101210 */ /* 0x004fe40007f9e0ff */
[----:B------:R-:W-:Y:S02]  /*0760*/  ISETP.GT.U32.OR P3, PT, R73, 0x27f, P3 ;  /* 0x0000027f4900780c */ /* 0x000fe40001f64470 */
[C---:B------:R-:W-:Y:S02]  /*0770*/  @P1 IADD3.X R17, R12.reuse, R17, RZ, P4, !PT ;  /* 0x000000110c111210 */ /* 0x040fe400027fe4ff */
[----:B0-----:R-:W-:Y:S01]  /*0780*/  @P1 IADD3 R32, P4, R33, R26, RZ ;  /* 0x0000001a21201210 */ /* 0x001fe20007f9e0ff */
[----:B------:R-:W0:Y:S01]  /*0790*/  @!P2 LDC.64 R14, c[0x0][0x288] ;  /* 0x0000a200ff0eab82 */ /* 0x000e220000000a00 */
[----:B------:R-:W-:Y:S01]  /*07a0*/  @!P0 MOV R30, R80 ;  /* 0x00000050001e8202 */ /* 0x000fe20000000f00 */
[----:B-1----:R-:W-:Y:S01]  /*07b0*/  @!P0 IMAD R8, R7, R34, RZ ;  /* 0x0000002207088224 */ /* 0x002fe200078e02ff */
[----:B------:R-:W-:Y:S01]  /*07c0*/  @!P0 MOV R31, R85 ;  /* 0x00000055001f8202 */ /* 0x000fe20000000f00 */
[----:B------:R1:W5:Y:S01]  /*07d0*/  @P1 LDG.E R65, desc[UR8][R16.64] ;  /* 0x0000000810411981 */ /* 0x000362000c1e1900 */
[----:B------:R-:W-:Y:S01]  /*07e0*/  @P1 IADD3.X R33, R12, R27, RZ, P4, !PT ;  /* 0x0000001b0c211210 */ /* 0x000fe200027fe4ff */
[----:B----4-:R-:W-:-:S02]  /*07f0*/  IMAD.WIDE R12, R72, 0x8, R24 ;  /* 0x00000008480c7825 */ /* 0x010fc400078e0218 */
[----:B------:R-:W2:Y:S02]  /*0800*/  @!P3 LDC.64 R26, c[0x0][0x288] ;  /* 0x0000a200ff1abb82 */ /* 0x000ea40000000a00 */
[C---:B------:R-:W-:Y:S01]  /*0810*/  @!P0 IMAD R21, R70.reuse, R35, R8 ;  /* 0x0000002346158224 */ /* 0x040fe200078e0208 */
[----:B------:R4:W5:Y:S01]  /*0820*/  @P1 LDG.E R64, desc[UR8][R32.64] ;  /* 0x0000000820401981 */ /* 0x000962000c1e1900 */
[----:B------:R-:W-:-:S03]  /*0830*/  @!P0 IMAD.WIDE.U32 R30, R70, R34, R30 ;  /* 0x00000022461e8225 */ /* 0x000fc600078e001e */
[----:B------:R-:W2:Y:S01]  /*0840*/  LDG.E.64 R12, desc[UR8][R12.64] ;  /* 0x000000080c0c7981 */ /* 0x000ea2000c1e1b00 */
[----:B------:R-:W2:Y:S01]  /*0850*/  @!P2 LDC.64 R24, c[0x0][0x230] ;  /* 0x00008c00ff18ab82 */ /* 0x000ea20000000a00 */
[----:B------:R-:W-:Y:S02]  /*0860*/  @!P0 IADD3 R21, R31, R21, RZ ;  /* 0x000000151f158210 */ /* 0x000fe40007ffe0ff */
[C---:B-1----:R-:W-:Y:S02]  /*0870*/  @!P0 SHF.L.U32 R17, R30.reuse, 0x1, RZ ;  /* 0x000000011e118819 */ /* 0x042fe400000006ff */
[----:B------:R-:W-:Y:S02]  /*0880*/  @!P0 SHF.L.U64.HI R8, R30, 0x1, R21 ;  /* 0x000000011e088819 */ /* 0x000fe40000010215 */
[----:B---3--:R-:W-:Y:S01]  /*0890*/  @!P0 IADD3 R30, P4, R17, R22, RZ ;  /* 0x00000016111e8210 */ /* 0x008fe20007f9e0ff */
[----:B0-----:R-:W-:Y:S01]  /*08a0*/  @!P2 IMAD R10, R9, R14, RZ ;  /* 0x0000000e090aa224 */ /* 0x001fe200078e02ff */
[----:B------:R-:W-:-:S02]  /*08b0*/  @!P0 IADD3 R28, P5, R17, R28, RZ ;  /* 0x0000001c111c8210 */ /* 0x000fc40007fbe0ff */
[----:B------:R-:W-:Y:S01]  /*08c0*/  @!P0 IADD3.X R31, R8, R23, RZ, P4, !PT ;  /* 0x00000017081f8210 */ /* 0x000fe200027fe4ff */
[----:B------:R-:W0:Y:S01]  /*08d0*/  @!P3 LDC.64 R16, c[0x0][0x230] ;  /* 0x00008c00ff10bb82 */ /* 0x000e220000000a00 */
[----:B------:R-:W-:Y:S02]  /*08e0*/  @!P2 MOV R34, R80 ;  /* 0x000000500022a202 */ /* 0x000fe40000000f00 */
[----:B------:R-:W-:-:S05]  /*08f0*/  @!P2 MOV R35, R85 ;  /* 0x000000550023a202 */ /* 0x000fca0000000f00 */
[----:B------:R-:W1:Y:S01]  /*0900*/  @!P3 LDC.64 R22, c[0x0][0x228] ;  /* 0x00008a00ff16bb82 */ /* 0x000e620000000a00 */
[C---:B------:R-:W-:Y:S01]  /*0910*/  @!P2 IMAD R21, R69.reuse, R15, R10 ;  /* 0x0000000f4515a224 */ /* 0x040fe200078e020a */
[----:B----4-:R-:W-:Y:S01]  /*0920*/  @!P3 MOV R32, R80 ;  /* 0x000000500020b202 */ /* 0x010fe20000000f00 */
[----:B------:R-:W-:Y:S01]  /*0930*/  @!P2 IMAD.WIDE.U32 R34, R69, R14, R34 ;  /* 0x0000000e4522a225 */ /* 0x000fe200078e0022 */
[----:B------:R-:W-:-:S03]  /*0940*/  @!P3 MOV R33, R85 ;  /* 0x000000550021b202 */ /* 0x000fc60000000f00 */
[-C--:B--2---:R-:W-:Y:S01]  /*0950*/  @!P3 IMAD R10, R11, R26.reuse, RZ ;  /* 0x0000001a0b0ab224 */ /* 0x084fe200078e02ff */
[----:B------:R-:W-:Y:S01]  /*0960*/  @!P2 IADD3 R21, R35, R21, RZ ;  /* 0x000000152315a210 */ /* 0x000fe20007ffe0ff */
[----:B------:R-:W-:Y:S01]  /*0970*/  @!P3 IMAD.WIDE.U32 R32, R68, R26, R32 ;  /* 0x0000001a4420b225 */ /* 0x000fe200078e0020 */
[----:B------:R-:W-:Y:S02]  /*0980*/  @!P2 SHF.L.U32 R35, R34, 0x1, RZ ;  /* 0x000000012223a819 */ /* 0x000fe400000006ff */
[----:B------:R-:W-:Y:S02]  /*0990*/  CS2R R62, SRZ ;  /* 0x00000000003e7805 */ /* 0x000fe4000001ff00 */
[----:B------:R-:W-:Y:S01]  /*09a0*/  @!P0 IADD3.X R29, R8, R29, RZ, P5, !PT ;  /* 0x0000001d081d8210 */ /* 0x000fe20002ffe4ff */
[----:B------:R-:W-:Y:S01]  /*09b0*/  @!P3 IMAD R27, R68, R27, R10 ;  /* 0x0000001b441bb224 */ /* 0x000fe200078e020a */
[----:B------:R-:W-:Y:S01]  /*09c0*/  @!P2 SHF.L.U64.HI R34, R34, 0x1, R21 ;  /* 0x000000012222a819 */ /* 0x000fe20000010215 */
[----:B------:R-:W2:Y:S01]  /*09d0*/  @!P2 LDC.64 R14, c[0x0][0x228] ;  /* 0x00008a00ff0eab82 */ /* 0x000ea20000000a00 */
[----:B------:R-:W-:Y:S01]  /*09e0*/  @!P2 IADD3 R24, P4, R35, R24, RZ ;  /* 0x000000182318a210 */ /* 0x000fe20007f9e0ff */
[----:B------:R3:W5:Y:S01]  /*09f0*/  @!P0 LDG.E R63, desc[UR8][R28.64] ;  /* 0x000000081c3f8981 */ /* 0x000762000c1e1900 */
[----:B------:R-:W-:-:S02]  /*0a00*/  @!P3 IADD3 R27, R33, R27, RZ ;  /* 0x0000001b211bb210 */ /* 0x000fc40007ffe0ff */
[----:B------:R-:W-:Y:S02]  /*0a10*/  @!P3 SHF.L.U32 R21, R32, 0x1, RZ ;  /* 0x000000012015b819 */ /* 0x000fe400000006ff */
[----:B------:R-:W-:Y:S02]  /*0a20*/  @!P2 IADD3.X R25, R34, R25, RZ, P4, !PT ;  /* 0x000000192219a210 */ /* 0x000fe400027fe4ff */
[----:B------:R-:W-:Y:S02]  /*0a30*/  @!P3 SHF.L.U64.HI R8, R32, 0x1, R27 ;  /* 0x000000012008b819 */ /* 0x000fe4000001021b */
[C---:B0-----:R-:W-:Y:S02]  /*0a40*/  @!P3 IADD3 R32, P4, R21.reuse, R16, RZ ;  /* 0x000000101520b210 */ /* 0x041fe40007f9e0ff */
[----:B-1----:R-:W-:Y:S02]  /*0a50*/  @!P3 IADD3 R22, P5, R21, R22, RZ ;  /* 0x000000161516b210 */ /* 0x002fe40007fbe0ff */
[----:B------:R-:W-:-:S02]  /*0a60*/  @!P3 IADD3.X R33, R8, R17, RZ, P4, !PT ;  /* 0x000000110821b210 */ /* 0x000fc400027fe4ff */
[----:B------:R-:W-:Y:S02]  /*0a70*/  @!P3 IADD3.X R23, R8, R23, RZ, P5, !PT ;  /* 0x000000170817b210 */ /* 0x000fe40002ffe4ff */
[----:B------:R-:W-:Y:S01]  /*0a80*/  MOV R8, RZ ;  /* 0x000000ff00087202 */ /* 0x000fe20000000f00 */
[----:B------:R3:W5:Y:S05]  /*0a90*/  @!P3 LDG.E R62, desc[UR8][R32.64] ;  /* 0x00000008203eb981 */ /* 0x00076a000c1e1900 */
[----:B------:R3:W5:Y:S01]  /*0aa0*/  @!P3 LDG.E R8, desc[UR8][R22.64] ;  /* 0x000000081608b981 */ /* 0x000762000c1e1900 */
[----:B------:R-:W-:-:S06]  /*0ab0*/  MOV R66, RZ ;  /* 0x000000ff00427202 */ /* 0x000fcc0000000f00 */
[----:B------:R3:W5:Y:S01]  /*0ac0*/  @!P0 LDG.E R66, desc[UR8][R30.64] ;  /* 0x000000081e428981 */ /* 0x000762000c1e1900 */
[----:B--2---:R-:W-:-:S04]  /*0ad0*/  @!P2 IADD3 R26, P0, R35, R14, RZ ;  /* 0x0000000e231aa210 */ /* 0x004fc80007f1e0ff */
[----:B------:R-:W-:Y:S02]  /*0ae0*/  @!P2 IADD3.X R27, R34, R15, RZ, P0, !PT ;  /* 0x0000000f221ba210 */ /* 0x000fe400007fe4ff */
[----:B------:R-:W-:Y:S02]  /*0af0*/  MOV R60, RZ ;  /* 0x000000ff003c7202 */ /* 0x000fe40000000f00 */
[----:B------:R-:W-:-:S04]  /*0b00*/  MOV R10, RZ ;  /* 0x000000ff000a7202 */ /* 0x000fc80000000f00 */
[----:B------:R3:W5:Y:S04]  /*0b10*/  @!P2 LDG.E R60, desc[UR8][R24.64] ;  /* 0x00000008183ca981 */ /* 0x000768000c1e1900 */
[----:B------:R3:W5:Y:S01]  /*0b20*/  @!P2 LDG.E R10, desc[UR8][R26.64] ;  /* 0x000000081a0aa981 */ /* 0x000762000c1e1900 */
[----:B------:R-:W-:Y:S01]  /*0b30*/  ISETP.GT.U32.AND P2, PT, R73, 0x27f, PT ;  /* 0x0000027f4900780c */ /* 0x000fe20003f44070 */
[----:B------:R-:W-:Y:S01]  /*0b40*/  BSSY B0, `(.L_x_99) ;  /* 0x0000013000007945 */ /* 0x000fe20003800000 */
[----:B------:R-:W-:Y:S02]  /*0b50*/  MOV R77, 0x3f800000 ;  /* 0x3f800000004d7802 */ /* 0x000fe40000000f00 */
[----:B------:R-:W-:Y:S01]  /*0b60*/  CS2R R16, SRZ ;  /* 0x0000000000107805 */ /* 0x000fe2000001ff00 */
[----:B------:R-:W-:-:S05]  /*0b70*/  FFMA.FTZ R14, -R12, R12, R13 ;  /* 0x0000000c0c0e7223 */ /* 0x000fca000001010d */
[----:B------:R-:W-:-:S13]  /*0b80*/  FSETP.GTU.FTZ.AND P0, PT, R14, RZ, PT ;  /* 0x000000ff0e00720b */ /* 0x000fda0003f1c000 */
[----:B------:R-:W0:Y:S02]  /*0b90*/  @P0 LDC R13, c[0x0][0x250] ;  /* 0x00009400ff0d0b82 */ /* 0x000e240000000800 */
[----:B0-----:R-:W-:Y:S01]  /*0ba0*/  @P0 FADD.FTZ R13, R14, R13 ;  /* 0x0000000d0e0d0221 */ /* 0x001fe20000010000 */
[----:B------:R-:W-:Y:S01]  /*0bb0*/  CS2R R14, SRZ ;  /* 0x00000000000e7805 */ /* 0x000fe2000001ff00 */
[----:B---3--:R-:W-:Y:S06]  /*0bc0*/  @P2 BRA `(.L_x_100) ;  /* 0x0000000000282947 */ /* 0x008fec0003800000 */
        /* <DEDUP_REMOVED lines=10> */
.L_x_100:
[----:B------:R-:W-:Y:S05]  /*0c70*/  BSYNC B0 ;  /* 0x0000000000007941 */ /* 0x000fea0003800000 */
.L_x_99:
[----:B------:R-:W1:Y:S01]  /*0c80*/  @P0 MUFU.RSQ R77, R13 ;  /* 0x0000000d004d0308 */ /* 0x000e620000001400 */
[----:B------:R-:W-:Y:S02]  /*0c90*/  ISETP.NE.AND P4, PT, RZ, UR10, PT ;  /* 0x0000000aff007c0c */ /* 0x000fe4000bf85270 */
[C---:B0----5:R-:W-:Y:S02]  /*0ca0*/  PRMT R18, R65.reuse, 0x7632, R18 ;  /* 0x0000763241127816 */ /* 0x061fe40000000012 */
[----:B------:R-:W-:Y:S02]  /*0cb0*/  SHF.L.U32 R19, R65, 0x10, RZ ;  /* 0x0000001041137819 */ /* 0x000fe400000006ff */
[----:B------:R-:W-:Y:S02]  /*0cc0*/  SHF.L.U32 R25, R18, 0x10, RZ ;  /* 0x0000001012197819 */ /* 0x000fe400000006ff */
[----:B------:R-:W-:Y:S01]  /*0cd0*/  SHF.L.U32 R27, R66, 0x10, RZ ;  /* 0x00000010421b7819 */ /* 0x000fe200000006ff */
[----:B------:R-:W-:Y:S01]  /*0ce0*/  FADD.FTZ R18, -R12, R19 ;  /* 0x000000130c127221 */ /* 0x000fe20000010100 */
[----:B------:R-:W-:Y:S01]  /*0cf0*/  PRMT R24, R66, 0x7632, R24 ;  /* 0x0000763242187816 */ /* 0x000fe20000000018 */
[----:B------:R-:W-:Y:S01]  /*0d00*/  FADD.FTZ R26, -R12, R25 ;  /* 0x000000190c1a7221 */ /* 0x000fe20000010100 */
[----:B------:R-:W-:Y:S01]  /*0d10*/  PRMT R23, R64, 0x7632, R23 ;  /* 0x0000763240177816 */ /* 0x000fe20000000017 */
[----:B------:R-:W-:Y:S01]  /*0d20*/  FADD.FTZ R36, -R12, R27 ;  /* 0x0000001b0c247221 */ /* 0x000fe20000010100 */
[----:B------:R-:W-:-:S02]  /*0d30*/  PRMT R28, R63, 0x7632, R28 ;  /* 0x000076323f1c7816 */ /* 0x000fc4000000001c */
[----:B------:R-:W-:Y:S01]  /*0d40*/  SHF.L.U32 R31, R24, 0x10, RZ ;  /* 0x00000010181f7819 */ /* 0x000fe200000006ff */
[-C--:B-1----:R-:W-:Y:S01]  /*0d50*/  FMUL.FTZ R19, R18, R77.reuse ;  /* 0x0000004d12137220 */ /* 0x082fe20000410000 */
[----:B------:R-:W-:Y:S01]  /*0d60*/  SHF.L.U32 R22, R64, 0x10, RZ ;  /* 0x0000001040167819 */ /* 0x000fe200000006ff */
[----:B------:R-:W-:Y:S01]  /*0d70*/  FMUL.FTZ R18, R26, R77 ;  /* 0x0000004d1a127220 */ /* 0x000fe20000410000 */
        /* <DEDUP_REMOVED lines=22> */
.L_x_101:
[----:B------:R-:W-:Y:S01]  /*0ee0*/  FMUL.FTZ R26, R22, R14 ;  /* 0x0000000e161a7220 */ /* 0x000fe20000410000 */
[----:B------:R-:W-:Y:S01]  /*0ef0*/  FADD.FTZ R30, -R12, R31 ;  /* 0x0000001f0c1e7221 */ /* 0x000fe20000010100 */
[----:B------:R-:W-:Y:S01]  /*0f00*/  FMUL.FTZ R25, R36, R77 ;  /* 0x0000004d24197220 */ /* 0x000fe20000410000 */
[----:B------:R-:W-:Y:S01]  /*0f10*/  FMUL.FTZ R27, R23, R15 ;  /* 0x0000000f171b7220 */ /* 0x000fe20000410000 */
[----:B------:R-:W-:Y:S01]  /*0f20*/  FFMA.FTZ R13, R19, R26, RZ ;  /* 0x0000001a130d7223 */ /* 0x000fe200000100ff */
[----:B------:R-:W-:Y:S01]  /*0f30*/  FADD.FTZ R28, RZ, R26 ;  /* 0x0000001aff1c7221 */ /* 0x000fe20000010000 */
[----:B------:R-:W-:Y:S01]  /*0f40*/  FMUL.FTZ R26, R30, R77 ;  /* 0x0000004d1e1a7220 */ /* 0x000fe20000410000 */
        /* <DEDUP_REMOVED lines=19> */
.L_x_102:
[----:B------:R-:W-:Y:S01]  /*1080*/  FFMA.FTZ R32, R18, R27, R13 ;  /* 0x0000001b12207223 */ /* 0x000fe2000001000d */
[----:B------:R-:W-:Y:S01]  /*1090*/  FMUL.FTZ R30, R21, R14 ;  /* 0x0000000e151e7220 */ /* 0x000fe20000410000 */
[----:B------:R-:W-:Y:S01]  /*10a0*/  FADD.FTZ R31, R27, R28 ;  /* 0x0000001c1b1f7221 */ /* 0x000fe20000010000 */
[C---:B------:R-:W-:Y:S02]  /*10b0*/  PRMT R27, R60.reuse, 0x7632, R27 ;  /* 0x000076323c1b7816 */ /* 0x040fe4000000001b */
[----:B------:R-:W-:Y:S01]  /*10c0*/  FFMA.FTZ R13, R25, R30, R32 ;  /* 0x0000001e190d7223 */ /* 0x000fe20000010020 */
[----:B------:R-:W-:Y:S01]  /*10d0*/  SHF.L.U32 R29, R60, 0x10, RZ ;  /* 0x000000103c1d7819 */ /* 0x000fe200000006ff */
[--C-:B------:R-:W-:Y:S01]  /*10e0*/  FADD.FTZ R32, R31, R30.reuse ;  /* 0x0000001e1f207221 */ /* 0x100fe20000010000 */
[----:B------:R-:W-:Y:S02]  /*10f0*/  SHF.L.U32 R31, R27, 0x10, RZ ;  /* 0x000000101b1f7819 */ /* 0x000fe400000006ff */
[----:B------:R-:W-:Y:S01]  /*1100*/  PRMT R30, R10, 0x7632, R30 ;  /* 0x000076320a1e7816 */ /* 0x000fe2000000001e */
[----:B------:R-:W-:Y:S01]  /*1110*/  FADD.FTZ R28, -R12, R29 ;  /* 0x0000001d0c1c7221 */ /* 0x000fe20000010100 */
[----:B------:R-:W-:Y:S01]  /*1120*/  SHF.L.U32 R27, R10, 0x10, RZ ;  /* 0x000000100a1b7819 */ /* 0x000fe200000006ff */
[----:B------:R-:W-:Y:S01]  /*1130*/  FADD.FTZ R34, -R12, R31 ;  /* 0x0000001f0c227221 */ /* 0x000fe20000010100 */
[----:B------:R-:W-:Y:S01]  /*1140*/  PRMT R42, R62, 0x7632, R42 ;  /* 0x000076323e2a7816 */ /* 0x000fe2000000002a */
[----:B------:R-:W-:Y:S01]  /*1150*/  FMUL.FTZ R29, R28, R77 ;  /* 0x0000004d1c1d7220 */ /* 0x000fe20000410000 */
[----:B------:R-:W-:Y:S01]  /*1160*/  SHF.L.U32 R30, R30, 0x10, RZ ;  /* 0x000000101e1e7819 */ /* 0x000fe200000006ff */
[----:B------:R-:W-:Y:S01]  /*1170*/  FMUL.FTZ R31, R24, R15 ;  /* 0x0000000f181f7220 */ /* 0x000fe20000410000 */
        /* <DEDUP_REMOVED lines=20> */
.L_x_103:
[----:B------:R-:W-:Y:S01]  /*12c0*/  FFMA.FTZ R36, R26, R31, R13 ;  /* 0x0000001f1a247223 */ /* 0x000fe2000001000d */
[----:B------:R-:W-:Y:S01]  /*12d0*/  FMUL.FTZ R34, R27, R14 ;  /* 0x0000000e1b227220 */ /* 0x000fe20000410000 */
[----:B------:R-:W-:Y:S01]  /*12e0*/  FADD.FTZ R35, R31, R32 ;  /* 0x000000201f237221 */ /* 0x000fe20000010000 */
[----:B------:R-:W-:Y:S02]  /*12f0*/  SHF.L.U32 R31, R62, 0x10, RZ ;  /* 0x000000103e1f7819 */ /* 0x000fe400000006ff */
[----:B------:R-:W-:Y:S01]  /*1300*/  SHF.L.U32 R33, R42, 0x10, RZ ;  /* 0x000000102a217819 */ /* 0x000fe200000006ff */
[----:B------:R-:W-:Y:S01]  /*1310*/  FFMA.FTZ R13, R29, R34, R36 ;  /* 0x000000221d0d7223 */ /* 0x000fe20000010024 */
[----:B------:R-:W-:Y:S01]  /*1320*/  FADD.FTZ R36, R35, R34 ;  /* 0x0000002223247221 */ /* 0x000fe20000010000 */
[----:B------:R-:W-:Y:S01]  /*1330*/  FADD.FTZ R34, -R12, R31 ;  /* 0x0000001f0c227221 */ /* 0x000fe20000010100 */
[----:B------:R-:W-:Y:S01]  /*1340*/  PRMT R32, R8, 0x7632, R32 ;  /* 0x0000763208207816 */ /* 0x000fe20000000020 */
[----:B------:R-:W-:Y:S01]  /*1350*/  FADD.FTZ R38, -R12, R33 ;  /* 0x000000210c267221 */ /* 0x000fe20000010100 */
[----:B------:R-:W-:Y:S01]  /*1360*/  SHF.L.U32 R31, R8, 0x10, RZ ;  /* 0x00000010081f7819 */ /* 0x000fe200000006ff */
        /* <DEDUP_REMOVED lines=23> */
.L_x_104:
        /* <DEDUP_REMOVED lines=8> */
[----:B------:R-:W-:Y:S01]  /*1560*/  FFMA.FTZ R40, R19, R22, RZ ;  /* 0x0000001613287223 */ /* 0x000fe200000100ff */
[----:B------:R-:W-:Y:S01]  /*1570*/  FFMA.FTZ R36, R34, R35, R13 ;  /* 0x0000002322247223 */ /* 0x000fe2000001000d */
[----:B------:R-:W-:Y:S01]  /*1580*/  FADD.FTZ R35, R35, R38 ;  /* 0x0000002623237221 */ /* 0x000fe20000010000 */
[----:B------:R-:W-:Y:S01]  /*1590*/  FFMA.FTZ R19, R18, R23, RZ ;  /* 0x0000001712137223 */ /* 0x000fe200000100ff */
[----:B------:R-:W-:Y:S01]  /*15a0*/  FADD.FTZ R22, RZ, R22 ;  /* 0x00000016ff167221 */ /* 0x000fe20000010000 */
[----:B------:R-:W-:Y:S01]  /*15b0*/  FADD.FTZ R23, RZ, R23 ;  /* 0x00000017ff177221 */ /* 0x000fe20000010000 */
[----:B------:R-:W1:Y:S01]  /*15c0*/  SHFL.DOWN PT, R13, R36, 0x1, 0x1f ;  /* 0x08201f00240d7f89 */ /* 0x000e6200000e0000 */
[----:B------:R-:W-:Y:S01]  /*15d0*/  UMOV UR6, 0x400 ;  /* 0x0000040000067882 */ /* 0x000fe20000000000 */
[----:B------:R-:W2:Y:S01]  /*15e0*/  LDC.64 R82, c[0x0][0x268] ;  /* 0x00009a00ff527b82 */ /* 0x000ea20000000a00 */
[----:B------:R-:W-:Y:S01]  /*15f0*/  UIADD3 UR5, UR6, 0xd0, URZ ;  /* 0x000000d006057890 */ /* 0x000fe2000fffe03f */
[----:B------:R-:W3:Y:S01]  /*1600*/  SHFL.DOWN PT, R38, R35, 0x1, 0x1f ;  /* 0x08201f0023267f89 */ /* 0x000ee200000e0000 */
[----:B------:R-:W-:Y:S01]  /*1610*/  FFMA.FTZ R40, R25, R21, R40 ;  /* 0x0000001519287223 */ /* 0x000fe20000010028 */
[----:B------:R-:W-:Y:S01]  /*1620*/  FADD.FTZ R22, R22, R21 ;  /* 0x0000001516167221 */ /* 0x000fe20000010000 */
[----:B------:R-:W-:Y:S01]  /*1630*/  FFMA.FTZ R19, R26, R24, R19 ;  /* 0x000000181a137223 */ /* 0x000fe20000010013 */
[----:B------:R-:W-:Y:S01]  /*1640*/  FADD.FTZ R23, R23, R24 ;  /* 0x0000001817177221 */ /* 0x000fe20000010000 */
[----:B------:R-:W-:Y:S01]  /*1650*/  ISETP.NE.AND P3, PT, R6, RZ, PT ;  /* 0x000000ff0600720c */ /* 0x000fe20003f65270 */
[----:B------:R-:W-:Y:S01]  /*1660*/  FFMA.FTZ R40, R29, R27, R40 ;  /* 0x0000001b1d287223 */ /* 0x000fe20000010028 */
[----:B------:R-:W-:Y:S01]  /*1670*/  ISETP.NE.AND P2, PT, R73, RZ, PT ;  /* 0x000000ff4900720c */ /* 0x000fe20003f45270 */
[----:B------:R-:W-:Y:S01]  /*1680*/  FADD.FTZ R22, R22, R27 ;  /* 0x0000001b16167221 */ /* 0x000fe20000010000 */
[----:B------:R-:W-:Y:S01]  /*1690*/  FFMA.FTZ R19, R28, R30, R19 ;  /* 0x0000001e1c137223 */ /* 0x000fe20000010013 */
[----:B------:R-:W-:Y:S01]  /*16a0*/  FADD.FTZ R23, R23, R30 ;  /* 0x0000001e17177221 */ /* 0x000fe20000010000 */
[----:B------:R-:W-:Y:S01]  /*16b0*/  FFMA.FTZ R52, R33, R31, R40 ;  /* 0x0000001f21347223 */ /* 0x000fe20000010028 */
[----:B------:R-:W-:Y:S01]  /*16c0*/  FADD.FTZ R54, R22, R31 ;  /* 0x0000001f16367221 */ /* 0x000fe20000010000 */
[----:B0-----:R-:W-:Y:S01]  /*16d0*/  ULEA UR5, UR11, UR5, 0x18 ;  /* 0x000000050b057291 */ /* 0x001fe2000f8ec03f */
[----:B------:R-:W-:Y:S01]  /*16e0*/  FFMA.FTZ R53, R34, R32, R19 ;  /* 0x0000002022357223 */ /* 0x000fe20000010013 */
[----:B------:R-:W-:Y:S01]  /*16f0*/  FADD.FTZ R55, R23, R32 ;  /* 0x0000002017377221 */ /* 0x000fe20000010000 */
[----:B------:R-:W-:Y:S01]  /*1700*/  BSSY B0, `(.L_x_105) ;  /* 0x0000053000007945 */ /* 0x000fe20003800000 */
[C---:B------:R-:W-:Y:S01]  /*1710*/  ISETP.GT.U32.AND P5, PT, R73.reuse, 0x4, PT ;  /* 0x000000044900780c */ /* 0x040fe20003fa4070 */
[----:B------:R-:W-:Y:S01]  /*1720*/  IMAD R75, R20, 0x5, R73 ;  /* 0x00000005144b7824 */ /* 0x000fe200078e0249 */
[----:B------:R-:W-:Y:S01]  /*1730*/  LEA R76, R73, UR5, 0x4 ;  /* 0x00000005494c7c11 */ /* 0x000fe2000f8e20ff */
[----:B-1----:R-:W-:Y:S01]  /*1740*/  @!P0 FADD.FTZ R36, R36, R13 ;  /* 0x0000000d24248221 */ /* 0x002fe20000010000 */
[----:B---3--:R-:W-:-:S04]  /*1750*/  @!P0 FADD.FTZ R35, R35, R38 ;  /* 0x0000002623238221 */ /* 0x008fc80000010000 */
[----:B------:R-:W0:Y:S01]  /*1760*/  SHFL.DOWN PT, R13, R36, 0x2, 0x1f ;  /* 0x08401f00240d7f89 */ /* 0x000e2200000e0000 */
[----:B------:R-:W-:-:S03]  /*1770*/  ISETP.GT.AND P0, PT, R6, 0x1d, PT ;  /* 0x0000001d0600780c */ /* 0x000fc60003f04270 */
[----:B------:R-:W1:Y:S04]  /*1780*/  SHFL.DOWN PT, R38, R35, 0x2, 0x1f ;  /* 0x08401f0023267f89 */ /* 0x000e6800000e0000 */
[----:B------:R-:W-:Y:S06]  /*1790*/  STS.128 [R76], R52 ;  /* 0x000000344c007388 */ /* 0x000fec0000000c00 */
        /* <DEDUP_REMOVED lines=10> */
[----:B0-----:R-:W-:-:S02]  /*1840*/  @!P0 FADD.FTZ R36, R36, R13 ;  /* 0x0000000d24248221 */ /* 0x001fc40000010000 */
[----:B------:R-:W0:Y:S01]  /*1850*/  LDC R13, c[0x0][0xc] ;  /* 0x00000300ff0d7b82 */ /* 0x000e220000000800 */
[----:B-1----:R-:W-:Y:S02]  /*1860*/  @!P0 FADD.FTZ R35, R35, R38 ;  /* 0x0000002623238221 */ /* 0x002fe40000010000 */
[----:B------:R-:W1:Y:S01]  /*1870*/  SHFL.DOWN PT, R37, R36, 0x10, 0x1f ;  /* 0x0a001f0024257f89 */ /* 0x000e6200000e0000 */
[----:B------:R-:W-:-:S03]  /*1880*/  ISETP.GT.AND P0, PT, R6, 0xf, PT ;  /* 0x0000000f0600780c */ /* 0x000fc60003f04270 */
[----:B------:R-:W3:Y:S10]  /*1890*/  SHFL.DOWN PT, R38, R35, 0x10, 0x1f ;  /* 0x0a001f0023267f89 */ /* 0x000ef400000e0000 */
[----:B-1----:R-:W-:Y:S01]  /*18a0*/  @!P0 FADD.FTZ R36, R36, R37 ;  /* 0x0000002524248221 */ /* 0x002fe20000010000 */
[----:B---3--:R-:W-:-:S04]  /*18b0*/  @!P0 FADD.FTZ R35, R35, R38 ;  /* 0x0000002623238221 */ /* 0x008fc80000010000 */
[----:B------:R-:W-:Y:S02]  /*18c0*/  MOV R18, R36 ;  /* 0x0000002400127202 */ /* 0x000fe40000000f00 */
[----:B0-----:R-:W-:Y:S02]  /*18d0*/  ISETP.GE.U32.AND P0, PT, R13, 0x2, PT ;  /* 0x000000020d00780c */ /* 0x001fe40003f06070 */
[----:B------:R-:W-:-:S05]  /*18e0*/  MOV R19, R35 ;  /* 0x0000002300137202 */ /* 0x000fca0000000f00 */
[----:B------:R0:W-:Y:S01]  /*18f0*/  @!P3 STS.64 [R0+0x18], R18 ;  /* 0x000018120000b388 */ /* 0x0001e20000000a00 */
[----:B------:R-:W-:Y:S06]  /*1900*/  BAR.SYNC.DEFER_BLOCKING 0x0 ;  /* 0x0000000000007b1d */ /* 0x000fec0000010000 */
[----:B--2---:R-:W-:Y:S05]  /*1910*/  @P2 BRA `(.L_x_106) ;  /* 0x0000000000c42947 */ /* 0x004fea0003800000 */
[----:B------:R-:W-:-:S09]  /*1920*/  ULEA UR5, UR11, UR6, 0x18 ;  /* 0x000000060b057291 */ /* 0x000fd2000f8ec03f */
[----:B------:R-:W1:Y:S04]  /*1930*/  LDS.128 R20, [UR5+0x20] ;  /* 0x00002005ff147984 */ /* 0x000e680008000c00 */
[----:B------:R-:W2:Y:S04]  /*1940*/  LDS.128 R24, [UR5+0x30] ;  /* 0x00003005ff187984 */ /* 0x000ea80008000c00 */
[----:B------:R-:W3:Y:S04]  /*1950*/  LDS.128 R28, [UR5+0x40] ;  /* 0x00004005ff1c7984 */ /* 0x000ee80008000c00 */
[----:B------:R-:W4:Y:S04]  /*1960*/  LDS.128 R32, [UR5+0x50] ;  /* 0x00005005ff207984 */ /* 0x000f280008000c00 */
[----:B------:R-:W5:Y:S04]  /*1970*/  LDS.128 R36, [UR5+0x60] ;  /* 0x00006005ff247984 */ /* 0x000f680008000c00 */
[----:B------:R-:W5:Y:S01]  /*1980*/  LDS.128 R40, [UR5+0x70] ;  /* 0x00007005ff287984 */ /* 0x000f620008000c00 */
        /* <DEDUP_REMOVED lines=19> */
[----:B------:R-:W3:Y:S01]  /*1ac0*/  LDS.64 R18, [UR5+0xb0] ;  /* 0x0000b005ff127984 */ /* 0x000ee20008000a00 */
[----:B-----5:R-:W-:Y:S01]  /*1ad0*/  FADD.FTZ R45, R45, R36 ;  /* 0x000000242d2d7221 */ /* 0x020fe20000010000 */
[----:B------:R-:W-:-:S03]  /*1ae0*/  FADD.FTZ R32, R32, R37 ;  /* 0x0000002520207221 */ /* 0x000fc60000010000 */
[----:B------:R-:W-:Y:S01]  /*1af0*/  FADD.FTZ R45, R45, R38 ;  /* 0x000000262d2d7221 */ /* 0x000fe20000010000 */
[----:B------:R-:W-:-:S03]  /*1b00*/  FADD.FTZ R32, R32, R39 ;  /* 0x0000002720207221 */ /* 0x000fc60000010000 */
[----:B------:R-:W-:Y:S01]  /*1b10*/  FADD.FTZ R45, R45, R40 ;  /* 0x000000282d2d7221 */ /* 0x000fe20000010000 */
        /* <DEDUP_REMOVED lines=15> */
[----:B---3--:R-:W-:Y:S01]  /*1c10*/  FADD.FTZ R18, R45, R18 ;  /* 0x000000122d127221 */ /* 0x008fe20000010000 */
[----:B------:R-:W-:-:S07]  /*1c20*/  FADD.FTZ R19, R32, R19 ;  /* 0x0000001320137221 */ /* 0x000fce0000010000 */
.L_x_106:
[----:B------:R-:W-:Y:S05]  /*1c30*/  BSYNC B0 ;  /* 0x0000000000007941 */ /* 0x000fea0003800000 */
.L_x_105:
[----:B------:R-:W-:Y:S06]  /*1c40*/  BAR.SYNC.DEFER_BLOCKING 0x0 ;  /* 0x0000000000007b1d */ /* 0x000fec0000010000 */
[----:B------:R-:W-:Y:S04]  /*1c50*/  BSSY B0, `(.L_x_107) ;  /* 0x00000fb000007945 */ /* 0x000fe80003800000 */
[----:B------:R-:W-:Y:S05]  /*1c60*/  @P5 BRA `(.L_x_108) ;  /* 0x0000000c00e45947 */ /* 0x000fea0003800000 */
[----:B------:R-:W1:Y:S01]  /*1c70*/  LDS.128 R20, [R76+0x50] ;  /* 0x000050004c147984 */ /* 0x000e620000000c00 */
[----:B------:R-:W-:Y:S01]  /*1c80*/  HFMA2.MMA R78, -RZ, RZ, 0, 2.98023223876953125e-07 ;  /* 0x00000005ff4e7435 */ /* 0x000fe200000001ff */
[----:B------:R-:W-:Y:S02]  /*1c90*/  IADD3 R56, R76, 0x190, RZ ;  /* 0x000001904c387810 */ /* 0x000fe40007ffe0ff */
[----:B------:R-:W2:Y:S04]  /*1ca0*/  LDS.128 R24, [R76+0xa0] ;  /* 0x0000a0004c187984 */ /* 0x000ea80000000c00 */
[----:B------:R-:W3:Y:S04]  /*1cb0*/  LDS.128 R28, [R76+0xf0] ;  /* 0x0000f0004c1c7984 */ /* 0x000ee80000000c00 */
[----:B------:R-:W4:Y:S04]  /*1cc0*/  LDS.128 R32, [R76+0x140] ;  /* 0x000140004c207984 */ /* 0x000f280000000c00 */
[----:B------:R-:W5:Y:S04]  /*1cd0*/  LDS.128 R36, [R76+0x190] ;  /* 0x000190004c247984 */ /* 0x000f680000000c00 */
[----:B------:R-:W0:Y:S04]  /*1ce0*/  LDS.128 R40, [R76+0x1e0] ;  /* 0x0001e0004c287984 */ /* 0x000e280000000c00 */
[----:B------:R-:W0:Y:S01]  /*1cf0*/  LDS.128 R44, [R76+0x230] ;  /* 0x000230004c2c7984 */ /* 0x000e220000000c00 */
        /* <DEDUP_REMOVED lines=12> */
[----:B----4-:R-:W-:Y:S01]  /*1dc0*/  FADD.FTZ R49, R49, R32 ;  /* 0x0000002031317221 */ /* 0x010fe20000010000 */
[----:B------:R-:W-:Y:S01]  /*1dd0*/  FADD.FTZ R20, R20, R33 ;  /* 0x0000002114147221 */ /* 0x000fe20000010000 */
[----:B------:R-:W-:Y:S01]  /*1de0*/  FADD.FTZ R21, R21, R34 ;  /* 0x0000002215157221 */ /* 0x000fe20000010000 */
[----:B------:R-:W-:Y:S01]  /*1df0*/  FADD.FTZ R22, R22, R35 ;  /* 0x0000002316167221 */ /* 0x000fe20000010000 */
[----:B-----5:R-:W-:Y:S01]  /*1e00*/  FADD.FTZ R49, R49, R36 ;  /* 0x0000002431317221 */ /* 0x020fe20000010000 */
[----:B------:R-:W-:Y:S01]  /*1e10*/  FADD.FTZ R20, R20, R37 ;  /* 0x0000002514147221 */ /* 0x000fe20000010000 */
[----:B------:R-:W-:Y:S01]  /*1e20*/  FADD.FTZ R21, R21, R38 ;  /* 0x0000002615157221 */ /* 0x000fe20000010000 */
[----:B------:R-:W-:Y:S01]  /*1e30*/  FADD.FTZ R22, R22, R39 ;  /* 0x0000002716167221 */ /* 0x000fe20000010000 */
[----:B0-----:R-:W-:Y:S01]  /*1e40*/  FADD.FTZ R49, R49, R40 ;  /* 0x0000002831317221 */ /* 0x001fe20000010000 */
[----:B------:R-:W-:Y:S01]  /*1e50*/  FADD.FTZ R20, R20, R41 ;  /* 0x0000002914147221 */ /* 0x000fe20000010000 */
[----:B------:R-:W-:Y:S01]  /*1e60*/  FADD.FTZ R21, R21, R42 ;  /* 0x0000002a15157221 */ /* 0x000fe20000010000 */
[----:B------:R-:W-:Y:S01]  /*1e70*/  FADD.FTZ R22, R22, R43 ;  /* 0x0000002b16167221 */ /* 0x000fe20000010000 */
[----:B------:R-:W-:Y:S01]  /*1e80*/  FADD.FTZ R52, R49, R44 ;  /* 0x0000002c31347221 */ /* 0x000fe20000010000 */
[----:B------:R-:W-:Y:S01]  /*1e90*/  FADD.FTZ R53, R20, R45 ;  /* 0x0000002d14357221 */ /* 0x000fe20000010000 */
[----:B------:R-:W-:Y:S01]  /*1ea0*/  FADD.FTZ R54, R21, R46 ;  /* 0x0000002e15367221 */ /* 0x000fe20000010000 */
[----:B------:R-:W-:-:S07]  /*1eb0*/  FADD.FTZ R55, R22, R47 ;  /* 0x0000002f16377221 */ /* 0x000fce0000010000 */
.L_x_109:
[----:B------:R-:W-:Y:S01]  /*1ec0*/  MOV R79, 0x5 ;  /* 0x00000005004f7802 */ /* 0x000fe20000000f00 */
[----:B------:R-:W0:Y:S04]  /*1ed0*/  LDS.128 R56, [R56+0xf0] ;  /* 0x0000f00038387984 */ /* 0x000e280000000c00 */
[C---:B------:R-:W-:Y:S01]  /*1ee0*/  IMAD R79, R78.reuse, R79, 0x14 ;  /* 0x000000144e4f7424 */ /* 0x040fe200078e024f */
[----:B------:R-:W-:-:S04]  /*1ef0*/  IADD3 R78, R78, 0x28, RZ ;  /* 0x000000284e4e7810 */ /* 0x000fc80007ffe0ff */
[CC--:B------:R-:W-:Y:S02]  /*1f00*/  LEA R86, R79.reuse, R76.reuse, 0x4 ;  /* 0x0000004c4f567211 */ /* 0x0c0fe400078e20ff */
[----:B------:R-:W-:Y:S02]  /*1f10*/  LEA R88, R79, R76, 0x4 ;  /* 0x0000004c4f587211 */ /* 0x000fe400078e20ff */
[----:B------:R-:W-:Y:S01]  /*1f20*/  ISETP.NE.AND P3, PT, R78, 0x7d, PT ;  /* 0x0000007d4e00780c */ /* 0x000fe20003f65270 */
[----:B------:R-:W1:Y:S04]  /*1f30*/  LDS.128 R20, [R86] ;  /* 0x0000000056147984 */ /* 0x000e680000000c00 */
[----:B------:R-:W2:Y:S04]  /*1f40*/  LDS.128 R40, [R86+0x50] ;  /* 0x0000500056287984 */ /* 0x000ea80000000c00 */
[----:B------:R-:W3:Y:S04]  /*1f50*/  LDS.128 R36, [R86+0xa0] ;  /* 0x0000a00056247984 */ /* 0x000ee80000000c00 */
[----:B------:R-:W4:Y:S04]  /*1f60*/  LDS.128 R32, [R86+0xf0] ;  /* 0x0000f00056207984 */ /* 0x000f280000000c00 */
[----:B------:R-:W5:Y:S04]  /*1f70*/  LDS.128 R28, [R88+0x140] ;  /* 0x00014000581c7984 */ /* 0x000f680000000c00 */
[----:B------:R-:W5:Y:S04]  /*1f80*/  LDS.128 R48, [R88+0x190] ;  /* 0x0001900058307984 */ /* 0x000f680000000c00 */
[----:B------:R-:W5:Y:S01]  /*1f90*/  LDS.128 R44, [R88+0x1e0] ;  /* 0x0001e000582c7984 */ /* 0x000f620000000c00 */
[----:B0-----:R-:W-:Y:S01]  /*1fa0*/  FADD.FTZ R87, R56, R52 ;  /* 0x0000003438577221 */ /* 0x001fe20000010000 */
[----:B------:R-:W-:-:S02]  /*1fb0*/  FADD.FTZ R52, R57, R53 ;  /* 0x0000003539347221 */ /* 0x000fc40000010000 */
[----:B------:R-:W0:Y:S01]  /*1fc0*/  LDS.128 R24, [R88+0x230] ;  /* 0x0002300058187984 */ /* 0x000e220000000c00 */
[-C--:B------:R-:W-:Y:S01]  /*1fd0*/  LEA R56, R79, R76.reuse, 0x4 ;  /* 0x0000004c4f387211 */ /* 0x080fe200078e20ff */
[----:B------:R-:W-:Y:S01]  /*1fe0*/  FADD.FTZ R57, R58, R54 ;  /* 0x000000363a397221 */ /* 0x000fe20000010000 */
[----:B------:R-:W-:Y:S01]  /*1ff0*/  FADD.FTZ R58, R59, R55 ;  /* 0x000000373b3a7221 */ /* 0x000fe20000010000 */
[----:B-1----:R-:W-:Y:S01]  /*2000*/  FADD.FTZ R87, R87, R20 ;  /* 0x0000001457577221 */ /* 0x002fe20000010000 */
        /* <DEDUP_REMOVED lines=12> */
[----:B------:R-:W3:Y:S01]  /*20d0*/  LDS.128 R40, [R56+0x320] ;  /* 0x0003200038287984 */ /* 0x000ee20000000c00 */
[----:B----4-:R-:W-:Y:S01]  /*20e0*/  FADD.FTZ R87, R87, R32 ;  /* 0x0000002057577221 */ /* 0x010fe20000010000 */
[----:B------:R-:W-:Y:S01]  /*20f0*/  FADD.FTZ R32, R36, R33 ;  /* 0x0000002124207221 */ /* 0x000fe20000010000 */
[----:B------:R-:W-:Y:S01]  /*2100*/  FADD.FTZ R58, R58, R39 ;  /* 0x000000273a3a7221 */ /* 0x000fe20000010000 */
[----:B------:R-:W-:Y:S01]  /*2110*/  LEA R57, R79, R76, 0x4 ;  /* 0x0000004c4f397211 */ /* 0x000fe200078e20ff */
[----:B------:R-:W4:Y:S01]  /*2120*/  LDS.128 R36, [R56+0x370] ;  /* 0x0003700038247984 */ /* 0x000f220000000c00 */
[----:B-----5:R-:W-:Y:S01]  /*2130*/  FADD.FTZ R87, R87, R28 ;  /* 0x0000001c57577221 */ /* 0x020fe20000010000 */
[----:B------:R-:W-:Y:S01]  /*2140*/  FADD.FTZ R28, R32, R29 ;  /* 0x0000001d201c7221 */ /* 0x000fe20000010000 */
[----:B------:R-:W-:Y:S01]  /*2150*/  FADD.FTZ R59, R59, R34 ;  /* 0x000000223b3b7221 */ /* 0x000fe20000010000 */
[----:B------:R-:W-:Y:S01]  /*2160*/  FADD.FTZ R58, R58, R35 ;  /* 0x000000233a3a7221 */ /* 0x000fe20000010000 */
[----:B------:R-:W-:Y:S01]  /*2170*/  FADD.FTZ R87, R87, R48 ;  /* 0x0000003057577221 */ /* 0x000fe20000010000 */
[----:B------:R-:W5:Y:S01]  /*2180*/  LDS.128 R32, [R57+0x3c0] ;  /* 0x0003c00039207984 */ /* 0x000f620000000c00 */
        /* <DEDUP_REMOVED lines=8> */
[----:B0-----:R-:W-:Y:S01]  /*2210*/  FADD.FTZ R87, R87, R24 ;  /* 0x0000001857577221 */ /* 0x001fe20000010000 */
[----:B------:R-:W0:Y:S01]  /*2220*/  LDS.128 R48, [R57+0x460] ;  /* 0x0004600039307984 */ /* 0x000e220000000c00 */
[----:B------:R-:W-:Y:S01]  /*2230*/  FADD.FTZ R59, R59, R46 ;  /* 0x0000002e3b3b7221 */ /* 0x000fe20000010000 */
[----:B------:R-:W-:Y:S01]  /*2240*/  FADD.FTZ R58, R58, R47 ;  /* 0x0000002f3a3a7221 */ /* 0x000fe20000010000 */
[----:B------:R-:W-:-:S02]  /*2250*/  FADD.FTZ R24, R44, R25 ;  /* 0x000000192c187221 */ /* 0x000fc40000010000 */
[----:B------:R-:W0:Y:S01]  /*2260*/  LDS.128 R44, [R57+0x4b0] ;  /* 0x0004b000392c7984 */ /* 0x000e220000000c00 */
[----:B------:R-:W-:Y:S01]  /*2270*/  FADD.FTZ R59, R59, R26 ;  /* 0x0000001a3b3b7221 */ /* 0x000fe20000010000 */
        /* <DEDUP_REMOVED lines=16> */
[----:B----4-:R-:W-:Y:S01]  /*2380*/  FADD.FTZ R87, R87, R36 ;  /* 0x0000002457577221 */ /* 0x010fe20000010000 */
[----:B------:R-:W-:Y:S01]  /*2390*/  FADD.FTZ R40, R40, R37 ;  /* 0x0000002528287221 */ /* 0x000fe20000010000 */
[----:B------:R-:W-:Y:S01]  /*23a0*/  FADD.FTZ R59, R59, R38 ;  /* 0x000000263b3b7221 */ /* 0x000fe20000010000 */
[----:B------:R-:W-:-:S02]  /*23b0*/  FADD.FTZ R58, R58, R39 ;  /* 0x000000273a3a7221 */ /* 0x000fc40000010000 */
[----:B------:R-:W4:Y:S01]  /*23c0*/  LDS.128 R36, [R56+0x5f0] ;  /* 0x0005f00038247984 */ /* 0x000f220000000c00 */
[----:B-----5:R-:W-:Y:S01]  /*23d0*/  FADD.FTZ R87, R87, R32 ;  /* 0x0000002057577221 */ /* 0x020fe20000010000 */
[----:B------:R-:W-:Y:S01]  /*23e0*/  FADD.FTZ R40, R40, R33 ;  /* 0x0000002128287221 */ /* 0x000fe20000010000 */
[----:B------:R-:W-:Y:S01]  /*23f0*/  FADD.FTZ R59, R59, R34 ;  /* 0x000000223b3b7221 */ /* 0x000fe20000010000 */
[----:B------:R-:W-:Y:S02]  /*2400*/  FADD.FTZ R58, R58, R35 ;  /* 0x000000233a3a7221 */ /* 0x000fe40000010000 */
[----:B------:R-:W5:Y:S01]  /*2410*/  LDS.128 R32, [R57+0x640] ;  /* 0x0006400039207984 */ /* 0x000f620000000c00 */
[----:B------:R-:W-:Y:S01]  /*2420*/  FADD.FTZ R87, R87, R28 ;  /* 0x0000001c57577221 */ /* 0x000fe20000010000 */
[----:B------:R-:W-:Y:S01]  /*2430*/  FADD.FTZ R28, R40, R29 ;  /* 0x0000001d281c7221 */ /* 0x000fe20000010000 */
[----:B------:R-:W-:Y:S01]  /*2440*/  FADD.FTZ R59, R59, R30 ;  /* 0x0000001e3b3b7221 */ /* 0x000fe20000010000 */
[----:B------:R-:W5:Y:S01]  /*2450*/  LDS.128 R40, [R57+0x690] ;  /* 0x0006900039287984 */ /* 0x000f620000000c00 */
[----:B0-----:R-:W-:Y:S01]  /*2460*/  FADD.FTZ R87, R87, R48 ;  /* 0x0000003057577221 */ /* 0x001fe20000010000 */
[----:B------:R-:W-:Y:S01]  /*2470*/  FADD.FTZ R48, R28, R49 ;  /* 0x000000311c307221 */ /* 0x000fe20000010000 */
[----:B------:R-:W-:Y:S01]  /*2480*/  FADD.FTZ R58, R58, R31 ;  /* 0x0000001f3a3a7221 */ /* 0x000fe20000010000 */
[----:B------:R-:W-:Y:S01]  /*2490*/  FADD.FTZ R59, R59, R50 ;  /* 0x000000323b3b7221 */ /* 0x000fe20000010000 */
[----:B------:R-:W0:Y:S01]  /*24a0*/  LDS.128 R28, [R57+0x6e0] ;  /* 0x0006e000391c7984 */ /* 0x000e220000000c00 */
[----:B------:R-:W-:Y:S01]  /*24b0*/  FADD.FTZ R86, R48, R45 ;  /* 0x0000002d30567221 */ /* 0x000fe20000010000 */
[----:B------:R-:W-:Y:S01]  /*24c0*/  FADD.FTZ R58, R58, R51 ;  /* 0x000000333a3a7221 */ /* 0x000fe20000010000 */
[----:B------:R-:W-:Y:S01]  /*24d0*/  FADD.FTZ R87, R87, R44 ;  /* 0x0000002c57577221 */ /* 0x000fe20000010000 */
[----:B------:R-:W0:Y:S01]  /*24e0*/  LDS.128 R48, [R57+0x730] ;  /* 0x0007300039307984 */ /* 0x000e220000000c00 */
[----:B------:R-:W-:Y:S01]  /*24f0*/  FADD.FTZ R59, R59, R46 ;  /* 0x0000002e3b3b7221 */ /* 0x000fe20000010000 */
[----:B------:R-:W-:-:S02]  /*2500*/  FADD.FTZ R58, R58, R47 ;  /* 0x0000002f3a3a7221 */ /* 0x000fc40000010000 */
[----:B------:R-:W0:Y:S01]  /*2510*/  LDS.128 R44, [R56+0x780] ;  /* 0x00078000382c7984 */ /* 0x000e220000000c00 */
        /* <DEDUP_REMOVED lines=13> */
[----:B------:R-:W-:-:S02]  /*25f0*/  FADD.FTZ R58, R58, R23 ;  /* 0x000000173a3a7221 */ /* 0x000fc40000010000 */
[----:B------:R-:W3:Y:S01]  /*2600*/  LDS.128 R20, [R56+0x870] ;  /* 0x0008700038147984 */ /* 0x000ee20000000c00 */
[----:B----4-:R-:W-:Y:S01]  /*2610*/  FADD.FTZ R87, R87, R36 ;  /* 0x0000002457577221 */ /* 0x010fe20000010000 */
[----:B------:R-:W-:Y:S01]  /*2620*/  FADD.FTZ R86, R86, R37 ;  /* 0x0000002556567221 */ /* 0x000fe20000010000 */
[----:B------:R-:W-:Y:S01]  /*2630*/  FADD.FTZ R59, R59, R38 ;  /* 0x000000263b3b7221 */ /* 0x000fe20000010000 */
[----:B------:R-:W-:Y:S02]  /*2640*/  FADD.FTZ R58, R58, R39 ;  /* 0x000000273a3a7221 */ /* 0x000fe40000010000 */
        /* <DEDUP_REMOVED lines=17> */
[----:B------:R-:W-:Y:S01]  /*2760*/  FADD.FTZ R58, R58, R51 ;  /* 0x000000333a3a7221 */ /* 0x000fe20000010000 */
[----:B------:R-:W0:Y:S01]  /*2770*/  LDS.128 R28, [R57+0x960] ;  /* 0x00096000391c7984 */ /* 0x000e220000000c00 */
[----:B------:R-:W-:Y:S01]  /*2780*/  FADD.FTZ R87, R87, R44 ;  /* 0x0000002c57577221 */ /* 0x000fe20000010000 */
[----:B------:R-:W-:Y:S01]  /*2790*/  FADD.FTZ R86, R86, R45 ;  /* 0x0000002d56567221 */ /* 0x000fe20000010000 */
[----:B------:R-:W-:Y:S01]  /*27a0*/  FADD.FTZ R59, R59, R46 ;  /* 0x0000002e3b3b7221 */ /* 0x000fe20000010000 */
[----:B------:R-:W-:Y:S01]  /*27b0*/  FADD.FTZ R58, R58, R47 ;  /* 0x0000002f3a3a7221 */ /* 0x000fe20000010000 */
[----:B------:R-:W-:Y:S01]  /*27c0*/  LDS.128 R40, [R56+0xa00] ;  /* 0x000a000038287984 */ /* 0x000fe20000000c00 */
        /* <DEDUP_REMOVED lines=11> */
[----:B------:R-:W3:Y:S01]  /*2880*/  LDS.128 R52, [R56+0xaa0] ;  /* 0x000aa00038347984 */ /* 0x000ee20000000c00 */
[----:B------:R-:W-:Y:S01]  /*2890*/  FADD.FTZ R20, R86, R21 ;  /* 0x0000001556147221 */ /* 0x000fe20000010000 */
[-C--:B------:R-:W-:Y:S01]  /*28a0*/  LEA R86, R79, R76.reuse, 0x4 ;  /* 0x0000004c4f567211 */ /* 0x080fe200078e20ff */
[----:B------:R-:W-:Y:S01]  /*28b0*/  FADD.FTZ R59, R59, R22 ;  /* 0x000000163b3b7221 */ /* 0x000fe20000010000 */
[----:B------:R-:W3:Y:S01]  /*28c0*/  LDS.128 R48, [R56+0xaf0] ;  /* 0x000af00038307984 */ /* 0x000ee20000000c00 */
[----:B------:R-:W-:Y:S01]  /*28d0*/  FADD.FTZ R58, R58, R23 ;  /* 0x000000173a3a7221 */ /* 0x000fe20000010000 */
[----:B----4-:R-:W-:Y:S01]  /*28e0*/  FADD.FTZ R88, R20, R37 ;  /* 0x0000002514587221 */ /* 0x010fe20000010000 */
[----:B------:R-:W-:Y:S01]  /*28f0*/  FADD.FTZ R59, R59, R38 ;  /* 0x000000263b3b7221 */ /* 0x000fe20000010000 */
[----:B------:R-:W4:Y:S01]  /*2900*/  LDS.128 R20, [R86+0xb40] ;  /* 0x000b400056147984 */ /* 0x000f220000000c00 */
[----:B------:R-:W-:Y:S01]  /*2910*/  FADD.FTZ R87, R87, R36 ;  /* 0x0000002457577221 */ /* 0x000fe20000010000 */
[----:B------:R-:W-:Y:S01]  /*2920*/  FADD.FTZ R90, R58, R39 ;  /* 0x000000273a5a7221 */ /* 0x000fe20000010000 */
[----:B-----5:R-:W-:Y:S01]  /*2930*/  FADD.FTZ R88, R88, R33 ;  /* 0x0000002158587221 */ /* 0x020fe20000010000 */
[----:B------:R-:W5:Y:S01]  /*2940*/  LDS.128 R36, [R86+0xb90] ;  /* 0x000b900056247984 */ /* 0x000f620000000c00 */
[----:B------:R-:W-:Y:S01]  /*2950*/  FADD.FTZ R33, R59, R34 ;  /* 0x000000223b217221 */ /* 0x000fe20000010000 */
[----:B------:R-:W-:Y:S01]  /*2960*/  FADD.FTZ R87, R87, R32 ;  /* 0x0000002057577221 */ /* 0x000fe20000010000 */
[----:B------:R-:W-:Y:S01]  /*2970*/  FADD.FTZ R90, R90, R35 ;  /* 0x000000235a5a7221 */ /* 0x000fe20000010000 */
[----:B------:R-:W5:Y:S01]  /*2980*/  LDS.128 R56, [R86+0xbe0] ;  /* 0x000be00056387984 */ /* 0x000f620000000c00 */
[----:B------:R-:W-:Y:S01]  /*2990*/  IADD3 R79, R79, 0xb4, RZ ;  /* 0x000000b44f4f7810 */ /* 0x000fe20007ffe0ff */
        /* <DEDUP_REMOVED lines=8> */
[----:B------:R-:W-:Y:S01]  /*2a20*/  FADD.FTZ R87, R87, R40 ;  /* 0x0000002857577221 */ /* 0x000fe20000010000 */
        /* <DEDUP_REMOVED lines=11> */
[----:B------:R-:W-:Y:S01]  /*2ae0*/  FADD.FTZ R25, R48, R25 ;  /* 0x0000001930197221 */ /* 0x000fe20000010000 */
        /* <DEDUP_REMOVED lines=11> */
[----:B------:R-:W-:Y:S01]  /*2ba0*/  FADD.FTZ R52, R25, R56 ;  /* 0x0000003819347221 */ /* 0x000fe20000010000 */
[----:B------:R-:W-:Y:S01]  /*2bb0*/  FADD.FTZ R53, R24, R57 ;  /* 0x0000003918357221 */ /* 0x000fe20000010000 */
[----:B------:R-:W-:Y:S01]  /*2bc0*/  FADD.FTZ R54, R27, R58 ;  /* 0x0000003a1b367221 */ /* 0x000fe20000010000 */
[----:B------:R-:W-:Y:S01]  /*2bd0*/  FADD.FTZ R55, R26, R59 ;  /* 0x0000003b1a377221 */ /* 0x000fe20000010000 */
[----:B------:R-:W-:Y:S01]  /*2be0*/  LEA R56, R79, R76, 0x4 ;  /* 0x0000004c4f387211 */ /* 0x000fe200078e20ff */
[----:B------:R-:W-:Y:S06]  /*2bf0*/  @P3 BRA `(.L_x_109) ;  /* 0xfffffff000b03947 */ /* 0x000fec000383ffff */
.L_x_108:
[----:B------:R-:W-:Y:S05]  /*2c00*/  BSYNC B0 ;  /* 0x0000000000007941 */ /* 0x000fea0003800000 */
.L_x_107:
[----:B------:R-:W-:Y:S01]  /*2c10*/  BSSY B0, `(.L_x_110) ;  /* 0x000000f000007945 */ /* 0x000fe20003800000 */
[----:B------:R-:W-:Y:S01]  /*2c20*/  PRMT R20, R65, 0x7632, R20 ;  /* 0x0000763241147816 */ /* 0x000fe20000000014 */
[----:B------:R-:W-:Y:S02]  /*2c30*/  IMAD.WIDE R82, R75, 0x4, R82 ;  /* 0x000000044b527825 */ /* 0x000fe400078e0252 */
[----:B------:R-:W-:Y:S05]  /*2c40*/  @P5 BRA `(.L_x_111) ;  /* 0x00000000002c5947 */ /* 0x000fea0003800000 */
[----:B------:R-:W1:Y:S01]  /*2c50*/  LDC.64 R28, c[0x0][0x288] ;  /* 0x0000a200ff1c7b82 */ /* 0x000e620000000a00 */
[-C--:B------:R-:W-:Y:S01]  /*2c60*/  LEA R22, P3, R2, R82.reuse, 0x2 ;  /* 0x0000005202167211 */ /* 0x080fe200078610ff */
[----:B------:R2:W-:Y:S01]  /*2c70*/  REDG.E.ADD.F32.FTZ.RN.STRONG.GPU desc[UR8][R82.64], R52 ;  /* 0x00000034520079a6 */ /* 0x0005e2000c10f388 */
[----:B------:R-:W-:Y:S02]  /*2c80*/  LEA R26, P6, R3, R82, 0x2 ;  /* 0x00000052031a7211 */ /* 0x000fe400078c10ff */
[C---:B------:R-:W-:Y:S02]  /*2c90*/  IADD3.X R23, R83.reuse, R4, RZ, P3, !PT ;  /* 0x0000000453177210 */ /* 0x040fe40001ffe4ff */
[----:B------:R-:W-:-:S03]  /*2ca0*/  IADD3.X R27, R83, R5, RZ, P6, !PT ;  /* 0x00000005531b7210 */ /* 0x000fc600037fe4ff */
[----:B------:R2:W-:Y:S01]  /*2cb0*/  REDG.E.ADD.F32.FTZ.RN.STRONG.GPU desc[UR8][R22.64], R53 ;  /* 0x00000035160079a6 */ /* 0x0005e2000c10f388 */
[----:B-1----:R-:W-:-:S04]  /*2cc0*/  LEA R24, P5, R28, R82, 0x2 ;  /* 0x000000521c187211 */ /* 0x002fc800078a10ff */
[----:B------:R-:W-:-:S05]  /*2cd0*/  LEA.HI.X R25, R28, R83, R29, 0x2, P5 ;  /* 0x000000531c197211 */ /* 0x000fca00028f141d */
[----:B------:R2:W-:Y:S04]  /*2ce0*/  REDG.E.ADD.F32.FTZ.RN.STRONG.GPU desc[UR8][R24.64], R54 ;  /* 0x00000036180079a6 */ /* 0x0005e8000c10f388 */
[----:B------:R2:W-:Y:S02]  /*2cf0*/  REDG.E.ADD.F32.FTZ.RN.STRONG.GPU desc[UR8][R26.64], R55 ;  /* 0x000000371a0079a6 */ /* 0x0005e4000c10f388 */
.L_x_111:
[----:B------:R-:W-:Y:S05]  /*2d00*/  BSYNC B0 ;  /* 0x0000000000007941 */ /* 0x000fea0003800000 */
.L_x_110:
[----:B------:R-:W-:Y:S02]  /*2d10*/  PRMT R38, R64, 0x7632, R38 ;  /* 0x0000763240267816 */ /* 0x000fe40000000026 */
[----:B------:R-:W-:Y:S02]  /*2d20*/  PRMT R37, R66, 0x7632, R37 ;  /* 0x0000763242257816 */ /* 0x000fe40000000025 */
[----:B------:R-:W-:Y:S02]  /*2d30*/  PRMT R21, R63, 0x7632, R21 ;  /* 0x000076323f157816 */ /* 0x000fe40000000015 */
[----:B--2---:R-:W-:Y:S02]  /*2d40*/  PRMT R22, R60, 0x7632, R22 ;  /* 0x000076323c167816 */ /* 0x004fe40000000016 */
[----:B------:R-:W-:Y:S02]  /*2d50*/  PRMT R23, R10, 0x7632, R23 ;  /* 0x000076320a177816 */ /* 0x000fe40000000017 */
[----:B------:R-:W-:-:S02]  /*2d60*/  PRMT R24, R62, 0x7632, R24 ;  /* 0x000076323e187816 */ /* 0x000fc40000000018 */
[----:B------:R-:W-:Y:S01]  /*2d70*/  PRMT R25, R8, 0x7632, R25 ;  /* 0x0000763208197816 */ /* 0x000fe20000000019 */
[----:B------:R-:W-:Y:S06]  /*2d80*/  @!P0 BRA `(.L_x_112) ;  /* 0x0000001000888947 */ /* 0x000fec0003800000 */
[----:B------:R-:W1:Y:S01]  /*2d90*/  LDC R26, c[0x0][0x10] ;  /* 0x00000400ff1a7b82 */ /* 0x000e620000000800 */
[----:B------:R-:W2:Y:S01]  /*2da0*/  S2R R27, SR_CTAID.Y ;  /* 0x00000000001b7919 */ /* 0x000ea20000002600 */
[----:B------:R-:W-:-:S06]  /*2db0*/  LOP3.LUT R31, R67, 0x1, RZ, 0xc0, !PT ;  /* 0x00000001431f7812 */ /* 0x000fcc00078ec0ff */
[----:B------:R-:W3:Y:S08]  /*2dc0*/  LDC.64 R28, c[0x0][0x258] ;  /* 0x00009600ff1c7b82 */ /* 0x000ef00000000a00 */
[----:B------:R-:W4:Y:S01]  /*2dd0*/  LDC.64 R40, c[0x0][0x260] ;  /* 0x00009800ff287b82 */ /* 0x000f220000000a00 */
[----:B-1----:R-:W-:-:S04]  /*2de0*/  IMAD R30, R31, R26, RZ ;  /* 0x0000001a1f1e7224 */ /* 0x002fc800078e02ff */
        /* <DEDUP_REMOVED lines=8> */
[----:B------:R-:W-:Y:S01]  /*2e70*/  LOP3.LUT P0, RZ, R67, 0x2, RZ, 0xc0, !PT ;  /* 0x0000000243ff7812 */ /* 0x000fe2000780c0ff */
[----:B------:R-:W-:Y:S01]  /*2e80*/  UFLO.U32 UR6, UR5 ;  /* 0x00000005000672bd */ /* 0x000fe200080e0000 */
[----:B------:R-:W-:Y:S01]  /*2e90*/  MOV R32, 0x1 ;  /* 0x0000000100207802 */ /* 0x000fe20000000f00 */
[----:B------:R-:W-:Y:S01]  /*2ea0*/  UPOPC UR5, UR5 ;  /* 0x00000005000572bf */ /* 0x000fe20008000000 */
[----:B------:R-:W-:Y:S01]  /*2eb0*/  SEL R35, R13, RZ, !P0 ;  /* 0x000000ff0d237207 */ /* 0x000fe20004000000 */
[----:B------:R-:W-:Y:S01]  /*2ec0*/  IMAD R31, R26, UR7, R27 ;  /* 0x000000071a1f7c24 */ /* 0x000fe2000f8e021b */
[----:B------:R-:W-:Y:S02]  /*2ed0*/  SEL R32, R32, 0xffffffff, !P0 ;  /* 0xffffffff20207807 */ /* 0x000fe40004000000 */
[----:B------:R-:W-:Y:S01]  /*2ee0*/  ISETP.NE.AND P0, PT, R35, -0x1, PT ;  /* 0xffffffff2300780c */ /* 0x000fe20003f05270 */
[----:B------:R-:W-:-:S04]  /*2ef0*/  IMAD.WIDE.U32 R30, R31, 0x8, R40 ;  /* 0x000000081f1e7825 */ /* 0x000fc800078e0028 */
[----:B------:R-:W-:Y:S01]  /*2f00*/  IMAD R33, R32, UR5, RZ ;  /* 0x0000000520217c24 */ /* 0x000fe2000f8e02ff */
[----:B------:R2:W-:Y:S01]  /*2f10*/  STG.E.64 desc[UR8][R30.64], R18 ;  /* 0x000000121e007986 */ /* 0x0005e2000c101b08 */
[----:B-1----:R-:W-:-:S13]  /*2f20*/  ISETP.EQ.U32.AND P3, PT, R6, UR6, PT ;  /* 0x0000000606007c0c */ /* 0x002fda000bf62070 */
[----:B------:R-:W-:Y:S06]  /*2f30*/  @P3 MEMBAR.ALL.GPU ;  /* 0x0000000000003992 */ /* 0x000fec000000a000 */
[----:B------:R-:W-:-:S00]  /*2f40*/  @P3 ERRBAR ;  /* 0x00000000000039ab */ /* 0x000fc00000000000 */
[----:B------:R-:W-:Y:S06]  /*2f50*/  @P3 CGAERRBAR ;  /* 0x00000000000035ab */ /* 0x000fec0000000000 */
[----:B------:R2:W-:Y:S01]  /*2f60*/  @P3 REDG.E.ADD.S32.STRONG.GPU desc[UR8][R28.64], R33 ;  /* 0x000000211c00398e */ /* 0x0005e2000c10e388 */
[----:B------:R-:W-:Y:S05]  /*2f70*/  @!P0 BRA `(.L_x_113) ;  /* 0x0000000000148947 */ /* 0x000fea0003800000 */
.L_x_114:
[----:B--2---:R-:W2:Y:S04]  /*2f80*/  LDG.E.STRONG.GPU R30, desc[UR8][R28.64] ;  /* 0x000000081c1e7981 */ /* 0x004ea8000c1ef900 */
[----:B--2---:R-:W-:Y:S01]  /*2f90*/  CCTL.IVALL ;  /* 0x00000000ff00798f */ /* 0x004fe20002000000 */
[----:B------:R-:W-:Y:S05]  /*2fa0*/  YIELD ;  /* 0x0000000000007946 */ /* 0x000fea0003800000 */
[----:B------:R-:W-:-:S13]  /*2fb0*/  ISETP.NE.AND P0, PT, R30, R35, PT ;  /* 0x000000231e00720c */ /* 0x000fda0003f05270 */
[----:B------:R-:W-:Y:S05]  /*2fc0*/  @P0 BRA `(.L_x_114) ;  /* 0xfffffffc00ec0947 */ /* 0x000fea000383ffff */
.L_x_113:
[----:B------:R-:W-:Y:S01]  /*2fd0*/  ISETP.NE.AND P0, PT, R13, RZ, PT ;  /* 0x000000ff0d00720c */ /* 0x000fe20003f05270 */
[----:B------:R-:W-:Y:S05]  /*2fe0*/  WARPSYNC.ALL ;  /* 0x0000000000007948 */ /* 0x000fea0003800000 */
[----:B------:R-:W-:Y:S07]  /*2ff0*/  BAR.SYNC.DEFER_BLOCKING 0x0 ;  /* 0x0000000000007b1d */ /* 0x000fee0000010000 */
[----:B------:R-:W-:Y:S05]  /*3000*/  @!P0 BRA `(.L_x_112) ;  /* 0x0000000c00e88947 */ /* 0x000fea0003800000 */
[----:B--2---:R-:W-:Y:S01]  /*3010*/  IADD3 R28, R13, -0x1, RZ ;  /* 0xffffffff0d1c7810 */ /* 0x004fe20007ffe0ff */
        /* <DEDUP_REMOVED lines=12> */
.L_x_118:
[----:B------:R-:W-:-:S13]  /*30e0*/  ISETP.EQ.OR P6, PT, R39, UR7, P2 ;  /* 0x0000000727007c0c */ /* 0x000fda00097c2670 */
[----:B------:R-:W-:-:S04]  /*30f0*/  @!P6 IMAD R29, R26, R39, R27 ;  /* 0x000000271a1de224 */ /* 0x000fc800078e021b */
[----:B------:R-:W-:-:S06]  /*3100*/  @!P6 IMAD.WIDE.U32 R28, R29, 0x8, R40 ;  /* 0x000000081d1ce825 */ /* 0x000fcc00078e0028 */
[----:B------:R-:W0:Y:S01]  /*3110*/  @!P6 LDG.E.64 R28, desc[UR8][R28.64] ;  /* 0x000000081c1ce981 */ /* 0x000e22000c1e1b00 */
[C---:B------:R-:W-:Y:S02]  /*3120*/  IADD3 R31, R39.reuse, 0x1, RZ ;  /* 0x00000001271f7810 */ /* 0x040fe40007ffe0ff */
[----:B------:R-:W-:Y:S02]  /*3130*/  IADD3 R33, R39, 0x2, RZ ;  /* 0x0000000227217810 */ /* 0x000fe40007ffe0ff */
[----:B------:R-:W-:Y:S02]  /*3140*/  ISETP.EQ.OR P3, PT, R31, UR7, P2 ;  /* 0x000000071f007c0c */ /* 0x000fe40009762670 */
[----:B------:R-:W-:Y:S02]  /*3150*/  ISETP.EQ.OR P5, PT, R33, UR7, P2 ;  /* 0x0000000721007c0c */ /* 0x000fe400097a2670 */
[----:B------:R-:W-:-:S09]  /*3160*/  IADD3 R32, R39, 0x3, RZ ;  /* 0x0000000327207810 */ /* 0x000fd20007ffe0ff */
[C-C-:B------:R-:W-:Y:S02]  /*3170*/  @!P3 IMAD R31, R26.reuse, R31, R27.reuse ;  /* 0x0000001f1a1fb224 */ /* 0x140fe400078e021b */
[----:B------:R-:W-:Y:S02]  /*3180*/  @!P5 IMAD R33, R26, R33, R27 ;  /* 0x000000211a21d224 */ /* 0x000fe400078e021b */
[----:B0-----:R-:W-:Y:S01]  /*3190*/  @!P6 FADD.FTZ R18, R18, R28 ;  /* 0x0000001c1212e221 */ /* 0x001fe20000010000 */
        /* <DEDUP_REMOVED lines=93> */
[----:B------:R-:W-:Y:S02]  /*3770*/  IADD3 R36, R36, -0x10, RZ ;  /* 0xfffffff024247810 */ /* 0x000fe40007ffe0ff */
[----:B------:R-:W-:Y:S01]  /*3780*/  IADD3 R39, R39, 0x10, RZ ;  /* 0x0000001027277810 */ /* 0x000fe20007ffe0ff */
[----:B--2---:R-:W-:Y:S01]  /*3790*/  @!P3 FADD.FTZ R18, R18, R28 ;  /* 0x0000001c1212b221 */ /* 0x004fe20000010000 */
[----:B------:R-:W-:Y:S01]  /*37a0*/  @!P3 FADD.FTZ R19, R19, R29 ;  /* 0x0000001d1313b221 */ /* 0x000fe20000010000 */
[----:B------:R-:W-:Y:S02]  /*37b0*/  ISETP.GT.AND P3, PT, R36, 0xc, PT ;  /* 0x0000000c2400780c */ /* 0x000fe40003f64270 */
[----:B---3--:R-:W-:Y:S01]  /*37c0*/  @!P5 FADD.FTZ R18, R18, R30 ;  /* 0x0000001e1212d221 */ /* 0x008fe20000010000 */
[----:B------:R-:W-:-:S03]  /*37d0*/  @!P5 FADD.FTZ R19, R19, R31 ;  /* 0x0000001f1313d221 */ /* 0x000fc60000010000 */
[----:B----4-:R-:W-:Y:S01]  /*37e0*/  @!P6 FADD.FTZ R18, R18, R32 ;  /* 0x000000201212e221 */ /* 0x010fe20000010000 */
[----:B------:R-:W-:-:S06]  /*37f0*/  @!P6 FADD.FTZ R19, R19, R33 ;  /* 0x000000211313e221 */ /* 0x000fcc0000010000 */
[----:B------:R-:W-:Y:S05]  /*3800*/  @P3 BRA `(.L_x_118) ;  /* 0xfffffff800343947 */ /* 0x000fea000383ffff */
.L_x_117:
[----:B------:R-:W-:-:S13]  /*3810*/  ISETP.GT.AND P3, PT, R36, 0x4, PT ;  /* 0x000000042400780c */ /* 0x000fda0003f64270 */
[----:B------:R-:W-:Y:S05]  /*3820*/  @!P3 BRA `(.L_x_119) ;  /* 0x0000000000ecb947 */ /* 0x000fea0003800000 */
[C---:B------:R-:W-:Y:S02]  /*3830*/  IADD3 R31, R39.reuse, 0x1, RZ ;  /* 0x00000001271f7810 */ /* 0x040fe40007ffe0ff */
[----:B------:R-:W-:Y:S02]  /*3840*/  ISETP.EQ.OR P0, PT, R39, UR7, P2 ;  /* 0x0000000727007c0c */ /* 0x000fe40009702670 */
        /* <DEDUP_REMOVED lines=9> */
[----:B------:R-:W0:Y:S02]  /*38e0*/  @!P0 LDG.E.64 R28, desc[UR8][R28.64] ;  /* 0x000000081c1c8981 */ /* 0x000e24000c1e1b00 */
[C-C-:B------:R-:W-:Y:S02]  /*38f0*/  @!P6 IMAD R33, R26.reuse, R33, R27.reuse ;  /* 0x000000211a21e224 */ /* 0x140fe400078e021b */
[----:B------:R-:W-:Y:S01]  /*3900*/  @!P3 IMAD R35, R26, R35, R27 ;  /* 0x000000231a23b224 */ /* 0x000fe200078e021b */
[----:B------:R-:W2:Y:S01]  /*3910*/  @!P5 LDG.E.64 R30, desc[UR8][R30.64] ;  /* 0x000000081e1ed981 */ /* 0x000ea2000c1e1b00 */
[----:B------:R-:W-:-:S04]  /*3920*/  @!P6 IMAD.WIDE.U32 R32, R33, 0x8, R40 ;  /* 0x000000082120e825 */ /* 0x000fc800078e0028 */
[----:B------:R-:W-:Y:S02]  /*3930*/  @!P3 IMAD.WIDE.U32 R34, R35, 0x8, R40 ;  /* 0x000000082322b825 */ /* 0x000fe400078e0028 */
[----:B------:R-:W3:Y:S04]  /*3940*/  @!P6 LDG.E.64 R32, desc[UR8][R32.64] ;  /* 0x000000082020e981 */ /* 0x000ee8000c1e1b00 */
[----:B------:R-:W4:Y:S01]  /*3950*/  @!P3 LDG.E.64 R34, desc[UR8][R34.64] ;  /* 0x000000082222b981 */ /* 0x000f22000c1e1b00 */
[----:B------:R-:W-:Y:S01]  /*3960*/  IADD3 R39, R39, 0x4, RZ ;  /* 0x0000000427277810 */ /* 0x000fe20007ffe0ff */
[----:B0-----:R-:W-:Y:S01]  /*3970*/  @!P0 FADD.FTZ R18, R18, R28 ;  /* 0x0000001c12128221 */ /* 0x001fe20000010000 */
[----:B------:R-:W-:Y:S02]  /*3980*/  @!P0 FADD.FTZ R19, R19, R29 ;  /* 0x0000001d13138221 */ /* 0x000fe40000010000 */
[----:B------:R-:W-:-:S02]  /*3990*/  IADD3 R28, R39, 0x1, RZ ;  /* 0x00000001271c7810 */ /* 0x000fc40007ffe0ff */
[----:B------:R-:W-:Y:S01]  /*39a0*/  ISETP.EQ.OR P0, PT, R39, UR7, P2 ;  /* 0x0000000727007c0c */ /* 0x000fe20009702670 */
[----:B--2---:R-:W-:Y:S01]  /*39b0*/  @!P5 FADD.FTZ R18, R18, R30 ;  /* 0x0000001e1212d221 */ /* 0x004fe20000010000 */
[----:B------:R-:W-:Y:S01]  /*39c0*/  @!P5 FADD.FTZ R19, R19, R31 ;  /* 0x0000001f1313d221 */ /* 0x000fe20000010000 */
[----:B------:R-:W-:Y:S02]  /*39d0*/  IADD3 R30, R39, 0x2, RZ ;  /* 0x00000002271e7810 */ /* 0x000fe40007ffe0ff */
[----:B------:R-:W-:Y:S01]  /*39e0*/  ISETP.EQ.OR P5, PT, R28, UR7, P2 ;  /* 0x000000071c007c0c */ /* 0x000fe200097a2670 */
[----:B---3--:R-:W-:Y:S01]  /*39f0*/  @!P6 FADD.FTZ R18, R18, R32 ;  /* 0x000000201212e221 */ /* 0x008fe20000010000 */
[----:B------:R-:W-:Y:S01]  /*3a00*/  @!P6 FADD.FTZ R19, R19, R33 ;  /* 0x000000211313e221 */ /* 0x000fe20000010000 */
[----:B------:R-:W-:Y:S02]  /*3a10*/  IADD3 R32, R39, 0x3, RZ ;  /* 0x0000000327207810 */ /* 0x000fe40007ffe0ff */
[----:B------:R-:W-:Y:S01]  /*3a20*/  ISETP.EQ.OR P6, PT, R30, UR7, P2 ;  /* 0x000000071e007c0c */ /* 0x000fe200097c2670 */
[----:B----4-:R-:W-:Y:S01]  /*3a30*/  @!P3 FADD.FTZ R18, R18, R34 ;  /* 0x000000221212b221 */ /* 0x010fe20000010000 */
[----:B------:R-:W-:Y:S01]  /*3a40*/  @!P3 FADD.FTZ R19, R19, R35 ;  /* 0x000000231313b221 */ /* 0x000fe20000010000 */
[----:B------:R-:W-:Y:S01]  /*3a50*/  ISETP.EQ.OR P3, PT, R32, UR7, P2 ;  /* 0x0000000720007c0c */ /* 0x000fe20009762670 */
[----:B------:R-:W-:-:S04]  /*3a60*/  @!P0 IMAD R29, R26, R39, R27 ;  /* 0x000000271a1d8224 */ /* 0x000fc800078e021b */
[----:B------:R-:W-:Y:S02]  /*3a70*/  @!P5 IMAD R31, R26, R28, R27 ;  /* 0x0000001c1a1fd224 */ /* 0x000fe400078e021b */
[----:B------:R-:W-:-:S04]  /*3a80*/  @!P0 IMAD.WIDE.U32 R28, R29, 0x8, R40 ;  /* 0x000000081d1c8825 */ /* 0x000fc800078e0028 */
[----:B------:R-:W-:Y:S02]  /*3a90*/  @!P6 IMAD R33, R26, R30, R27 ;  /* 0x0000001e1a21e224 */ /* 0x000fe400078e021b */
[----:B------:R-:W2:Y:S01]  /*3aa0*/  @!P0 LDG.E.64 R28, desc[UR8][R28.64] ;  /* 0x000000081c1c8981 */ /* 0x000ea2000c1e1b00 */
        /* <DEDUP_REMOVED lines=19> */
.L_x_119:
[----:B------:R-:W-:-:S13]  /*3be0*/  ISETP.NE.OR P0, PT, R36, RZ, P0 ;  /* 0x000000ff2400720c */ /* 0x000fda0000705670 */
[----:B------:R-:W-:Y:S05]  /*3bf0*/  @!P0 BRA `(.L_x_115) ;  /* 0x00000000007c8947 */ /* 0x000fea0003800000 */
.L_x_116:
[C---:B------:R-:W-:Y:S02]  /*3c00*/  ISETP.EQ.OR P5, PT, R39.reuse, UR7, P2 ;  /* 0x0000000727007c0c */ /* 0x040fe400097a2670 */
[C---:B------:R-:W-:Y:S02]  /*3c10*/  IADD3 R31, R39.reuse, 0x1, RZ ;  /* 0x00000001271f7810 */ /* 0x040fe40007ffe0ff */
[----:B------:R-:W-:Y:S02]  /*3c20*/  IADD3 R33, R39, 0x2, RZ ;  /* 0x0000000227217810 */ /* 0x000fe40007ffe0ff */
        /* <DEDUP_REMOVED lines=28> */
.L_x_115:
        /* <DEDUP_REMOVED lines=11> */
.L_x_121:
[----:B------:R-:W-:Y:S05]  /*3ea0*/  BSYNC B0 ;  /* 0x0000000000007941 */ /* 0x000fea0003800000 */
.L_x_120:
        /* <DEDUP_REMOVED lines=16> */
.L_x_112:
[----:B------:R-:W1:Y:S01]  /*3fb0*/  S2UR UR6, SR_CgaCtaId ;  /* 0x00000000000679c3 */ /* 0x000e620000008800 */
[----:B------:R-:W-:Y:S01]  /*3fc0*/  UMOV UR5, 0x400 ;  /* 0x0000040000057882 */ /* 0x000fe20000000000 */
[----:B------:R-:W-:Y:S01]  /*3fd0*/  ULDC.64 UR12, c[0x0][0x290] ;  /* 0x0000a400000c7ab9 */ /* 0x000fe20000000a00 */
[----:B------:R-:W-:Y:S02]  /*3fe0*/  SHF.L.U32 R65, R65, 0x10, RZ ;  /* 0x0000001041417819 */ /* 0x000fe400000006ff */
[----:B------:R-:W-:Y:S02]  /*3ff0*/  SHF.L.U32 R13, R20, 0x10, RZ ;  /* 0x00000010140d7819 */ /* 0x000fe400000006ff */
[----:B------:R-:W-:Y:S01]  /*4000*/  ISETP.GE.U32.AND P0, PT, R70, UR12, PT ;  /* 0x0000000c46007c0c */ /* 0x000fe2000bf06070 */
[----:B--2---:R-:W-:Y:S01]  /*4010*/  FADD.FTZ R28, -R12, R65 ;  /* 0x000000410c1c7221 */ /* 0x004fe20000010100 */
[----:B------:R-:W-:Y:S02]  /*4020*/  ISETP.GE.U32.AND P3, PT, R68, UR12, PT ;  /* 0x0000000c44007c0c */ /* 0x000fe4000bf66070 */
[----:B------:R-:W-:-:S02]  /*4030*/  SHF.L.U32 R31, R66, 0x10, RZ ;  /* 0x00000010421f7819 */ /* 0x000fc400000006ff */
[----:B------:R-:W-:Y:S02]  /*4040*/  SHF.L.U32 R37, R37, 0x10, RZ ;  /* 0x0000001025257819 */ /* 0x000fe400000006ff */
[----:B------:R-:W-:Y:S01]  /*4050*/  SHF.L.U32 R33, R60, 0x10, RZ ;  /* 0x000000103c217819 */ /* 0x000fe200000006ff */
[----:B------:R-:W-:Y:S01]  /*4060*/  FADD.FTZ R42, -R12, R31 ;  /* 0x0000001f0c2a7221 */ /* 0x000fe20000010100 */
[----:B------:R-:W-:Y:S01]  /*4070*/  SHF.L.U32 R35, R62, 0x10, RZ ;  /* 0x000000103e237819 */ /* 0x000fe200000006ff */
[----:B------:R-:W-:Y:S01]  /*4080*/  FADD.FTZ R36, -R12, R37 ;  /* 0x000000250c247221 */ /* 0x000fe20000010100 */
[----:B------:R-:W-:Y:S01]  /*4090*/  SHF.L.U32 R29, R24, 0x10, RZ ;  /* 0x00000010181d7819 */ /* 0x000fe200000006ff */
[C---:B------:R-:W-:Y:S01]  /*40a0*/  FADD.FTZ R24, -R12.reuse, R13 ;  /* 0x0000000d0c187221 */ /* 0x040fe20000010100 */
[----:B------:R-:W-:Y:S01]  /*40b0*/  ISETP.GE.AND.EX P0, PT, R7, UR13, PT, P0 ;  /* 0x0000000d07007c0c */ /* 0x000fe2000bf06300 */
[----:B------:R-:W-:Y:S01]  /*40c0*/  FADD.FTZ R20, -R12, R33 ;  /* 0x000000210c147221 */ /* 0x000fe20000010100 */
[----:B------:R-:W-:Y:S01]  /*40d0*/  ISETP.GE.AND.EX P3, PT, R11, UR13, PT, P3 ;  /* 0x0000000d0b007c0c */ /* 0x000fe2000bf66330 */
[----:B-1----:R-:W-:Y:S01]  /*40e0*/  ULEA UR5, UR6, UR5, 0x18 ;  /* 0x0000000506057291 */ /* 0x002fe2000f8ec03f */
[C---:B------:R-:W-:Y:S01]  /*40f0*/  ISETP.GT.U32.OR P0, PT, R73.reuse, 0x27f, P0 ;  /* 0x0000027f4900780c */ /* 0x040fe20000704470 */
[-C--:B------:R-:W-:Y:S01]  /*4100*/  FMUL.FTZ R37, R28, R77.reuse ;  /* 0x0000004d1c257220 */ /* 0x080fe20000410000 */
[----:B------:R-:W-:Y:S01]  /*4110*/  ISETP.GT.U32.OR P3, PT, R73, 0x27f, P3 ;  /* 0x0000027f4900780c */ /* 0x000fe20001f64470 */
[----:B------:R-:W-:Y:S01]  /*4120*/  FMUL.FTZ R40, R24, R77 ;  /* 0x0000004d18287220 */ /* 0x000fe20000410000 */
[----:B------:R-:W-:-:S02]  /*4130*/  SHF.L.U32 R13, R64, 0x10, RZ ;  /* 0x00000010400d7819 */ /* 0x000fc400000006ff */
[----:B------:R-:W-:Y:S02]  /*4140*/  SHF.L.U32 R38, R38, 0x10, RZ ;  /* 0x0000001026267819 */ /* 0x000fe400000006ff */
[----:B------:R0:W-:Y:S01]  /*4150*/  @!P2 STS.64 [UR5+0xc0], R18 ;  /* 0x0000c012ff00a988 */ /* 0x0001e20008000a05 */
[----:B------:R-:W-:Y:S01]  /*4160*/  BAR.SYNC.DEFER_BLOCKING 0x0 ;  /* 0x0000000000007b1d */ /* 0x000fe20000010000 */
[----:B------:R-:W-:-:S04]  /*4170*/  ISETP.GE.U32.AND P2, PT, R69, UR12, PT ;  /* 0x0000000c45007c0c */ /* 0x000fc8000bf46070 */
[----:B------:R-:W-:Y:S01]  /*4180*/  ISETP.GE.AND.EX P2, PT, R9, UR13, PT, P2 ;  /* 0x0000000d09007c0c */ /* 0x000fe2000bf46320 */
[----:B0-----:R-:W-:Y:S01]  /*4190*/  FADD.FTZ R18, -R12, R35 ;  /* 0x000000230c127221 */ /* 0x001fe20000010100 */
[----:B------:R-:W-:Y:S02]  /*41a0*/  SHF.L.U32 R19, R22, 0x10, RZ ;  /* 0x0000001016137819 */ /* 0x000fe400000006ff */
[----:B------:R-:W-:-:S03]  /*41b0*/  ISETP.GT.U32.OR P2, PT, R73, 0x27f, P2 ;  /* 0x0000027f4900780c */ /* 0x000fc60001744470 */
[C---:B------:R-:W-:Y:S01]  /*41c0*/  FADD.FTZ R22, -R12.reuse, R19 ;  /* 0x000000130c167221 */ /* 0x040fe20000010100 */
[----:B------:R-:W-:Y:S01]  /*41d0*/  FADD.FTZ R12, -R12, R29 ;  /* 0x0000001d0c0c7221 */ /* 0x000fe20000010100 */
[----:B------:R-:W0:Y:S01]  /*41e0*/  LDS.64 R26, [UR5+0xc0] ;  /* 0x0000c005ff1a7984 */ /* 0x000e220008000a00 */
[----:B------:R-:W-:Y:S02]  /*41f0*/  ULDC UR5, c[0x0][0x2bc] ;  /* 0x0000af0000057ab9 */ /* 0x000fe40000000800 */
[----:B0-----:R-:W-:Y:S01]  /*4200*/  FMUL.FTZ R26, R26, UR5 ;  /* 0x000000051a1a7c20 */ /* 0x001fe20008410000 */
        /* <DEDUP_REMOVED lines=20> */
.L_x_122:
[----:B------:R-:W-:Y:S04]  /*4350*/  BSSY B0, `(.L_x_123) ;  /* 0x0000014000007945 */ /* 0x000fe80003800000 */
[----:B------:R-:W-:Y:S05]  /*4360*/  @!P1 BRA `(.L_x_124) ;  /* 0x0000000000489947 */ /* 0x000fea0003800000 */
[----:B------:R-:W-:Y:S01]  /*4370*/  ULDC.64 UR12, c[0x0][0x288] ;  /* 0x0000a200000c7ab9 */ /* 0x000fe20000000a00 */
[C-C-:B------:R-:W-:Y:S01]  /*4380*/  FFMA.FTZ R19, R26.reuse, R40, R27.reuse ;  /* 0x000000281a137223 */ /* 0x140fe2000001001b */
[----:B------:R-:W-:Y:S01]  /*4390*/  MOV R28, R80 ;  /* 0x00000050001c7202 */ /* 0x000fe20000000f00 */
[----:B------:R-:W-:Y:S01]  /*43a0*/  FFMA.FTZ R24, R26, R37, R27 ;  /* 0x000000251a187223 */ /* 0x000fe2000001001b */
[----:B------:R-:W-:Y:S01]  /*43b0*/  MOV R29, R85 ;  /* 0x00000055001d7202 */ /* 0x000fe20000000f00 */
[----:B------:R-:W-:Y:S02]  /*43c0*/  IMAD R32, R61, UR12, RZ ;  /* 0x0000000c3d207c24 */ /* 0x000fe4000f8e02ff */
[----:B------:R-:W-:Y:S01]  /*43d0*/  FFMA.FTZ R38, R38, R15, -R19 ;  /* 0x0000000f26267223 */ /* 0x000fe20000010813 */
[----:B------:R-:W-:Y:S01]  /*43e0*/  FFMA.FTZ R24, R13, R14, -R24 ;  /* 0x0000000e0d187223 */ /* 0x000fe20000010818 */
[----:B------:R-:W-:-:S04]  /*43f0*/  IMAD.WIDE.U32 R30, R71, UR12, R28 ;  /* 0x0000000c471e7c25 */ /* 0x000fc8000f8e001c */
[-C--:B------:R-:W-:Y:S01]  /*4400*/  FMUL.FTZ R13, R38, R77.reuse ;  /* 0x0000004d260d7220 */ /* 0x080fe20000410000 */
[----:B------:R-:W-:Y:S01]  /*4410*/  FMUL.FTZ R24, R24, R77 ;  /* 0x0000004d18187220 */ /* 0x000fe20000410000 */
[----:B------:R-:W-:Y:S01]  /*4420*/  IMAD R19, R71, UR13, R32 ;  /* 0x0000000d47137c24 */ /* 0x000fe2000f8e0220 */
[----:B------:R-:W-:Y:S02]  /*4430*/  ULDC.64 UR12, c[0x0][0x210] ;  /* 0x00008400000c7ab9 */ /* 0x000fe40000000a00 */
[C---:B------:R-:W-:Y:S02]  /*4440*/  LEA R28, P5, R30.reuse, UR12, 0x1 ;  /* 0x0000000c1e1c7c11 */ /* 0x040fe4000f8a08ff */
[----:B------:R-:W-:Y:S02]  /*4450*/  IADD3 R19, R31, R19, RZ ;  /* 0x000000131f137210 */ /* 0x000fe40007ffe0ff */
[----:B------:R-:W-:Y:S02]  /*4460*/  F2FP.BF16.F32.PACK_AB R13, R13, R24 ;  /* 0x000000180d0d723e */ /* 0x000fe400000010ff */
[----:B------:R-:W-:-:S05]  /*4470*/  LEA.HI.X R29, R30, UR13, R19, 0x1, P5 ;  /* 0x0000000d1e1d7c11 */ /* 0x000fca000a8f0c13 */
[----:B------:R0:W-:Y:S02]  /*4480*/  STG.E desc[UR8][R28.64], R13 ;  /* 0x0000000d1c007986 */ /* 0x0001e4000c101908 */
.L_x_124:
[----:B------:R-:W-:Y:S05]  /*4490*/  BSYNC B0 ;  /* 0x0000000000007941 */ /* 0x000fea0003800000 */
.L_x_123:
[----:B------:R-:W-:Y:S01]  /*44a0*/  SHF.L.U32 R63, R63, 0x10, RZ ;  /* 0x000000103f3f7819 */ /* 0x000fe200000006ff */
[-C--:B------:R-:W-:Y:S01]  /*44b0*/  FMUL.FTZ R33, R42, R77.reuse ;  /* 0x0000004d2a217220 */ /* 0x080fe20000410000 */
[----:B------:R-:W-:Y:S01]  /*44c0*/  SHF.L.U32 R24, R21, 0x10, RZ ;  /* 0x0000001015187819 */ /* 0x000fe200000006ff */
[----:B------:R-:W-:Y:S01]  /*44d0*/  FMUL.FTZ R36, R36, R77 ;  /* 0x0000004d24247220 */ /* 0x000fe20000410000 */
[----:B------:R-:W-:Y:S06]  /*44e0*/  @!P4 BRA `(.L_x_125) ;  /* 0x000000000048c947 */ /* 0x000fec0003800000 */
[----:B0-----:R-:W-:Y:S01]  /*44f0*/  FFMA.FTZ R13, R33, R14, R16 ;  /* 0x0000000e210d7223 */ /* 0x001fe20000010010 */
        /* <DEDUP_REMOVED lines=17> */
.L_x_125:
[----:B------:R-:W-:Y:S04]  /*4610*/  BSSY B0, `(.L_x_126) ;  /* 0x0000014000007945 */ /* 0x000fe80003800000 */
[----:B------:R-:W-:Y:S05]  /*4620*/  @P0 BRA `(.L_x_127) ;  /* 0x0000000000480947 */ /* 0x000fea0003800000 */
[C-C-:B0-----:R-:W-:Y:S01]  /*4630*/  FFMA.FTZ R28, R26.reuse, R33, R27.reuse ;  /* 0x000000211a1c7223 */ /* 0x141fe2000001001b */
[----:B------:R-:W-:Y:S01]  /*4640*/  ULDC.64 UR12, c[0x0][0x288] ;  /* 0x0000a200000c7ab9 */ /* 0x000fe20000000a00 */
[----:B------:R-:W-:Y:S01]  /*4650*/  FFMA.FTZ R13, R26, R36, R27 ;  /* 0x000000241a0d7223 */ /* 0x000fe2000001001b */
[----:B------:R-:W-:Y:S01]  /*4660*/  MOV R29, R85 ;  /* 0x00000055001d7202 */ /* 0x000fe20000000f00 */
[----:B------:R-:W-:Y:S01]  /*4670*/  FFMA.FTZ R32, R63, R14, -R28 ;  /* 0x0000000e3f207223 */ /* 0x000fe2000001081c */
[----:B------:R-:W-:Y:S01]  /*4680*/  MOV R28, R80 ;  /* 0x00000050001c7202 */ /* 0x000fe20000000f00 */
[----:B------:R-:W-:Y:S02]  /*4690*/  IMAD R7, R7, UR12, RZ ;  /* 0x0000000c07077c24 */ /* 0x000fe4000f8e02ff */
[----:B------:R-:W-:Y:S01]  /*46a0*/  FFMA.FTZ R24, R24, R15, -R13 ;  /* 0x0000000f18187223 */ /* 0x000fe2000001080d */
[----:B------:R-:W-:Y:S01]  /*46b0*/  FMUL.FTZ R32, R32, R77 ;  /* 0x0000004d20207220 */ /* 0x000fe20000410000 */
[----:B------:R-:W-:-:S04]  /*46c0*/  IMAD.WIDE.U32 R30, R70, UR12, R28 ;  /* 0x0000000c461e7c25 */ /* 0x000fc8000f8e001c */
[----:B------:R-:W-:Y:S01]  /*46d0*/  IMAD R13, R70, UR13, R7 ;  /* 0x0000000d460d7c24 */ /* 0x000fe2000f8e0207 */
[----:B------:R-:W-:Y:S01]  /*46e0*/  ULDC.64 UR12, c[0x0][0x210] ;  /* 0x00008400000c7ab9 */ /* 0x000fe20000000a00 */
[----:B------:R-:W-:Y:S01]  /*46f0*/  FMUL.FTZ R7, R24, R77 ;  /* 0x0000004d18077220 */ /* 0x000fe20000410000 */
[C---:B------:R-:W-:Y:S02]  /*4700*/  LEA R28, P0, R30.reuse, UR12, 0x1 ;  /* 0x0000000c1e1c7c11 */ /* 0x040fe4000f8008ff */
[----:B------:R-:W-:Y:S02]  /*4710*/  IADD3 R13, R31, R13, RZ ;  /* 0x0000000d1f0d7210 */ /* 0x000fe40007ffe0ff */
[----:B------:R-:W-:Y:S02]  /*4720*/  F2FP.BF16.F32.PACK_AB R7, R7, R32 ;  /* 0x000000200707723e */ /* 0x000fe400000010ff */
[----:B------:R-:W-:-:S05]  /*4730*/  LEA.HI.X R29, R30, UR13, R13, 0x1, P0 ;  /* 0x0000000d1e1d7c11 */ /* 0x000fca00080f0c0d */
[----:B------:R1:W-:Y:S02]  /*4740*/  STG.E desc[UR8][R28.64], R7 ;  /* 0x000000071c007986 */ /* 0x0003e4000c101908 */
.L_x_127:
[----:B------:R-:W-:Y:S05]  /*4750*/  BSYNC B0 ;  /* 0x0000000000007941 */ /* 0x000fea0003800000 */
.L_x_126:
[----:B-1----:R-:W-:Y:S01]  /*4760*/  SHF.L.U32 R7, R10, 0x10, RZ ;  /* 0x000000100a077819 */ /* 0x002fe200000006ff */
        /* <DEDUP_REMOVED lines=22> */
.L_x_128:
[----:B------:R-:W-:Y:S04]  /*48d0*/  BSSY B0, `(.L_x_129) ;  /* 0x0000014000007945 */ /* 0x000fe80003800000 */
[----:B------:R-:W-:Y:S05]  /*48e0*/  @P2 BRA `(.L_x_130) ;  /* 0x0000000000482947 */ /* 0x000fea0003800000 */
[C-C-:B------:R-:W-:Y:S01]  /*48f0*/  FFMA.FTZ R20, R26.reuse, R31, R27.reuse ;  /* 0x0000001f1a147223 */ /* 0x140fe2000001001b */
[----:B------:R-:W-:Y:S01]  /*4900*/  ULDC.64 UR12, c[0x0][0x288] ;  /* 0x0000a200000c7ab9 */ /* 0x000fe20000000a00 */
[----:B------:R-:W-:Y:S01]  /*4910*/  MOV R21, R85 ;  /* 0x0000005500157202 */ /* 0x000fe20000000f00 */
[----:B0-----:R-:W-:Y:S01]  /*4920*/  FFMA.FTZ R13, R26, R32, R27 ;  /* 0x000000201a0d7223 */ /* 0x001fe2000001001b */
[----:B------:R-:W-:Y:S01]  /*4930*/  FFMA.FTZ R24, R7, R14, -R20 ;  /* 0x0000000e07187223 */ /* 0x000fe20000010814 */
[----:B------:R-:W-:Y:S01]  /*4940*/  MOV R20, R80 ;  /* 0x0000005000147202 */ /* 0x000fe20000000f00 */
[----:B------:R-:W-:Y:S02]  /*4950*/  IMAD R28, R9, UR12, RZ ;  /* 0x0000000c091c7c24 */ /* 0x000fe4000f8e02ff */
[----:B------:R-:W-:Y:S01]  /*4960*/  FFMA.FTZ R10, R10, R15, -R13 ;  /* 0x0000000f0a0a7223 */ /* 0x000fe2000001080d */
[----:B------:R-:W-:Y:S01]  /*4970*/  FMUL.FTZ R24, R24, R77 ;  /* 0x0000004d18187220 */ /* 0x000fe20000410000 */
[----:B------:R-:W-:-:S04]  /*4980*/  IMAD.WIDE.U32 R22, R69, UR12, R20 ;  /* 0x0000000c45167c25 */ /* 0x000fc8000f8e0014 */
[----:B------:R-:W-:Y:S01]  /*4990*/  FMUL.FTZ R7, R10, R77 ;  /* 0x0000004d0a077220 */ /* 0x000fe20000410000 */
[----:B------:R-:W-:Y:S01]  /*49a0*/  IMAD R9, R69, UR13, R28 ;  /* 0x0000000d45097c24 */ /* 0x000fe2000f8e021c */
[----:B------:R-:W-:-:S03]  /*49b0*/  ULDC.64 UR12, c[0x0][0x210] ;  /* 0x00008400000c7ab9 */ /* 0x000fc60000000a00 */
[----:B------:R-:W-:Y:S02]  /*49c0*/  F2FP.BF16.F32.PACK_AB R7, R7, R24 ;  /* 0x000000180707723e */ /* 0x000fe400000010ff */
[----:B------:R-:W-:Y:S02]  /*49d0*/  LEA R20, P0, R22, UR12, 0x1 ;  /* 0x0000000c16147c11 */ /* 0x000fe4000f8008ff */
[----:B------:R-:W-:-:S04]  /*49e0*/  IADD3 R9, R23, R9, RZ ;  /* 0x0000000917097210 */ /* 0x000fc80007ffe0ff */
[----:B------:R-:W-:-:S05]  /*49f0*/  LEA.HI.X R21, R22, UR13, R9, 0x1, P0 ;  /* 0x0000000d16157c11 */ /* 0x000fca00080f0c09 */
[----:B------:R1:W-:Y:S02]  /*4a00*/  STG.E desc[UR8][R20.64], R7 ;  /* 0x0000000714007986 */ /* 0x0003e4000c101908 */
.L_x_130:
[----:B------:R-:W-:Y:S05]  /*4a10*/  BSYNC B0 ;  /* 0x0000000000007941 */ /* 0x000fea0003800000 */
.L_x_129:
[----:B-1----:R-:W-:Y:S01]  /*4a20*/  SHF.L.U32 R7, R8, 0x10, RZ ;  /* 0x0000001008077819 */ /* 0x002fe200000006ff */
[-C--:B------:R-:W-:Y:S01]  /*4a30*/  FMUL.FTZ R21, R18, R77.reuse ;  /* 0x0000004d12157220 */ /* 0x080fe20000410000 */
[----:B------:R-:W-:Y:S01]  /*4a40*/  SHF.L.U32 R8, R25, 0x10, RZ ;  /* 0x0000001019087819 */ /* 0x000fe200000006ff */
[----:B------:R-:W-:Y:S01]  /*4a50*/  FMUL.FTZ R20, R12, R77 ;  /* 0x0000004d0c147220 */ /* 0x000fe20000410000 */
[----:B------:R-:W-:Y:S06]  /*4a60*/  @!P4 BRA `(.L_x_131) ;  /* 0x000000000048c947 */ /* 0x000fec0003800000 */
[----:B------:R-:W-:Y:S01]  /*4a70*/  FFMA.FTZ R16, R21, R14, R16 ;  /* 0x0000000e15107223 */ /* 0x000fe20000010010 */
[----:B------:R-:W-:-:S03]  /*4a80*/  FFMA.FTZ R17, R20, R15, R17 ;  /* 0x0000000f14117223 */ /* 0x000fc60000010011 */
[----:B------:R-:W-:Y:S01]  /*4a90*/  FMUL.FTZ R9, R16, -1.4426950216293334961 ;  /* 0xbfb8aa3b10097820 */ /* 0x000fe20000410000 */
[----:B------:R-:W-:-:S05]  /*4aa0*/  FMUL.FTZ R12, R17, -1.4426950216293334961 ;  /* 0xbfb8aa3b110c7820 */ /* 0x000fca0000410000 */
[----:B------:R-:W1:Y:S08]  /*4ab0*/  MUFU.EX2 R9, R9 ;  /* 0x0000000900097308 */ /* 0x000e700000000800 */
[----:B------:R-:W0:Y:S01]  /*4ac0*/  MUFU.EX2 R12, R12 ;  /* 0x0000000c000c7308 */ /* 0x000e220000000800 */
[----:B-1----:R-:W-:-:S07]  /*4ad0*/  FADD.FTZ R10, R9, 1 ;  /* 0x3f800000090a7421 */ /* 0x002fce0000010000 */
[----:B------:R-:W1:Y:S01]  /*4ae0*/  MUFU.RCP R10, R10 ;  /* 0x0000000a000a7308 */ /* 0x000e620000001000 */
[----:B0-----:R-:W-:-:S07]  /*4af0*/  FADD.FTZ R13, R12, 1 ;  /* 0x3f8000000c0d7421 */ /* 0x001fce0000010000 */
[----:B------:R-:W0:Y:S01]  /*4b00*/  MUFU.RCP R13, R13 ;  /* 0x0000000d000d7308 */ /* 0x000e220000001000 */
[----:B-1----:R-:W-:Y:S01]  /*4b10*/  FADD.FTZ R19, -R10, 1 ;  /* 0x3f8000000a137421 */ /* 0x002fe20000010100 */
[----:B------:R-:W-:-:S03]  /*4b20*/  FMUL.FTZ R7, R7, R10 ;  /* 0x0000000a07077220 */ /* 0x000fc60000410000 */
[----:B------:R-:W-:Y:S01]  /*4b30*/  FFMA.FTZ R16, R16, R19, 1 ;  /* 0x3f80000010107423 */ /* 0x000fe20000010013 */
[----:B0-----:R-:W-:Y:S01]  /*4b40*/  FADD.FTZ R18, -R13, 1 ;  /* 0x3f8000000d127421 */ /* 0x001fe20000010100 */
[----:B------:R-:W-:Y:S02]  /*4b50*/  FMUL.FTZ R8, R8, R13 ;  /* 0x0000000d08087220 */ /* 0x000fe40000410000 */
[----:B------:R-:W-:Y:S01]  /*4b60*/  FMUL.FTZ R7, R7, R16 ;  /* 0x0000001007077220 */ /* 0x000fe20000410000 */
[----:B------:R-:W-:-:S04]  /*4b70*/  FFMA.FTZ R17, R17, R18, 1 ;  /* 0x3f80000011117423 */ /* 0x000fc80000010012 */
[----:B------:R-:W-:-:S07]  /*4b80*/  FMUL.FTZ R8, R8, R17 ;  /* 0x0000001108087220 */ /* 0x000fce0000410000 */
.L_x_131:
[----:B------:R-:W-:Y:S04]  /*4b90*/  BSSY B0, `(.L_x_132) ;  /* 0x0000013000007945 */ /* 0x000fe80003800000 */
[----:B------:R-:W-:Y:S05]  /*4ba0*/  @P3 BRA `(.L_x_133) ;  /* 0x0000000000443947 */ /* 0x000fea0003800000 */
[----:B------:R-:W-:Y:S01]  /*4bb0*/  ULDC.64 UR12, c[0x0][0x288] ;  /* 0x0000a200000c7ab9 */ /* 0x000fe20000000a00 */
[C-C-:B------:R-:W-:Y:S01]  /*4bc0*/  FFMA.FTZ R10, R26.reuse, R21, R27.reuse ;  /* 0x000000151a0a7223 */ /* 0x140fe2000001001b */
[----:B------:R-:W-:Y:S01]  /*4bd0*/  MOV R81, R85 ;  /* 0x0000005500517202 */ /* 0x000fe20000000f00 */
[----:B------:R-:W-:Y:S01]  /*4be0*/  FFMA.FTZ R27, R26, R20, R27 ;  /* 0x000000141a1b7223 */ /* 0x000fe2000001001b */
        /* <DEDUP_REMOVED lines=8> */
[----:B------:R-:W-:Y:S02]  /*4c70*/  LEA R8, P0, R80, UR12, 0x1 ;  /* 0x0000000c50087c11 */ /* 0x000fe4000f8008ff */
[----:B------:R-:W-:Y:S02]  /*4c80*/  IADD3 R11, R81, R11, RZ ;  /* 0x0000000b510b7210 */ /* 0x000fe40007ffe0ff */
[----:B------:R-:W-:Y:S02]  /*4c90*/  F2FP.BF16.F32.PACK_AB R7, R10, R7 ;  /* 0x000000070a07723e */ /* 0x000fe400000010ff */
[----:B------:R-:W-:-:S05]  /*4ca0*/  LEA.HI.X R9, R80, UR13, R11, 0x1, P0 ;  /* 0x0000000d50097c11 */ /* 0x000fca00080f0c0b */
[----:B------:R1:W-:Y:S02]  /*4cb0*/  STG.E desc[UR8][R8.64], R7 ;  /* 0x0000000708007986 */ /* 0x0003e4000c101908 */
.L_x_133:
[----:B------:R-:W-:Y:S05]  /*4cc0*/  BSYNC B0 ;  /* 0x0000000000007941 */ /* 0x000fea0003800000 */
.L_x_132:
[----:B-1----:R-:W1:Y:S01]  /*4cd0*/  LDC R7, c[0x0][0x10] ;  /* 0x00000400ff077b82 */ /* 0x002e620000000800 */
[----:B------:R-:W-:Y:S02]  /*4ce0*/  IADD3 R67, R67, 0x1, RZ ;  /* 0x0000000143437810 */ /* 0x000fe40007ffe0ff */
[----:B-1----:R-:W-:-:S04]  /*4cf0*/  IADD3 R72, R7, R72, RZ ;  /* 0x0000004807487210 */ /* 0x002fc80007ffe0ff */
[----:B------:R-:W-:-:S13]  /*4d00*/  ISETP.GE.AND P0, PT, R72, UR4, PT ;  /* 0x0000000448007c0c */ /* 0x000fda000bf06270 */
[----:B------:R-:W-:Y:S05]  /*4d10*/  @!P0 BRA `(.L_x_134) ;  /* 0xffffffb400788947 */ /* 0x000fea000383ffff */
.L_x_98:
[----:B------:R-:W1:Y:S01]  /*4d20*/  LDC R4, c[0x0][0xc] ;  /* 0x00000300ff047b82 */ /* 0x000e620000000800 */
[----:B------:R-:W-:Y:S01]  /*4d30*/  ISETP.NE.AND P1, PT, R73, RZ, PT ;  /* 0x000000ff4900720c */ /* 0x000fe20003f25270 */
[----:B------:R-:W-:Y:S06]  /*4d40*/  BSSY B0, `(.L_x_135) ;  /* 0x0000011000007945 */ /* 0x000fec0003800000 */
[----:B------:R-:W2:Y:S08]  /*4d50*/  LDC R7, c[0x0][0x10] ;  /* 0x00000400ff077b82 */ /* 0x000eb00000000800 */
[----:B------:R-:W3:Y:S01]  /*4d60*/  LDC.64 R2, c[0x0][0x258] ;  /* 0x00009600ff027b82 */ /* 0x000ee20000000a00 */
[----:B-1----:R-:W-:-:S02]  /*4d70*/  ISETP.NE.AND P0, PT, R4, 0x1, PT ;  /* 0x000000010400780c */ /* 0x002fc40003f05270 */
[----:B--2---:R-:W-:-:S04]  /*4d80*/  SHF.L.U32 R0, R7, 0x1, RZ ;  /* 0x0000000107007819 */ /* 0x004fc800000006ff */
[----:B------:R-:W-:-:S05]  /*4d90*/  SEL R5, R0, RZ, P0 ;  /* 0x000000ff00057207 */ /* 0x000fca0000000000 */
[----:B---3--:R-:W-:Y:S01]  /*4da0*/  IMAD.WIDE.U32 R2, R5, 0x4, R2 ;  /* 0x0000000405027825 */ /* 0x008fe200078e0002 */
[----:B------:R-:W-:Y:S06]  /*4db0*/  @P1 BRA `(.L_x_136) ;  /* 0x0000000000241947 */ /* 0x000fec0003800000 */
[----:B------:R-:W1:Y:S01]  /*4dc0*/  S2R R0, SR_LANEID ;  /* 0x0000000000007919 */ /* 0x000e620000000000 */
[----:B------:R-:W-:Y:S02]  /*4dd0*/  VOTEU.ANY UR4, UPT, PT ;  /* 0x0000000000047886 */ /* 0x000fe400038e0100 */
[----:B------:R-:W-:Y:S02]  /*4de0*/  UFLO.U32 UR5, UR4 ;  /* 0x00000004000572bd */ /* 0x000fe400080e0000 */
[----:B------:R-:W2:Y:S04]  /*4df0*/  POPC R5, UR4 ;  /* 0x0000000400057d09 */ /* 0x000ea80008000000 */
[----:B-1----:R-:W-:-:S13]  /*4e00*/  ISETP.EQ.U32.AND P0, PT, R0, UR5, PT ;  /* 0x0000000500007c0c */ /* 0x002fda000bf02070 */
[----:B------:R-:W-:Y:S06]  /*4e10*/  @P0 MEMBAR.ALL.GPU ;  /* 0x0000000000000992 */ /* 0x000fec000000a000 */
[----:B------:R-:W-:-:S00]  /*4e20*/  @P0 ERRBAR ;  /* 0x00000000000009ab */ /* 0x000fc00000000000 */
[----:B------:R-:W-:Y:S06]  /*4e30*/  @P0 CGAERRBAR ;  /* 0x00000000000005ab */ /* 0x000fec0000000000 */
[----:B--2---:R1:W-:Y:S02]  /*4e40*/  @P0 REDG.E.ADD.S32.STRONG.GPU desc[UR8][R2.64], R5 ;  /* 0x000000050200098e */ /* 0x0043e4000c10e388 */
.L_x_136:
[----:B------:R-:W-:Y:S05]  /*4e50*/  BSYNC B0 ;  /* 0x0000000000007941 */ /* 0x000fea0003800000 */
.L_x_135:
[----:B------:R-:W2:Y:S01]  /*4e60*/  S2UR UR4, SR_CTAID.X ;  /* 0x00000000000479c3 */ /* 0x000ea20000002500 */
[----:B------:R-:W-:Y:S02]  /*4e70*/  IADD3 R0, R4, -0x1, RZ ;  /* 0xffffffff04007810 */ /* 0x000fe40007ffe0ff */
[----:B-1----:R-:W-:-:S05]  /*4e80*/  IADD3 R5, R7, -0x1, RZ ;  /* 0xffffffff07057810 */ /* 0x002fca0007ffe0ff */
[----:B------:R-:W1:Y:S01]  /*4e90*/  S2UR UR5, SR_CTAID.Y ;  /* 0x00000000000579c3 */ /* 0x000e620000002600 */
[----:B--2---:R-:W-:-:S04]  /*4ea0*/  ISETP.NE.AND P0, PT, R0, UR4, PT ;  /* 0x0000000400007c0c */ /* 0x004fc8000bf05270 */
[----:B-1----:R-:W-:-:S13]  /*4eb0*/  ISETP.NE.OR P0, PT, R5, UR5, P0 ;  /* 0x0000000505007c0c */ /* 0x002fda0008705670 */
[----:B------:R-:W-:Y:S05]  /*4ec0*/  @P0 EXIT ;  /* 0x000000000000094d */ /* 0x000fea0003800000 */
[----:B------:R-:W-:Y:S05]  /*4ed0*/  @P1 BRA `(.L_x_137) ;  /* 0x0000000000201947 */ /* 0x000fea0003800000 */
[----:B------:R-:W-:-:S05]  /*4ee0*/  IMAD R0, R4, R7, RZ ;  /* 0x0000000704007224 */ /* 0x000fca00078e02ff */
[----:B------:R-:W-:-:S13]  /*4ef0*/  ISETP.NE.AND P0, PT, R0, -0x1, PT ;  /* 0xffffffff0000780c */ /* 0x000fda0003f05270 */
[----:B------:R-:W-:Y:S05]  /*4f00*/  @!P0 BRA `(.L_x_137) ;  /* 0x0000000000148947 */ /* 0x000fea0003800000 */
.L_x_138:
[----:B------:R-:W2:Y:S04]  /*4f10*/  LDG.E.STRONG.GPU R5, desc[UR8][R2.64] ;  /* 0x0000000802057981 */ /* 0x000ea8000c1ef900 */
[----:B--2---:R-:W-:Y:S01]  /*4f20*/  CCTL.IVALL ;  /* 0x00000000ff00798f */ /* 0x004fe20002000000 */
[----:B------:R-:W-:Y:S05]  /*4f30*/  YIELD ;  /* 0x0000000000007946 */ /* 0x000fea0003800000 */
[----:B------:R-:W-:-:S13]  /*4f40*/  ISETP.NE.AND P0, PT, R5, R0, PT ;  /* 0x000000000500720c */ /* 0x000fda0003f05270 */
[----:B------:R-:W-:Y:S05]  /*4f50*/  @P0 BRA `(.L_x_138) ;  /* 0xfffffffc00ec0947 */ /* 0x000fea000383ffff */
.L_x_137:
[----:B------:R-:W-:Y:S05]  /*4f60*/  WARPSYNC.ALL ;  /* 0x0000000000007948 */ /* 0x000fea0003800000 */
[----:B------:R-:W1:Y:S08]  /*4f70*/  LDC.64 R22, c[0x0][0x288] ;  /* 0x0000a200ff167b82 */ /* 0x000e700000000a00 */
[----:B------:R-:W-:Y:S01]  /*4f80*/  BAR.SYNC.DEFER_BLOCKING 0x0 ;  /* 0x0000000000007b1d */ /* 0x000fe20000010000 */
[----:B-1----:R-:W-:-:S04]  /*4f90*/  LEA.HI R0, P0, R23, R22, RZ, 0x1 ;  /* 0x0000001617007211 */ /* 0x002fc800078108ff */
[----:B------:R-:W-:-:S04]  /*4fa0*/  IADD3.X R3, RZ, R23, RZ, P0, !PT ;  /* 0x00000017ff037210 */ /* 0x000fc800007fe4ff */
[----:B------:R-:W-:Y:S02]  /*4fb0*/  SHF.R.S64 R24, R0, 0x1, R3 ;  /* 0x0000000100187819 */ /* 0x000fe40000001003 */
[----:B------:R-:W-:Y:S02]  /*4fc0*/  SHF.R.S32.HI R0, RZ, 0x1f, R73 ;  /* 0x0000001fff007819 */ /* 0x000fe40000011449 */
[----:B------:R-:W-:Y:S02]  /*4fd0*/  SHF.R.S32.HI R25, RZ, 0x1, R3 ;  /* 0x00000001ff197819 */ /* 0x000fe40000011403 */
[----:B------:R-:W-:-:S04]  /*4fe0*/  ISETP.GT.U32.AND P0, PT, R24, R73, PT ;  /* 0x000000491800720c */ /* 0x000fc80003f04070 */
[----:B------:R-:W-:-:S13]  /*4ff0*/  ISETP.GT.AND.EX P0, PT, R25, R0, PT, P0 ;  /* 0x000000001900720c */ /* 0x000fda0003f04300 */
[----:B------:R-:W-:Y:S05]  /*5000*/  @!P0 EXIT ;  /* 0x000000000000894d */ /* 0x000fea0003800000 */
[C---:B------:R-:W-:Y:S01]  /*5010*/  IMAD.WIDE.U32 R2, R22.reuse, 0x3, RZ ;  /* 0x0000000316027825 */ /* 0x040fe200078e00ff */
[----:B------:R-:W-:Y:S01]  /*5020*/  LEA R5, R23, R23, 0x1 ;  /* 0x0000001717057211 */ /* 0x000fe200078e08ff */
[----:B------:R-:W1:Y:S01]  /*5030*/  LDC.64 R14, c[0x0][0x218] ;  /* 0x00008600ff0e7b82 */ /* 0x000e620000000a00 */
[----:B------:R-:W-:Y:S01]  /*5040*/  SHF.L.U64.HI R23, R22, 0x2, R23 ;  /* 0x0000000216177819 */ /* 0x000fe20000010217 */
[----:B------:R-:W-:Y:S01]  /*5050*/  ULDC.64 UR4, c[0x0][0x268] ;  /* 0x00009a0000047ab9 */ /* 0x000fe20000000a00 */
[----:B------:R-:W-:Y:S02]  /*5060*/  IADD3 R5, R3, R5, RZ ;  /* 0x0000000503057210 */ /* 0x000fe40007ffe0ff */
[----:B------:R-:W-:Y:S02]  /*5070*/  SHF.L.U64.HI R31, R24, 0x2, R25 ;  /* 0x00000002181f7819 */ /* 0x000fe40000010219 */
[----:B------:R-:W-:Y:S01]  /*5080*/  LEA.HI R2, P0, R5, R2, RZ, 0x1 ;  /* 0x0000000205027211 */ /* 0x000fe200078108ff */
[----:B------:R-:W2:Y:S03]  /*5090*/  LDC.64 R16, c[0x0][0x220] ;  /* 0x00008800ff107b82 */ /* 0x000ea60000000a00 */
[----:B------:R-:W-:-:S04]  /*50a0*/  IADD3.X R5, RZ, R5, RZ, P0, !PT ;  /* 0x00000005ff057210 */ /* 0x000fc800007fe4ff */
[--C-:B------:R-:W-:Y:S02]  /*50b0*/  SHF.R.S64 R27, R2, 0x1, R5.reuse ;  /* 0x00000001021b7819 */ /* 0x100fe40000001005 */
[----:B------:R-:W-:-:S04]  /*50c0*/  SHF.R.S32.HI R2, RZ, 0x1, R5 ;  /* 0x00000001ff027819 */ /* 0x000fc80000011405 */
[----:B0-----:R-:W-:-:S07]  /*50d0*/  SHF.L.U64.HI R29, R27, 0x2, R2 ;  /* 0x000000021b1d7819 */ /* 0x001fce0000010202 */
.L_x_139:
[----:B------:R-:W-:-:S04]  /*50e0*/  LEA R6, P0, R73, UR4, 0x2 ;  /* 0x0000000449067c11 */ /* 0x000fc8000f8010ff */
[----:B------:R-:W-:Y:S02]  /*50f0*/  LEA.HI.X R7, R73, UR5, R0, 0x2, P0 ;  /* 0x0000000549077c11 */ /* 0x000fe400080f1400 */
[-C--:B------:R-:W-:Y:S02]  /*5100*/  LEA R8, P0, R24, R6.reuse, 0x2 ;  /* 0x0000000618087211 */ /* 0x080fe400078010ff */
[-C--:B------:R-:W-:Y:S01]  /*5110*/  LEA R12, P1, R22, R6.reuse, 0x2 ;  /* 0x00000006160c7211 */ /* 0x080fe200078210ff */
[----:B0-----:R-:W3:Y:S01]  /*5120*/  LDG.E R18, desc[UR8][R6.64] ;  /* 0x0000000806127981 */ /* 0x001ee2000c1e1900 */
[----:B------:R-:W-:Y:S02]  /*5130*/  LEA R10, P2, R27, R6, 0x2 ;  /* 0x000000061b0a7211 */ /* 0x000fe400078410ff */
[----:B------:R-:W-:Y:S02]  /*5140*/  IADD3.X R9, R7, R31, RZ, P0, !PT ;  /* 0x0000001f07097210 */ /* 0x000fe400007fe4ff */
[----:B------:R-:W-:-:S02]  /*5150*/  IADD3.X R13, R23, R7, RZ, P1, !PT ;  /* 0x00000007170d7210 */ /* 0x000fc40000ffe4ff */
[----:B------:R-:W-:Y:S01]  /*5160*/  IADD3.X R11, R7, R29, RZ, P2, !PT ;  /* 0x0000001d070b7210 */ /* 0x000fe200017fe4ff */
[----:B------:R-:W3:Y:S04]  /*5170*/  LDG.E R19, desc[UR8][R8.64] ;  /* 0x0000000808137981 */ /* 0x000ee8000c1e1900 */
[----:B------:R-:W4:Y:S04]  /*5180*/  LDG.E R20, desc[UR8][R12.64] ;  /* 0x000000080c147981 */ /* 0x000f28000c1e1900 */
[----:B------:R-:W4:Y:S01]  /*5190*/  LDG.E R21, desc[UR8][R10.64] ;  /* 0x000000080a157981 */ /* 0x000f22000c1e1900 */
[----:B------:R-:W-:-:S02]  /*51a0*/  SHF.L.U32 R5, R73, 0x1, RZ ;  /* 0x0000000149057819 */ /* 0x000fc400000006ff */
[----:B------:R-:W-:-:S03]  /*51b0*/  IADD3 R73, R73, 0x280, RZ ;  /* 0x0000028049497810 */ /* 0x000fc60007ffe0ff */
[----:B-1----:R-:W-:-:S04]  /*51c0*/  IMAD.WIDE R2, R5, 0x4, R14 ;  /* 0x0000000405027825 */ /* 0x002fc800078e020e */
[----:B--2---:R-:W-:Y:S01]  /*51d0*/  IMAD.WIDE R4, R5, 0x4, R16 ;  /* 0x0000000405047825 */ /* 0x004fe200078e0210 */
[----:B------:R-:W-:Y:S02]  /*51e0*/  ISETP.GT.U32.AND P0, PT, R24, R73, PT ;  /* 0x000000491800720c */ /* 0x000fe40003f04070 */
[----:B------:R-:W-:-:S04]  /*51f0*/  SHF.R.S32.HI R0, RZ, 0x1f, R73 ;  /* 0x0000001fff007819 */ /* 0x000fc80000011449 */
[----:B------:R-:W-:Y:S01]  /*5200*/  ISETP.GT.AND.EX P0, PT, R25, R0, PT, P0 ;  /* 0x000000001900720c */ /* 0x000fe20003f04300 */
[----:B---3--:R0:W-:Y:S04]  /*5210*/  STG.E.64 desc[UR8][R2.64], R18 ;  /* 0x0000001202007986 */ /* 0x0081e8000c101b08 */
[----:B----4-:R0:W-:Y:S08]  /*5220*/  STG.E.64 desc[UR8][R4.64], R20 ;  /* 0x0000001404007986 */ /* 0x0101f0000c101b08 */
[----:B------:R-:W-:Y:S05]  /*5230*/  @P0 BRA `(.L_x_139) ;  /* 0xfffffffc00a80947 */ /* 0x000fea000383ffff */
[----:B------:R-:W-:Y:S05]  /*5240*/  EXIT ;  /* 0x000000000000794d */ /* 0x000fea0003800000 */
.L_x_140:
        /* <DEDUP_REMOVED lines=11> */
.L_x_1877:


//--------------------- .text._Z35group_norm_nhwc_bwd_one_pass_kernelI11Bf16IOBf16WLi64ELi10ELi640EEv26Group_norm_nhwc_bwd_params --------------------------
	.section	.text._Z35group_norm_nhwc_bwd_one_pass_kernelI11Bf16IOBf16WLi64ELi10ELi640EEv26Group_norm_nhwc_bwd_params,"ax",@progbits
	.align	128
        .global         _Z35group_norm_nhwc_bwd_one_pass_kernelI11Bf16IOBf16WLi64ELi10ELi640EEv26Group_norm_nhwc_bwd_params
        .type           _Z35group_norm_nhwc_bwd_one_pass_kernelI11Bf16IOBf16WLi64ELi10ELi640EEv26Group_norm_nhwc_bwd_params,@function
        .size           _Z35group_norm_nhwc_bwd_one_pass_kernelI11Bf16IOBf16WLi64ELi10ELi640EEv26Group_norm_nhwc_bwd_params,(.L_x_1878 - _Z35group_norm_nhwc_bwd_one_pass_kernelI11Bf16IOBf16WLi64ELi10ELi640EEv26Group_norm_nhwc_bwd_params)
        .other          _Z35group_norm_nhwc_bwd_one_pass_kernelI11Bf16IOBf16WLi64ELi10ELi640EEv26Group_norm_nhwc_bwd_params,@"STO_CUDA_ENTRY STV_DEFAULT"
_Z35group_norm_nhwc_bwd_one_pass_kernelI11Bf16IOBf16WLi64ELi10ELi640EEv26Group_norm_nhwc_bwd_params:
.text._Z35group_norm_nhwc_bwd_one_pass_kernelI11Bf16IOBf16WLi64ELi10ELi640EEv26Group_norm_nhwc_bwd_params:
        /* <DEDUP_REMOVED lines=13> */
[----:B------:R-:W-:Y:S01]  /*00d0*/  ULDC.64 UR18, c[0x0][0x290] ;  /* 0x0000a40000127ab9 */ /* 0x000fe20000000a00 */
        /* <DEDUP_REMOVED lines=11> */
[----:B------:R-:W-:Y:S01]  /*0190*/  UMOV UR4, 0x400 ;  /* 0x0000040000047882 */ /* 0x000fe20000000000 */
[----:B------:R-:W1:Y:S01]  /*01a0*/  S2UR UR8, SR_CgaCtaId ;  /* 0x00000000000879c3 */ /* 0x000e620000008800 */
[----:B------:R-:W-:Y:S01]  /*01b0*/  ULEA.HI UR12, UP0, UR10, UR6, URZ, 0x1 ;  /* 0x000000060a0c7291 */ /* 0x000fe2000f81083f */
[----:B------:R-:W-:Y:S01]  /*01c0*/  SHF.L.U32 R44, R44, 0x1, RZ ;  /* 0x000000012c2c7819 */ /* 0x000fe200000006ff */
[----:B------:R-:W-:-:S02]  /*01d0*/  USHF.R.S64 UR13, UR13, 0x1, UR11 ;  /* 0x000000010d0d7899 */ /* 0x000fc4000800100b */
[----:B------:R-:W-:Y:S02]  /*01e0*/  UIADD3.X UR10, URZ, UR10, URZ, UP0, !UPT ;  /* 0x0000000a3f0a7290 */ /* 0x000fe400087fe43f */
[----:B------:R-:W-:Y:S02]  /*01f0*/  USHF.R.S32.HI UR11, URZ, 0x1, UR11 ;  /* 0x000000013f0b7899 */ /* 0x000fe4000801140b */
[----:B------:R-:W-:Y:S02]  /*0200*/  USHF.R.S64 UR12, UR12, 0x1, UR10 ;  /* 0x000000010c0c7899 */ /* 0x000fe4000800100a */
[----:B------:R-:W-:Y:S02]  /*0210*/  USHF.R.S32.HI UR10, URZ, 0x1, UR10 ;  /* 0x000000013f0a7899 */ /* 0x000fe4000801140a */
[----:B------:R-:W-:Y:S02]  /*0220*/  USHF.L.U64.HI UR11, UR13, 0x2, UR11 ;  /* 0x000000020d0b7899 */ /* 0x000fe4000801020b */
[----:B------:R-:W-:Y:S01]  /*0230*/  USHF.L.U64.HI UR10, UR12, 0x2, UR10 ;  /* 0x000000020c0a7899 */ /* 0x000fe2000801020a */
[----:B0-----:R-:W-:-:S05]  /*0240*/  IMAD R34, R7, UR16, R2 ;  /* 0x0000001007227c24 */ /* 0x001fca000f8e0202 */
[----:B------:R-:W-:Y:S01]  /*0250*/  ISETP.GE.U32.AND P1, PT, R34, UR18, PT ;  /* 0x0000001222007c0c */ /* 0x000fe2000bf26070 */
[----:B------:R-:W-:Y:S01]  /*0260*/  ULDC.U8 UR18, c[0x0][0x2a4] ;  /* 0x0000a90000127ab9 */ /* 0x000fe20000000000 */
[----:B------:R-:W-:Y:S01]  /*0270*/  SHF.R.S32.HI R2, RZ, 0x1f, R34 ;  /* 0x0000001fff027819 */ /* 0x000fe20000011422 */
[----:B-1----:R-:W-:-:S03]  /*0280*/  ULEA UR4, UR8, UR4, 0x18 ;  /* 0x0000000408047291 */ /* 0x002fc6000f8ec03f */
[----:B------:R-:W-:Y:S01]  /*0290*/  ISETP.GE.AND.EX P1, PT, R2, UR19, PT, P1 ;  /* 0x0000001302007c0c */ /* 0x000fe2000bf26310 */
[----:B------:R-:W-:Y:S02]  /*02a0*/  UMOV UR8, UR9 ;  /* 0x0000000900087c82 */ /* 0x000fe40008000000 */
[----:B------:R-:W-:Y:S01]  /*02b0*/  LEA R45, R0, UR4, 0x3 ;  /* 0x00000004002d7c11 */ /* 0x000fe2000f8e18ff */
[----:B------:R-:W-:Y:S01]  /*02c0*/  UMOV UR4, URZ ;  /* 0x0000003f00047c82 */ /* 0x000fe20008000000 */
[----:B------:R-:W-:-:S13]  /*02d0*/  ISETP.LT.U32.AND P1, PT, R5, 0x280, !P1 ;  /* 0x000002800500780c */ /* 0x000fda0004f21070 */
.L_x_165:
[----:B01----:R-:W0:Y:S01]  /*02e0*/  LDC R8, c[0x0][0x2a0] ;  /* 0x0000a800ff087b82 */ /* 0x003e220000000800 */
[----:B------:R-:W-:Y:S01]  /*02f0*/  IABS R6, UR8 ;  /* 0x0000000800067c13 */ /* 0x000fe20008000000 */
[----:B------:R-:W-:Y:S01]  /*0300*/  ULDC.64 UR6, c[0x0][0x248] ;  /* 0x0000920000067ab9 */ /* 0x000fe20000000a00 */
[----:B------:R-:W-:Y:S01]  /*0310*/  ISETP.LE.AND P4, PT, RZ, UR8, PT ;  /* 0x00000008ff007c0c */ /* 0x000fe2000bf83270 */
[----:B------:R-:W-:-:S04]  /*0320*/  UIMAD.WIDE UR6, UR8, 0x8, UR6 ;  /* 0x00000008080678a5 */ /* 0x000fc8000f8e0206 */
[----:B------:R-:W1:Y:S01]  /*0330*/  @P1 LDC.64 R14, c[0x0][0x288] ;  /* 0x0000a200ff0e1b82 */ /* 0x000e620000000a00 */
[----:B------:R-:W-:-:S07]  /*0340*/  SHF.R.S32.HI R19, RZ, 0x1f, R34 ;  /* 0x0000001fff137819 */ /* 0x000fce0000011422 */
[----:B--2---:R-:W2:Y:S01]  /*0350*/  @P1 LDC.64 R10, c[0x0][0x230] ;  /* 0x00008c00ff0a1b82 */ /* 0x004ea20000000a00 */
[----:B0-----:R-:W-:-:S07]  /*0360*/  IABS R7, R8 ;  /* 0x0000000800077213 */ /* 0x001fce0000000000 */
[----:B------:R-:W0:Y:S01]  /*0370*/  @P1 LDC.64 R12, c[0x0][0x228] ;  /* 0x00008a00ff0c1b82 */ /* 0x000e220000000a00 */
[----:B------:R-:W3:Y:S08]  /*0380*/  I2F.RP R0, R7 ;  /* 0x0000000700007306 */ /* 0x000ef00000209400 */
[----:B---3--:R-:W3:Y:S02]  /*0390*/  MUFU.RCP R0, R0 ;  /* 0x0000000000007308 */ /* 0x008ee40000001000 */
[----:B---3--:R-:W-:-:S06]  /*03a0*/  IADD3 R2, R0, 0xffffffe, RZ ;  /* 0x0ffffffe00027810 */ /* 0x008fcc0007ffe0ff */
[----:B------:R3:W4:Y:S02]  /*03b0*/  F2I.FTZ.U32.TRUNC.NTZ R3, R2 ;  /* 0x0000000200037305 */ /* 0x000724000021f000 */
[----:B---3--:R-:W-:Y:S01]  /*03c0*/  HFMA2.MMA R2, -RZ, RZ, 0, 0 ;  /* 0x00000000ff027435 */ /* 0x008fe200000001ff */
[----:B----4-:R-:W-:-:S05]  /*03d0*/  IADD3 R4, RZ, -R3, RZ ;  /* 0x80000003ff047210 */ /* 0x010fca0007ffe0ff */
        /* <DEDUP_REMOVED lines=9> */
[----:B------:R-:W3:Y:S01]  /*0470*/  LDG.E.64 R2, desc[UR14][R2.64] ;  /* 0x0000000e02027981 */ /* 0x000ee2000c1e1b00 */
        /* <DEDUP_REMOVED lines=17> */
[----:B------:R-:W-:Y:S02]  /*0590*/  IADD3 R32, P0, R44, R9, RZ ;  /* 0x000000092c207210 */ /* 0x000fe40007f1e0ff */
[----:B------:R-:W-:Y:S02]  /*05a0*/  SHF.R.S32.HI R0, RZ, 0x1f, R7 ;  /* 0x0000001fff007819 */ /* 0x000fe40000011407 */
[----:B------:R-:W-:-:S03]  /*05b0*/  LEA.HI.X.SX32 R33, R9, R4, 0x1, P0 ;  /* 0x0000000409217211 */ /* 0x000fc600000f0eff */
[----:B------:R-:W-:Y:S02]  /*05c0*/  IMAD R0, R0, UR6, RZ ;  /* 0x0000000600007c24 */ /* 0x000fe4000f8e02ff */
[----:B------:R-:W-:-:S04]  /*05d0*/  IMAD.WIDE.U32 R32, R7, UR6, R32 ;  /* 0x0000000607207c25 */ /* 0x000fc8000f8e0020 */
[----:B------:R-:W-:Y:S01]  /*05e0*/  IMAD R17, R7, UR7, R0 ;  /* 0x0000000707117c24 */ /* 0x000fe2000f8e0200 */
[----:B------:R-:W-:Y:S01]  /*05f0*/  @P1 MOV R6, R32 ;  /* 0x0000002000061202 */ /* 0x000fe20000000f00 */
[----:B-1----:R-:W-:-:S03]  /*0600*/  @P1 IMAD R0, R19, R14, RZ ;  /* 0x0000000e13001224 */ /* 0x002fc600078e02ff */
[----:B------:R-:W-:Y:S01]  /*0610*/  IADD3 R7, R33, R17, RZ ;  /* 0x0000001121077210 */ /* 0x000fe20007ffe0ff */
[C---:B------:R-:W-:Y:S02]  /*0620*/  @P1 IMAD R17, R34.reuse, R15, R0 ;  /* 0x0000000f22111224 */ /* 0x040fe400078e0200 */
[----:B------:R-:W-:-:S05]  /*0630*/  @P1 IMAD.WIDE.U32 R14, R34, R14, R6 ;  /* 0x0000000e220e1225 */ /* 0x000fca00078e0006 */
[----:B------:R-:W-:Y:S02]  /*0640*/  @P1 IADD3 R17, R15, R17, RZ ;  /* 0x000000110f111210 */ /* 0x000fe40007ffe0ff */
[C---:B------:R-:W-:Y:S02]  /*0650*/  @P1 SHF.L.U32 R15, R14.reuse, 0x1, RZ ;  /* 0x000000010e0f1819 */ /* 0x040fe400000006ff */
[----:B------:R-:W-:Y:S02]  /*0660*/  @P1 SHF.L.U64.HI R14, R14, 0x1, R17 ;  /* 0x000000010e0e1819 */ /* 0x000fe40000010211 */
[C---:B--2---:R-:W-:Y:S02]  /*0670*/  @P1 IADD3 R10, P0, R15.reuse, R10, RZ ;  /* 0x0000000a0f0a1210 */ /* 0x044fe40007f1e0ff */
[----:B0-----:R-:W-:Y:S02]  /*0680*/  @P1 IADD3 R12, P2, R15, R12, RZ ;  /* 0x0000000c0f0c1210 */ /* 0x001fe40007f5e0ff */
[----:B------:R-:W-:-:S02]  /*0690*/  @P1 IADD3.X R11, R14, R11, RZ, P0, !PT ;  /* 0x0000000b0e0b1210 */ /* 0x000fc400007fe4ff */
[----:B------:R-:W-:-:S03]  /*06a0*/  @P1 IADD3.X R13, R14, R13, RZ, P2, !PT ;  /* 0x0000000d0e0d1210 */ /* 0x000fc600017fe4ff */
[----:B------:R-:W2:Y:S04]  /*06b0*/  @P1 LDG.E R10, desc[UR14][R10.64] ;  /* 0x0000000e0a0a1981 */ /* 0x000ea8000c1e1900 */
[----:B------:R-:W4:Y:S01]  /*06c0*/  @P1 LDG.E R12, desc[UR14][R12.64] ;  /* 0x0000000e0c0c1981 */ /* 0x000f22000c1e1900 */
[----:B------:R-:W-:Y:S02]  /*06d0*/  PRMT R40, RZ, 0x7610, R40 ;  /* 0x00007610ff287816 */ /* 0x000fe40000000028 */
[----:B------:R-:W-:Y:S01]  /*06e0*/  PRMT R39, RZ, 0x7610, R39 ;  /* 0x00007610ff277816 */ /* 0x000fe20000000027 */
[----:B------:R-:W-:Y:S01]  /*06f0*/  UMOV UR9, 0x3f800000 ;  /* 0x3f80000000097882 */ /* 0x000fe20000000000 */
[----:B------:R-:W-:Y:S01]  /*0700*/  PRMT R43, RZ, 0x7610, R43 ;  /* 0x00007610ff2b7816 */ /* 0x000fe2000000002b */
[----:B------:R-:W-:Y:S01]  /*0710*/  BSSY B0, `(.L_x_142) ;  /* 0x0000027000007945 */ /* 0x000fe20003800000 */
[----:B------:R-:W-:Y:S01]  /*0720*/  PRMT R42, RZ, 0x7610, R42 ;  /* 0x00007610ff2a7816 */ /* 0x000fe2000000002a */
[----:B------:R-:W-:Y:S01]  /*0730*/  HFMA2.MMA R38, -RZ, RZ, 0, 0 ;  /* 0x00000000ff267435 */ /* 0x000fe200000001ff */
[----:B------:R-:W-:-:S02]  /*0740*/  ISETP.NE.AND P3, PT, RZ, UR18, PT ;  /* 0x00000012ff007c0c */ /* 0x000fc4000bf65270 */
[----:B------:R-:W-:Y:S02]  /*0750*/  CS2R R36, SRZ ;  /* 0x0000000000247805 */ /* 0x000fe4000001ff00 */
[----:B------:R-:W-:Y:S01]  /*0760*/  MOV R35, RZ ;  /* 0x000000ff00237202 */ /* 0x000fe20000000f00 */
[----:B---3--:R-:W-:-:S05]  /*0770*/  FFMA.FTZ R3, -R2, R2, R3 ;  /* 0x0000000202037223 */ /* 0x008fca0000010103 */
        /* <DEDUP_REMOVED lines=9> */
[C---:B--2---:R-:W-:Y:S02]  /*0810*/  @P1 PRMT R40, R10.reuse, 0x7610, R40 ;  /* 0x000076100a281816 */ /* 0x044fe40000000028 */
[----:B------:R-:W-:Y:S02]  /*0820*/  @P1 PRMT R39, R10, 0x7632, R39 ;  /* 0x000076320a271816 */ /* 0x000fe40000000027 */
[C---:B----4-:R-:W-:Y:S02]  /*0830*/  @P1 PRMT R43, R12.reuse, 0x7610, R43 ;  /* 0x000076100c2b1816 */ /* 0x050fe4000000002b */
[----:B------:R-:W-:Y:S02]  /*0840*/  @P1 PRMT R42, R12, 0x7632, R42 ;  /* 0x000076320c2a1816 */ /* 0x000fe4000000002a */
        /* <DEDUP_REMOVED lines=8> */
[----:B0-----:R-:W-:-:S05]  /*08d0*/  IMAD.WIDE R10, R9, 0x2, R10 ;  /* 0x00000002090a7825 */ /* 0x001fca00078e020a */
[----:B------:R-:W2:Y:S04]  /*08e0*/  LDG.E.U16 R36, desc[UR14][R10.64] ;  /* 0x0000000e0a247981 */ /* 0x000ea8000c1e1500 */
[----:B------:R-:W3:Y:S01]  /*08f0*/  LDG.E.U16 R35, desc[UR14][R10.64+0x2] ;  /* 0x0000020e0a237981 */ /* 0x000ee2000c1e1500 */
[----:B-1----:R-:W-:-:S04]  /*0900*/  @P0 LEA R12, P2, R9, R12, 0x1 ;  /* 0x0000000c090c0211 */ /* 0x002fc800078408ff */
[----:B------:R-:W-:-:S05]  /*0910*/  @P0 LEA.HI.X R13, R9, R13, R0, 0x1, P2 ;  /* 0x0000000d090d0211 */ /* 0x000fca00010f0c00 */
[----:B------:R-:W4:Y:S04]  /*0920*/  @P0 LDG.E.U16 R4, desc[UR14][R12.64] ;  /* 0x0000000e0c040981 */ /* 0x000f28000c1e1500 */
[----:B------:R-:W5:Y:S01]  /*0930*/  @P0 LDG.E.U16 R0, desc[UR14][R12.64+0x2] ;  /* 0x0000020e0c000981 */ /* 0x000f62000c1e1500 */
[----:B--2---:R-:W-:Y:S02]  /*0940*/  SHF.L.U32 R36, R36, 0x10, RZ ;  /* 0x0000001024247819 */ /* 0x004fe400000006ff */
[----:B---3--:R-:W-:Y:S02]  /*0950*/  SHF.L.U32 R35, R35, 0x10, RZ ;  /* 0x0000001023237819 */ /* 0x008fe400000006ff */
[----:B----4-:R-:W-:Y:S02]  /*0960*/  @P0 SHF.L.U32 R38, R4, 0x10, RZ ;  /* 0x0000001004260819 */ /* 0x010fe400000006ff */
[----:B-----5:R-:W-:-:S07]  /*0970*/  @P0 SHF.L.U32 R37, R0, 0x10, RZ ;  /* 0x0000001000250819 */ /* 0x020fce00000006ff */
.L_x_143:
[----:B------:R-:W-:Y:S05]  /*0980*/  BSYNC B0 ;  /* 0x0000000000007941 */ /* 0x000fea0003800000 */
.L_x_142:
[C---:B------:R-:W-:Y:S01]  /*0990*/  FADD.FTZ R3, -R2.reuse, R3 ;  /* 0x0000000302037221 */ /* 0x040fe20000010100 */
[----:B------:R-:W-:Y:S01]  /*09a0*/  FADD.FTZ R0, -R2, R15 ;  /* 0x0000000f02007221 */ /* 0x000fe20000010100 */
[----:B------:R-:W-:Y:S02]  /*09b0*/  SHF.L.U32 R10, R43, 0x10, RZ ;  /* 0x000000102b0a7819 */ /* 0x000fe400000006ff */
[----:B------:R-:W-:Y:S01]  /*09c0*/  SHF.L.U32 R11, R42, 0x10, RZ ;  /* 0x000000102a0b7819 */ /* 0x000fe200000006ff */
[----:B------:R-:W-:Y:S01]  /*09d0*/  FMUL.FTZ R3, R3, UR9 ;  /* 0x0000000903037c20 */ /* 0x000fe20008410000 */
        /* <DEDUP_REMOVED lines=20> */
.L_x_144:
[----:B------:R-:W0:Y:S01]  /*0b20*/  S2R R12, SR_LANEID ;  /* 0x00000000000c7919 */ /* 0x000e220000000000 */
[----:B------:R-:W-:Y:S01]  /*0b30*/  FMUL.FTZ R4, R10, R36 ;  /* 0x000000240a047220 */ /* 0x000fe20000410000 */
[----:B------:R-:W-:Y:S01]  /*0b40*/  FMUL.FTZ R8, R11, R35 ;  /* 0x000000230b087220 */ /* 0x000fe20000410000 */
[----:B------:R-:W1:Y:S01]  /*0b50*/  S2UR UR17, SR_CgaCtaId ;  /* 0x00000000001179c3 */ /* 0x000e620000008800 */
[----:B------:R-:W-:Y:S01]  /*0b60*/  UMOV UR7, 0x400 ;  /* 0x0000040000077882 */ /* 0x000fe20000000000 */
[----:B------:R-:W-:Y:S01]  /*0b70*/  FFMA.FTZ R9, R3, R4, RZ ;  /* 0x0000000403097223 */ /* 0x000fe200000100ff */
[----:B------:R-:W-:Y:S01]  /*0b80*/  FADD.FTZ R13, RZ, R4 ;  /* 0x00000004ff0d7221 */ /* 0x000fe20000010000 */
[----:B------:R-:W-:Y:S01]  /*0b90*/  UIADD3 UR6, UR7, 0xd0, URZ ;  /* 0x000000d007067890 */ /* 0x000fe2000fffe03f */
[----:B------:R-:W-:Y:S01]  /*0ba0*/  ISETP.NE.AND P2, PT, R5, RZ, PT ;  /* 0x000000ff0500720c */ /* 0x000fe20003f45270 */
[----:B------:R-:W-:Y:S01]  /*0bb0*/  FFMA.FTZ R28, R0, R8, R9 ;  /* 0x00000008001c7223 */ /* 0x000fe20000010009 */
[----:B------:R-:W-:Y:S01]  /*0bc0*/  FADD.FTZ R29, R8, R13 ;  /* 0x0000000d081d7221 */ /* 0x000fe20000010000 */
[----:B------:R-:W-:Y:S01]  /*0bd0*/  FFMA.FTZ R8, R3, R10, RZ ;  /* 0x0000000a03087223 */ /* 0x000fe200000100ff */
[----:B------:R-:W-:Y:S01]  /*0be0*/  FADD.FTZ R10, RZ, R10 ;  /* 0x0000000aff0a7221 */ /* 0x000fe20000010000 */
[----:B------:R-:W-:Y:S01]  /*0bf0*/  BSSY B0, `(.L_x_145) ;  /* 0x0000055000007945 */ /* 0x000fe20003800000 */
[----:B------:R-:W2:Y:S01]  /*0c00*/  SHFL.DOWN PT, R9, R28, 0x1, 0x1f ;  /* 0x08201f001c097f89 */ /* 0x000ea200000e0000 */
[----:B------:R-:W-:-:S03]  /*0c10*/  ISETP.GT.U32.AND P3, PT, R5, 0x4, PT ;  /* 0x000000040500780c */ /* 0x000fc60003f64070 */
[----:B------:R-:W3:Y:S01]  /*0c20*/  SHFL.DOWN PT, R4, R29, 0x1, 0x1f ;  /* 0x08201f001d047f89 */ /* 0x000ee200000e0000 */
[----:B-1----:R-:W-:Y:S01]  /*0c30*/  ULEA UR6, UR17, UR6, 0x18 ;  /* 0x0000000611067291 */ /* 0x002fe2000f8ec03f */
[----:B0-----:R-:W-:-:S05]  /*0c40*/  ISETP.GT.AND P0, PT, R12, 0x1e, PT ;  /* 0x0000001e0c00780c */ /* 0x001fca0003f04270 */
[----:B------:R-:W-:-:S08]  /*0c50*/  LEA R3, R5, UR6, 0x4 ;  /* 0x0000000605037c11 */ /* 0x000fd0000f8e20ff */
[----:B--2---:R-:W-:Y:S01]  /*0c60*/  @!P0 FADD.FTZ R28, R28, R9 ;  /* 0x000000091c1c8221 */ /* 0x004fe20000010000 */
[----:B---3--:R-:W-:Y:S01]  /*0c70*/  @!P0 FADD.FTZ R29, R29, R4 ;  /* 0x000000041d1d8221 */ /* 0x008fe20000010000 */
[----:B------:R-:W-:-:S03]  /*0c80*/  ISETP.GT.AND P0, PT, R12, 0x1d, PT ;  /* 0x0000001d0c00780c */ /* 0x000fc60003f04270 */
[----:B------:R-:W0:Y:S04]  /*0c90*/  SHFL.DOWN PT, R9, R28, 0x2, 0x1f ;  /* 0x08401f001c097f89 */ /* 0x000e2800000e0000 */
[----:B------:R-:W1:Y:S06]  /*0ca0*/  SHFL.DOWN PT, R4, R29, 0x2, 0x1f ;  /* 0x08401f001d047f89 */ /* 0x000e6c00000e0000 */
        /* <DEDUP_REMOVED lines=16> */
[----:B------:R-:W-:Y:S01]  /*0db0*/  FFMA.FTZ R9, R0, R11, RZ ;  /* 0x0000000b00097223 */ /* 0x000fe200000100ff */
[----:B------:R-:W-:Y:S01]  /*0dc0*/  FADD.FTZ R11, RZ, R11 ;  /* 0x0000000bff0b7221 */ /* 0x000fe20000010000 */
[----:B-1----:R-:W-:Y:S01]  /*0dd0*/  @!P0 FADD.FTZ R29, R29, R4 ;  /* 0x000000041d1d8221 */ /* 0x002fe20000010000 */
[----:B------:R-:W-:-:S03]  /*0de0*/  ISETP.NE.AND P0, PT, R12, RZ, PT ;  /* 0x000000ff0c00720c */ /* 0x000fc60003f05270 */
[----:B------:R0:W-:Y:S10]  /*0df0*/  STS.128 [R3], R8 ;  /* 0x0000000803007388 */ /* 0x0001f40000000c00 */
        /* <DEDUP_REMOVED lines=52> */
.L_x_146:
[----:B------:R-:W-:Y:S05]  /*1140*/  BSYNC B0 ;  /* 0x0000000000007941 */ /* 0x000fea0003800000 */
.L_x_145:
        /* <DEDUP_REMOVED lines=12> */
[----:B0-----:R-:W0:Y:S01]  /*1210*/  LDS.128 R8, [R3+0x190] ;  /* 0x0001900003087984 */ /* 0x001e220000000c00 */
[----:B------:R-:W-:Y:S01]  /*1220*/  FADD.FTZ R25, R25, R14 ;  /* 0x0000000e19197221 */ /* 0x000fe20000010000 */
[----:B------:R-:W-:Y:S01]  /*1230*/  FADD.FTZ R31, R31, R12 ;  /* 0x0000000c1f1f7221 */ /* 0x000fe20000010000 */
[----:B------:R-:W-:Y:S01]  /*1240*/  FADD.FTZ R0, R0, R15 ;  /* 0x0000000f00007221 */ /* 0x000fe20000010000 */
[----:B---3--:R-:W-:Y:S01]  /*1250*/  FADD.FTZ R4, R4, R17 ;  /* 0x0000001104047221 */ /* 0x008fe20000010000 */
[----:B------:R-:W1:Y:S01]  /*1260*/  LDS.128 R12, [R3+0x1e0] ;  /* 0x0001e000030c7984 */ /* 0x000e620000000c00 */
[----:B------:R-:W-:Y:S01]  /*1270*/  FADD.FTZ R17, R25, R18 ;  /* 0x0000001219117221 */ /* 0x000fe20000010000 */
[----:B------:R-:W-:Y:S01]  /*1280*/  FADD.FTZ R31, R31, R16 ;  /* 0x000000101f1f7221 */ /* 0x000fe20000010000 */
[----:B------:R-:W-:Y:S01]  /*1290*/  FADD.FTZ R0, R0, R19 ;  /* 0x0000001300007221 */ /* 0x000fe20000010000 */
[----:B------:R-:W2:Y:S01]  /*12a0*/  LDS.128 R24, [R3+0x230] ;  /* 0x0002300003187984 */ /* 0x000ea20000000c00 */
[----:B----4-:R-:W-:Y:S01]  /*12b0*/  FADD.FTZ R4, R4, R21 ;  /* 0x0000001504047221 */ /* 0x010fe20000010000 */
[----:B------:R-:W-:Y:S01]  /*12c0*/  FADD.FTZ R31, R31, R20 ;  /* 0x000000141f1f7221 */ /* 0x000fe20000010000 */
[----:B------:R-:W-:Y:S01]  /*12d0*/  FADD.FTZ R17, R17, R22 ;  /* 0x0000001611117221 */ /* 0x000fe20000010000 */
[----:B------:R-:W-:Y:S01]  /*12e0*/  FADD.FTZ R0, R0, R23 ;  /* 0x0000001700007221 */ /* 0x000fe20000010000 */
        /* <DEDUP_REMOVED lines=8> */
[----:B--2---:R-:W-:Y:S01]  /*1370*/  FADD.FTZ R9, R4, R25 ;  /* 0x0000001904097221 */ /* 0x004fe20000010000 */
[----:B------:R-:W-:Y:S01]  /*1380*/  HFMA2.MMA R4, -RZ, RZ, 0, 2.98023223876953125e-07 ;  /* 0x00000005ff047435 */ /* 0x000fe200000001ff */
[----:B------:R-:W-:Y:S01]  /*1390*/  FADD.FTZ R8, R31, R24 ;  /* 0x000000181f087221 */ /* 0x000fe20000010000 */
[----:B------:R-:W-:Y:S01]  /*13a0*/  FADD.FTZ R10, R17, R26 ;  /* 0x0000001a110a7221 */ /* 0x000fe20000010000 */
[----:B------:R-:W-:Y:S01]  /*13b0*/  FADD.FTZ R11, R0, R27 ;  /* 0x0000001b000b7221 */ /* 0x000fe20000010000 */
[----:B------:R-:W-:-:S07]  /*13c0*/  IADD3 R31, R3, 0x190, RZ ;  /* 0x00000190031f7810 */ /* 0x000fce0007ffe0ff */
.L_x_149:
[----:B------:R-:W0:Y:S01]  /*13d0*/  LDS.128 R12, [R31+0xf0] ;  /* 0x0000f0001f0c7984 */ /* 0x000e220000000c00 */
[----:B------:R-:W-:-:S05]  /*13e0*/  MOV R17, 0x5 ;  /* 0x0000000500117802 */ /* 0x000fca0000000f00 */
[C---:B------:R-:W-:Y:S01]  /*13f0*/  IMAD R0, R4.reuse, R17, 0x14 ;  /* 0x0000001404007424 */ /* 0x040fe200078e0211 */
[----:B------:R-:W-:-:S04]  /*1400*/  IADD3 R4, R4, 0x28, RZ ;  /* 0x0000002804047810 */ /* 0x000fc80007ffe0ff */
[----:B------:R-:W-:Y:S02]  /*1410*/  LEA R30, R0, R3, 0x4 ;  /* 0x00000003001e7211 */ /* 0x000fe400078e20ff */
[----:B------:R-:W-:-:S03]  /*1420*/  ISETP.NE.AND P0, PT, R4, 0x7d, PT ;  /* 0x0000007d0400780c */ /* 0x000fc60003f05270 */
[----:B------:R-:W1:Y:S04]  /*1430*/  LDS.128 R16, [R30] ;  /* 0x000000001e107984 */ /* 0x000e680000000c00 */
[----:B------:R-:W2:Y:S04]  /*1440*/  LDS.128 R20, [R30+0x50] ;  /* 0x000050001e147984 */ /* 0x000ea80000000c00 */
[----:B------:R-:W3:Y:S01]  /*1450*/  LDS.128 R24, [R30+0xa0] ;  /* 0x0000a0001e187984 */ /* 0x000ee20000000c00 */
        /* <DEDUP_REMOVED lines=19> */
[----:B------:R-:W-:Y:S01]  /*1590*/  LEA R24, R0, R3, 0x4 ;  /* 0x0000000300187211 */ /* 0x000fe200078e20ff */
[----:B0-----:R-:W-:Y:S01]  /*15a0*/  FADD.FTZ R8, R20, R8 ;  /* 0x0000000814087221 */ /* 0x001fe20000010000 */
[----:B------:R-:W-:Y:S01]  /*15b0*/  FADD.FTZ R9, R21, R9 ;  /* 0x0000000915097221 */ /* 0x000fe20000010000 */
[----:B------:R-:W-:Y:S01]  /*15c0*/  FADD.FTZ R26, R26, R10 ;  /* 0x0000000a1a1a7221 */ /* 0x000fe20000010000 */
[----:B------:R-:W0:Y:S01]  /*15d0*/  LDS.128 R20, [R30+0x1e0] ;  /* 0x0001e0001e147984 */ /* 0x000e220000000c00 */
        /* <DEDUP_REMOVED lines=11> */
[----:B0-----:R-:W-:Y:S01]  /*1690*/  FADD.FTZ R20, R16, R20 ;  /* 0x0000001410147221 */ /* 0x001fe20000010000 */
[----:B------:R-:W-:Y:S01]  /*16a0*/  FADD.FTZ R21, R17, R21 ;  /* 0x0000001511157221 */ /* 0x000fe20000010000 */
[----:B------:R-:W-:Y:S01]  /*16b0*/  FADD.FTZ R26, R26, R22 ;  /* 0x000000161a1a7221 */ /* 0x000fe20000010000 */
[----:B------:R-:W0:Y:S01]  /*16c0*/  LDS.128 R16, [R24+0x2d0] ;  /* 0x0002d00018107984 */ /* 0x000e220000000c00 */
[----:B------:R-:W-:Y:S01]  /*16d0*/  FADD.FTZ R27, R27, R23 ;  /* 0x000000171b1b7221 */ /* 0x000fe20000010000 */
[----:B-1----:R-:W-:Y:S01]  /*16e0*/  FADD.FTZ R8, R20, R8 ;  /* 0x0000000814087221 */ /* 0x002fe20000010000 */
[----:B------:R-:W-:-:S02]  /*16f0*/  FADD.FTZ R25, R21, R9 ;  /* 0x0000000915197221 */ /* 0x000fc40000010000 */
        /* <DEDUP_REMOVED lines=71> */
[----:B------:R-:W-:Y:S01]  /*1b70*/  FADD.FTZ R26, R26, R19 ;  /* 0x000000131a1a7221 */ /* 0x000fe20000010000 */
[----:B------:R-:W0:Y:S01]  /*1b80*/  LDS.128 R12, [R24+0x780] ;  /* 0x00078000180c7984 */ /* 0x000e220000000c00 */
        /* <DEDUP_REMOVED lines=42> */
[----:B------:R-:W0:Y:S01]  /*1e30*/  LDS.128 R16, [R24+0xa50] ;  /* 0x000a500018107984 */ /* 0x000e220000000c00 */
[----:B------:R-:W-:Y:S01]  /*1e40*/  FADD.FTZ R25, R25, R22 ;  /* 0x0000001619197221 */ /* 0x000fe20000010000 */
[----:B------:R-:W-:-:S02]  /*1e50*/  FADD.FTZ R30, R30, R23 ;  /* 0x000000171e1e7221 */ /* 0x000fc40000010000 */
[----:B------:R-:W3:Y:S01]  /*1e60*/  LDS.128 R20, [R24+0xaa0] ;  /* 0x000aa00018147984 */ /* 0x000ee20000000c00 */
        /* <DEDUP_REMOVED lines=8> */
[CC--:B------:R-:W-:Y:S01]  /*1ef0*/  LEA R25, R0.reuse, R3.reuse, 0x4 ;  /* 0x0000000300197211 */ /* 0x0c0fe200078e20ff */
[----:B------:R1:W2:Y:S01]  /*1f00*/  LDS.128 R12, [R24+0xaf0] ;  /* 0x000af000180c7984 */ /* 0x0002a20000000c00 */
[----:B------:R-:W-:Y:S01]  /*1f10*/  IADD3 R0, R0, 0xb4, RZ ;  /* 0x000000b400007810 */ /* 0x000fe20007ffe0ff */
[----:B0-----:R-:W-:Y:S01]  /*1f20*/  FADD.FTZ R27, R27, R16 ;  /* 0x000000101b1b7221 */ /* 0x001fe20000010000 */
[----:B------:R-:W-:Y:S01]  /*1f30*/  FADD.FTZ R8, R26, R17 ;  /* 0x000000111a087221 */ /* 0x000fe20000010000 */
[----:B------:R-:W-:Y:S01]  /*1f40*/  FADD.FTZ R9, R9, R18 ;  /* 0x0000001209097221 */ /* 0x000fe20000010000 */
[----:B------:R-:W-:Y:S01]  /*1f50*/  FADD.FTZ R26, R30, R19 ;  /* 0x000000131e1a7221 */ /* 0x000fe20000010000 */
[----:B---3--:R-:W-:Y:S01]  /*1f60*/  FADD.FTZ R31, R27, R20 ;  /* 0x000000141b1f7221 */ /* 0x008fe20000010000 */
[----:B------:R-:W0:Y:S01]  /*1f70*/  LDS.128 R16, [R25+0xb40] ;  /* 0x000b400019107984 */ /* 0x000e220000000c00 */
[----:B-1----:R-:W-:Y:S01]  /*1f80*/  FADD.FTZ R24, R8, R21 ;  /* 0x0000001508187221 */ /* 0x002fe20000010000 */
[----:B------:R-:W-:Y:S01]  /*1f90*/  FADD.FTZ R27, R9, R22 ;  /* 0x00000016091b7221 */ /* 0x000fe20000010000 */
[----:B------:R-:W-:Y:S01]  /*1fa0*/  FADD.FTZ R26, R26, R23 ;  /* 0x000000171a1a7221 */ /* 0x000fe20000010000 */
[----:B------:R-:W1:Y:S04]  /*1fb0*/  LDS.128 R8, [R25+0xb90] ;  /* 0x000b900019087984 */ /* 0x000e680000000c00 */
[----:B------:R-:W3:Y:S01]  /*1fc0*/  LDS.128 R20, [R25+0xbe0] ;  /* 0x000be00019147984 */ /* 0x000ee20000000c00 */
[----:B--2---:R-:W-:Y:S01]  /*1fd0*/  FADD.FTZ R31, R12, R31 ;  /* 0x0000001f0c1f7221 */ /* 0x004fe20000010000 */
        /* <DEDUP_REMOVED lines=11> */
[----:B---3--:R-:W-:Y:S01]  /*2090*/  FADD.FTZ R8, R31, R20 ;  /* 0x000000141f087221 */ /* 0x008fe20000010000 */
[----:B------:R-:W-:Y:S01]  /*20a0*/  FADD.FTZ R9, R24, R21 ;  /* 0x0000001518097221 */ /* 0x000fe20000010000 */
[----:B------:R-:W-:Y:S01]  /*20b0*/  FADD.FTZ R10, R27, R22 ;  /* 0x000000161b0a7221 */ /* 0x000fe20000010000 */
[----:B------:R-:W-:Y:S01]  /*20c0*/  FADD.FTZ R11, R26, R23 ;  /* 0x000000171a0b7221 */ /* 0x000fe20000010000 */
[----:B------:R-:W-:Y:S01]  /*20d0*/  LEA R31, R0, R3, 0x4 ;  /* 0x00000003001f7211 */ /* 0x000fe200078e20ff */
[----:B------:R-:W-:Y:S06]  /*20e0*/  @P0 BRA `(.L_x_149) ;  /* 0xfffffff000b80947 */ /* 0x000fec000383ffff */
.L_x_148:
[----:B------:R-:W-:Y:S05]  /*20f0*/  BSYNC B0 ;  /* 0x0000000000007941 */ /* 0x000fea0003800000 */
.L_x_147:
        /* <DEDUP_REMOVED lines=20> */
.L_x_151:
[----:B------:R-:W-:Y:S05]  /*2240*/  BSYNC B0 ;  /* 0x0000000000007941 */ /* 0x000fea0003800000 */
.L_x_150:
[----:B------:R-:W-:Y:S05]  /*2250*/  @!P0 BRA `(.L_x_152) ;  /* 0x0000001000908947 */ /* 0x000fea0003800000 */
[----:B0-----:R-:W0:Y:S01]  /*2260*/  LDC R3, c[0x0][0x10] ;  /* 0x00000400ff037b82 */ /* 0x001e220000000800 */
[----:B------:R-:W1:Y:S01]  /*2270*/  S2R R4, SR_CTAID.Y ;  /* 0x0000000000047919 */ /* 0x000e620000002600 */
[----:B------:R-:W-:-:S06]  /*2280*/  ULOP3.LUT UR6, UR4, 0x1, URZ, 0xc0, !UPT ;  /* 0x0000000104067892 */ /* 0x000fcc000f8ec03f */
[----:B--2---:R-:W2:Y:S08]  /*2290*/  LDC.64 R8, c[0x0][0x258] ;  /* 0x00009600ff087b82 */ /* 0x004eb00000000a00 */
        /* <DEDUP_REMOVED lines=14> */
[----:B------:R-:W-:Y:S02]  /*2380*/  UPOPC UR7, UR7 ;  /* 0x00000007000772bf */ /* 0x000fe40008000000 */
[----:B------:R-:W-:-:S04]  /*2390*/  USEL UR6, UR6, 0xffffffff, !UP0 ;  /* 0xffffffff06067887 */ /* 0x000fc8000c000000 */
[----:B------:R-:W-:-:S06]  /*23a0*/  UIMAD UR6, UR6, UR7, URZ ;  /* 0x00000007060672a4 */ /* 0x000fcc000f8e023f */
[----:B------:R-:W-:Y:S02]  /*23b0*/  MOV R17, UR6 ;  /* 0x0000000600117c02 */ /* 0x000fe40008000f00 */
[----:B0-----:R-:W-:Y:S01]  /*23c0*/  ISETP.EQ.U32.AND P0, PT, R12, UR17, PT ;  /* 0x000000110c007c0c */ /* 0x001fe2000bf02070 */
[----:B------:R-:W-:-:S05]  /*23d0*/  IMAD.WIDE.U32 R12, R13, 0x8, R10 ;  /* 0x000000080d0c7825 */ /* 0x000fca00078e000a */
[----:B------:R0:W-:Y:S07]  /*23e0*/  STG.E.64 desc[UR14][R12.64], R28 ;  /* 0x0000001c0c007986 */ /* 0x0001ee000c101b0e */
[----:B------:R-:W-:Y:S06]  /*23f0*/  @P0 MEMBAR.ALL.GPU ;  /* 0x0000000000000992 */ /* 0x000fec000000a000 */
[----:B------:R-:W-:-:S00]  /*2400*/  @P0 ERRBAR ;  /* 0x00000000000009ab */ /* 0x000fc00000000000 */
[----:B------:R-:W-:Y:S06]  /*2410*/  @P0 CGAERRBAR ;  /* 0x00000000000005ab */ /* 0x000fec0000000000 */
[----:B------:R0:W-:Y:S01]  /*2420*/  @P0 REDG.E.ADD.S32.STRONG.GPU desc[UR14][R8.64], R17 ;  /* 0x000000110800098e */ /* 0x0001e2000c10e38e */
[----:B------:R-:W-:-:S04]  /*2430*/  PLOP3.LUT P0, PT, PT, PT, UP0, 0x80, 0x0 ;  /* 0x000000000000781c */ /* 0x000fc80003f0f008 */
[----:B------:R-:W-:-:S04]  /*2440*/  SEL R15, R0, RZ, !P0 ;  /* 0x000000ff000f7207 */ /* 0x000fc80004000000 */
[----:B------:R-:W-:-:S13]  /*2450*/  ISETP.NE.AND P0, PT, R15, -0x1, PT ;  /* 0xffffffff0f00780c */ /* 0x000fda0003f05270 */
[----:B0-----:R-:W-:Y:S05]  /*2460*/  @!P0 BRA `(.L_x_153) ;  /* 0x0000000000148947 */ /* 0x001fea0003800000 */
.L_x_154:
[----:B------:R-:W2:Y:S04]  /*2470*/  LDG.E.STRONG.GPU R12, desc[UR14][R8.64] ;  /* 0x0000000e080c7981 */ /* 0x000ea8000c1ef900 */
[----:B--2---:R-:W-:Y:S01]  /*2480*/  CCTL.IVALL ;  /* 0x00000000ff00798f */ /* 0x004fe20002000000 */
[----:B------:R-:W-:Y:S05]  /*2490*/  YIELD ;  /* 0x0000000000007946 */ /* 0x000fea0003800000 */
[----:B------:R-:W-:-:S13]  /*24a0*/  ISETP.NE.AND P0, PT, R12, R15, PT ;  /* 0x0000000f0c00720c */ /* 0x000fda0003f05270 */
[----:B------:R-:W-:Y:S05]  /*24b0*/  @P0 BRA `(.L_x_154) ;  /* 0xfffffffc00ec0947 */ /* 0x000fea000383ffff */
.L_x_153:
        /* <DEDUP_REMOVED lines=8> */
[----:B------:R-:W-:-:S04]  /*2540*/  LOP3.LUT R9, R0, 0x3, RZ, 0xc0, !PT ;  /* 0x0000000300097812 */ /* 0x000fc800078ec0ff */
[----:B------:R-:W-:Y:S02]  /*2550*/  IADD3 R8, -R9, R0, RZ ;  /* 0x0000000009087210 */ /* 0x000fe40007ffe1ff */
[----:B------:R-:W-:Y:S02]  /*2560*/  MOV R9, RZ ;  /* 0x000000ff00097202 */ /* 0x000fe40000000f00 */
[----:B------:R-:W-:-:S13]  /*2570*/  ISETP.GT.AND P0, PT, R8, RZ, PT ;  /* 0x000000ff0800720c */ /* 0x000fda0003f04270 */
[----:B------:R-:W-:Y:S05]  /*2580*/  @!P0 BRA `(.L_x_156) ;  /* 0x0000000800d88947 */ /* 0x000fea0003800000 */
[----:B------:R-:W-:Y:S02]  /*2590*/  ISETP.GT.AND P3, PT, R8, 0xc, PT ;  /* 0x0000000c0800780c */ /* 0x000fe40003f64270 */
[----:B------:R-:W-:-:S11]  /*25a0*/  PLOP3.LUT P0, PT, PT, PT, PT, 0x80, 0x0 ;  /* 0x000000000000781c */ /* 0x000fd60003f0f070 */
[----:B------:R-:W-:Y:S05]  /*25b0*/  @!P3 BRA `(.L_x_157) ;  /* 0x0000000400d0b947 */ /* 0x000fea0003800000 */
[----:B------:R-:W-:-:S13]  /*25c0*/  PLOP3.LUT P0, PT, PT, PT, PT, 0x8, 0x0 ;  /* 0x000000000000781c */ /* 0x000fda0003f0e170 */
.L_x_158:
[C---:B------:R-:W-:Y:S02]  /*25d0*/  IADD3 R15, R9.reuse, 0x1, RZ ;  /* 0x00000001090f7810 */ /* 0x040fe40007ffe0ff */
[----:B------:R-:W-:Y:S02]  /*25e0*/  ISETP.EQ.OR P3, PT, R9, UR16, P2 ;  /* 0x0000001009007c0c */ /* 0x000fe40009762670 */
[----:B------:R-:W-:Y:S02]  /*25f0*/  ISETP.EQ.OR P4, PT, R15, UR16, P2 ;  /* 0x000000100f007c0c */ /* 0x000fe40009782670 */
[C---:B------:R-:W-:Y:S02]  /*2600*/  IADD3 R19, R9.reuse, 0x2, RZ ;  /* 0x0000000209137810 */ /* 0x040fe40007ffe0ff */
[----:B------:R-:W-:Y:S02]  /*2610*/  IADD3 R17, R9, 0x3, RZ ;  /* 0x0000000309117810 */ /* 0x000fe40007ffe0ff */
[----:B------:R-:W-:-:S02]  /*2620*/  ISETP.EQ.OR P6, PT, R19, UR16, P2 ;  /* 0x0000001013007c0c */ /* 0x000fc400097c2670 */
[----:B------:R-:W-:-:S03]  /*2630*/  ISETP.EQ.OR P5, PT, R17, UR16, P2 ;  /* 0x0000001011007c0c */ /* 0x000fc600097a2670 */
[C-C-:B------:R-:W-:Y:S02]  /*2640*/  @!P3 IMAD R13, R3.reuse, R9, R4.reuse ;  /* 0x00000009030db224 */ /* 0x140fe400078e0204 */
        /* <DEDUP_REMOVED lines=11> */
[----:B------:R-:W-:Y:S01]  /*2700*/  IADD3 R20, R9, 0x4, RZ ;  /* 0x0000000409147810 */ /* 0x000fe20007ffe0ff */
[----:B--2---:R-:W-:Y:S01]  /*2710*/  @!P3 FADD.FTZ R28, R28, R12 ;  /* 0x0000000c1c1cb221 */ /* 0x004fe20000010000 */
[----:B------:R-:W-:Y:S01]  /*2720*/  @!P3 FADD.FTZ R29, R29, R13 ;  /* 0x0000000d1d1db221 */ /* 0x000fe20000010000 */
[----:B------:R-:W-:-:S02]  /*2730*/  IADD3 R12, R9, 0x5, RZ ;  /* 0x00000005090c7810 */ /* 0x000fc40007ffe0ff */
[----:B------:R-:W-:Y:S01]  /*2740*/  ISETP.EQ.OR P3, PT, R20, UR16, P2 ;  /* 0x0000001014007c0c */ /* 0x000fe20009762670 */
[----:B---3--:R-:W-:Y:S01]  /*2750*/  @!P4 FADD.FTZ R28, R28, R14 ;  /* 0x0000000e1c1cc221 */ /* 0x008fe20000010000 */
[----:B------:R-:W-:Y:S01]  /*2760*/  @!P4 FADD.FTZ R29, R29, R15 ;  /* 0x0000000f1d1dc221 */ /* 0x000fe20000010000 */
[----:B------:R-:W-:Y:S02]  /*2770*/  IADD3 R14, R9, 0x6, RZ ;  /* 0x00000006090e7810 */ /* 0x000fe40007ffe0ff */
[----:B------:R-:W-:Y:S01]  /*2780*/  ISETP.EQ.OR P4, PT, R12, UR16, P2 ;  /* 0x000000100c007c0c */ /* 0x000fe20009782670 */
[----:B----4-:R-:W-:Y:S01]  /*2790*/  @!P6 FADD.FTZ R28, R28, R18 ;  /* 0x000000121c1ce221 */ /* 0x010fe20000010000 */
[----:B------:R-:W-:Y:S01]  /*27a0*/  @!P6 FADD.FTZ R29, R29, R19 ;  /* 0x000000131d1de221 */ /* 0x000fe20000010000 */
[----:B------:R-:W-:Y:S02]  /*27b0*/  IADD3 R18, R9, 0x7, RZ ;  /* 0x0000000709127810 */ /* 0x000fe40007ffe0ff */
[----:B------:R-:W-:Y:S01]  /*27c0*/  ISETP.EQ.OR P6, PT, R14, UR16, P2 ;  /* 0x000000100e007c0c */ /* 0x000fe200097c2670 */
[----:B-----5:R-:W-:Y:S01]  /*27d0*/  @!P5 FADD.FTZ R28, R28, R16 ;  /* 0x000000101c1cd221 */ /* 0x020fe20000010000 */
        /* <DEDUP_REMOVED lines=24> */
[----:B------:R-:W-:Y:S01]  /*2960*/  IADD3 R18, R9, 0xa, RZ ;  /* 0x0000000a09127810 */ /* 0x000fe20007ffe0ff */
[----:B------:R-:W-:-:S05]  /*2970*/  @!P6 FADD.FTZ R29, R29, R19 ;  /* 0x000000131d1de221 */ /* 0x000fca0000010000 */
[----:B------:R-:W-:Y:S01]  /*2980*/  @!P3 IMAD R13, R3, R20, R4 ;  /* 0x00000014030db224 */ /* 0x000fe200078e0204 */
[----:B------:R-:W-:Y:S01]  /*2990*/  ISETP.EQ.OR P6, PT, R18, UR16, P2 ;  /* 0x0000001012007c0c */ /* 0x000fe200097c2670 */
        /* <DEDUP_REMOVED lines=8> */
[----:B------:R-:W3:Y:S01]  /*2a20*/  @!P4 LDG.E.64 R14, desc[UR14][R14.64] ;  /* 0x0000000e0e0ec981 */ /* 0x000ee2000c1e1b00 */
[----:B------:R-:W-:Y:S02]  /*2a30*/  @!P5 IMAD R17, R3, R22, R4 ;  /* 0x000000160311d224 */ /* 0x000fe400078e0204 */
        /* <DEDUP_REMOVED lines=11> */
[----:B------:R-:W-:Y:S02]  /*2af0*/  ISETP.EQ.OR P4, PT, R12, UR16, P2 ;  /* 0x000000100c007c0c */ /* 0x000fe40009782670 */
[----:B------:R-:W-:Y:S01]  /*2b00*/  IADD3 R14, R9, 0xe, RZ ;  /* 0x0000000e090e7810 */ /* 0x000fe20007ffe0ff */
[----:B----4-:R-:W-:Y:S01]  /*2b10*/  @!P6 FADD.FTZ R28, R28, R18 ;  /* 0x000000121c1ce221 */ /* 0x010fe20000010000 */
[----:B------:R-:W-:Y:S01]  /*2b20*/  @!P6 FADD.FTZ R29, R29, R19 ;  /* 0x000000131d1de221 */ /* 0x000fe20000010000 */
[----:B------:R-:W-:Y:S02]  /*2b30*/  IADD3 R18, R9, 0xf, RZ ;  /* 0x0000000f09127810 */ /* 0x000fe40007ffe0ff */
[----:B------:R-:W-:-:S03]  /*2b40*/  ISETP.EQ.OR P6, PT, R14, UR16, P2 ;  /* 0x000000100e007c0c */ /* 0x000fc600097c2670 */
[----:B------:R-:W-:Y:S02]  /*2b50*/  @!P3 IMAD R13, R3, R20, R4 ;  /* 0x00000014030db224 */ /* 0x000fe400078e0204 */
[----:B-----5:R-:W-:Y:S01]  /*2b60*/  @!P5 FADD.FTZ R28, R28, R16 ;  /* 0x000000101c1cd221 */ /* 0x020fe20000010000 */
[----:B------:R-:W-:Y:S01]  /*2b70*/  @!P5 FADD.FTZ R29, R29, R17 ;  /* 0x000000111d1dd221 */ /* 0x000fe20000010000 */
[----:B------:R-:W-:Y:S01]  /*2b80*/  ISETP.EQ.OR P5, PT, R18, UR16, P2 ;  /* 0x0000001012007c0c */ /* 0x000fe200097a2670 */
[----:B------:R-:W-:Y:S02]  /*2b90*/  @!P4 IMAD R15, R3, R12, R4 ;  /* 0x0000000c030fc224 */ /* 0x000fe400078e0204 */
[----:B------:R-:W-:-:S06]  /*2ba0*/  @!P3 IMAD.WIDE.U32 R12, R13, 0x8, R10 ;  /* 0x000000080d0cb825 */ /* 0x000fcc00078e000a */
        /* <DEDUP_REMOVED lines=21> */
.L_x_157:
        /* <DEDUP_REMOVED lines=17> */
[----:B------:R-:W-:Y:S02]  /*2e10*/  IADD3 R9, R9, 0x4, RZ ;  /* 0x0000000409097810 */ /* 0x000fe40007ffe0ff */
[----:B------:R-:W-:Y:S02]  /*2e20*/  ISETP.EQ.OR P0, PT, R19, UR16, P2 ;  /* 0x0000001013007c0c */ /* 0x000fe40009702670 */
[C---:B------:R-:W-:Y:S02]  /*2e30*/  ISETP.EQ.OR P4, PT, R9.reuse, UR16, P2 ;  /* 0x0000001009007c0c */ /* 0x040fe40009782670 */
[C---:B------:R-:W-:Y:S02]  /*2e40*/  IADD3 R20, R9.reuse, 0x1, RZ ;  /* 0x0000000109147810 */ /* 0x040fe40007ffe0ff */
[C---:B------:R-:W-:Y:S02]  /*2e50*/  IADD3 R21, R9.reuse, 0x2, RZ ;  /* 0x0000000209157810 */ /* 0x040fe40007ffe0ff */
[----:B------:R-:W-:Y:S01]  /*2e60*/  IADD3 R18, R9, 0x3, RZ ;  /* 0x0000000309127810 */ /* 0x000fe20007ffe0ff */
[----:B--2---:R-:W-:Y:S01]  /*2e70*/  @!P5 FADD.FTZ R28, R28, R16 ;  /* 0x000000101c1cd221 */ /* 0x004fe20000010000 */
[----:B------:R-:W-:Y:S01]  /*2e80*/  @!P5 FADD.FTZ R29, R29, R17 ;  /* 0x000000111d1dd221 */ /* 0x000fe20000010000 */
[----:B------:R-:W-:-:S04]  /*2e90*/  ISETP.EQ.OR P5, PT, R20, UR16, P2 ;  /* 0x0000001014007c0c */ /* 0x000fc800097a2670 */
[----:B------:R-:W-:Y:S02]  /*2ea0*/  @!P4 IMAD R17, R3, R9, R4 ;  /* 0x000000090311c224 */ /* 0x000fe400078e0204 */
[----:B---3--:R-:W-:Y:S01]  /*2eb0*/  @!P6 FADD.FTZ R28, R28, R14 ;  /* 0x0000000e1c1ce221 */ /* 0x008fe20000010000 */
[----:B------:R-:W-:Y:S01]  /*2ec0*/  @!P6 FADD.FTZ R29, R29, R15 ;  /* 0x0000000f1d1de221 */ /* 0x000fe20000010000 */
[----:B------:R-:W-:Y:S01]  /*2ed0*/  ISETP.EQ.OR P6, PT, R21, UR16, P2 ;  /* 0x0000001015007c0c */ /* 0x000fe200097c2670 */
[----:B------:R-:W-:Y:S02]  /*2ee0*/  @!P0 IMAD R15, R3, R19, R4 ;  /* 0x00000013030f8224 */ /* 0x000fe400078e0204 */
[----:B----4-:R-:W-:Y:S01]  /*2ef0*/  @!P3 FADD.FTZ R28, R28, R12 ;  /* 0x0000000c1c1cb221 */ /* 0x010fe20000010000 */
[----:B------:R-:W-:Y:S01]  /*2f00*/  @!P3 FADD.FTZ R29, R29, R13 ;  /* 0x0000000d1d1db221 */ /* 0x000fe20000010000 */
[----:B------:R-:W-:Y:S01]  /*2f10*/  ISETP.EQ.OR P3, PT, R18, UR16, P2 ;  /* 0x0000001012007c0c */ /* 0x000fe20009762670 */
[----:B------:R-:W-:-:S04]  /*2f20*/  @!P0 IMAD.WIDE.U32 R12, R15, 0x8, R10 ;  /* 0x000000080f0c8825 */ /* 0x000fc800078e000a */
[----:B------:R-:W-:Y:S02]  /*2f30*/  @!P5 IMAD R19, R3, R20, R4 ;  /* 0x000000140313d224 */ /* 0x000fe400078e0204 */
[----:B------:R-:W-:Y:S01]  /*2f40*/  @!P4 IMAD.WIDE.U32 R14, R17, 0x8, R10 ;  /* 0x00000008110ec825 */ /* 0x000fe200078e000a */
[----:B------:R-:W2:Y:S03]  /*2f50*/  @!P0 LDG.E.64 R12, desc[UR14][R12.64] ;  /* 0x0000000e0c0c8981 */ /* 0x000ea6000c1e1b00 */
[----:B------:R-:W-:Y:S02]  /*2f60*/  @!P6 IMAD R21, R3, R21, R4 ;  /* 0x000000150315e224 */ /* 0x000fe400078e0204 */
        /* <DEDUP_REMOVED lines=8> */
[----:B------:R-:W-:-:S02]  /*2ff0*/  IADD3 R8, R8, -0x4, RZ ;  /* 0xfffffffc08087810 */ /* 0x000fc40007ffe0ff */
[----:B------:R-:W-:Y:S02]  /*3000*/  IADD3 R9, R9, 0x4, RZ ;  /* 0x0000000409097810 */ /* 0x000fe40007ffe0ff */
        /* <DEDUP_REMOVED lines=11> */
[----:B------:R-:W-:-:S07]  /*30c0*/  @!P3 FADD.FTZ R29, R29, R19 ;  /* 0x000000131d1db221 */ /* 0x000fce0000010000 */
.L_x_159:
[----:B------:R-:W-:-:S13]  /*30d0*/  ISETP.NE.OR P0, PT, R8, RZ, P0 ;  /* 0x000000ff0800720c */ /* 0x000fda0000705670 */
[----:B------:R-:W-:Y:S05]  /*30e0*/  @!P0 BRA `(.L_x_155) ;  /* 0x00000000007c8947 */ /* 0x000fea0003800000 */
.L_x_156:
        /* <DEDUP_REMOVED lines=31> */
.L_x_155:
        /* <DEDUP_REMOVED lines=11> */
.L_x_161:
[----:B------:R-:W-:Y:S05]  /*3390*/  BSYNC B0 ;  /* 0x0000000000007941 */ /* 0x000fea0003800000 */
.L_x_160:
        /* <DEDUP_REMOVED lines=16> */
.L_x_152:
[----:B------:R-:W1:Y:S01]  /*34a0*/  S2UR UR7, SR_CgaCtaId ;  /* 0x00000000000779c3 */ /* 0x000e620000008800 */
[----:B------:R-:W-:Y:S01]  /*34b0*/  UMOV UR6, 0x400 ;  /* 0x0000040000067882 */ /* 0x000fe20000000000 */
[----:B------:R-:W-:Y:S02]  /*34c0*/  ISETP.NE.AND P0, PT, RZ, UR18, PT ;  /* 0x00000012ff007c0c */ /* 0x000fe4000bf05270 */
[----:B0-----:R-:W-:Y:S02]  /*34d0*/  SHF.L.U32 R3, R40, 0x10, RZ ;  /* 0x0000001028037819 */ /* 0x001fe400000006ff */
        /* <DEDUP_REMOVED lines=10> */
[----:B------:R-:W1:Y:S01]  /*3580*/  LDS.64 R8, [UR6+0xc0] ;  /* 0x0000c006ff087984 */ /* 0x000e620008000a00 */
[----:B------:R-:W-:Y:S05]  /*3590*/  @!P0 BRA `(.L_x_162) ;  /* 0x0000000000488947 */ /* 0x000fea0003800000 */
[----:B------:R-:W-:Y:S01]  /*35a0*/  FFMA.FTZ R38, R15, R36, R38 ;  /* 0x000000240f267223 */ /* 0x000fe20000010026 */
[----:B------:R-:W-:-:S03]  /*35b0*/  FFMA.FTZ R37, R12, R35, R37 ;  /* 0x000000230c257223 */ /* 0x000fc60000010025 */
[----:B------:R-:W-:Y:S01]  /*35c0*/  FMUL.FTZ R0, R38, -1.4426950216293334961 ;  /* 0xbfb8aa3b26007820 */ /* 0x000fe20000410000 */
[----:B------:R-:W-:-:S05]  /*35d0*/  FMUL.FTZ R3, R37, -1.4426950216293334961 ;  /* 0xbfb8aa3b25037820 */ /* 0x000fca0000410000 */
[----:B------:R-:W2:Y:S08]  /*35e0*/  MUFU.EX2 R0, R0 ;  /* 0x0000000000007308 */ /* 0x000eb00000000800 */
[----:B------:R-:W3:Y:S01]  /*35f0*/  MUFU.EX2 R3, R3 ;  /* 0x0000000300037308 */ /* 0x000ee20000000800 */
[----:B--2---:R-:W-:-:S07]  /*3600*/  FADD.FTZ R2, R0, 1 ;  /* 0x3f80000000027421 */ /* 0x004fce0000010000 */
[----:B------:R-:W2:Y:S01]  /*3610*/  MUFU.RCP R2, R2 ;  /* 0x0000000200027308 */ /* 0x000ea20000001000 */
[----:B---3--:R-:W-:-:S07]  /*3620*/  FADD.FTZ R4, R3, 1 ;  /* 0x3f80000003047421 */ /* 0x008fce0000010000 */
[----:B------:R-:W3:Y:S01]  /*3630*/  MUFU.RCP R11, R4 ;  /* 0x00000004000b7308 */ /* 0x000ee20000001000 */
[----:B--2---:R-:W-:Y:S01]  /*3640*/  FADD.FTZ R13, -R2, 1 ;  /* 0x3f800000020d7421 */ /* 0x004fe20000010100 */
[----:B------:R-:W-:-:S03]  /*3650*/  FMUL.FTZ R43, R43, R2 ;  /* 0x000000022b2b7220 */ /* 0x000fc60000410000 */
[----:B------:R-:W-:Y:S01]  /*3660*/  FFMA.FTZ R38, R38, R13, 1 ;  /* 0x3f80000026267423 */ /* 0x000fe2000001000d */
[----:B---3--:R-:W-:Y:S01]  /*3670*/  FADD.FTZ R10, -R11, 1 ;  /* 0x3f8000000b0a7421 */ /* 0x008fe20000010100 */
[----:B------:R-:W-:Y:S02]  /*3680*/  FMUL.FTZ R42, R42, R11 ;  /* 0x0000000b2a2a7220 */ /* 0x000fe40000410000 */
[----:B------:R-:W-:Y:S01]  /*3690*/  FMUL.FTZ R43, R43, R38 ;  /* 0x000000262b2b7220 */ /* 0x000fe20000410000 */
[----:B------:R-:W-:-:S04]  /*36a0*/  FFMA.FTZ R37, R37, R10, 1 ;  /* 0x3f80000025257423 */ /* 0x000fc8000001000a */
[----:B------:R-:W-:-:S07]  /*36b0*/  FMUL.FTZ R42, R42, R37 ;  /* 0x000000252a2a7220 */ /* 0x000fce0000410000 */
.L_x_162:
[----:B------:R-:W-:Y:S04]  /*36c0*/  BSSY B0, `(.L_x_163) ;  /* 0x0000018000007945 */ /* 0x000fe80003800000 */
[----:B------:R-:W-:Y:S05]  /*36d0*/  @!P1 BRA `(.L_x_164) ;  /* 0x0000000000589947 */ /* 0x000fea0003800000 */
[----:B------:R-:W-:Y:S01]  /*36e0*/  ULDC UR6, c[0x0][0x2bc] ;  /* 0x0000af0000067ab9 */ /* 0x000fe20000000800 */
[----:B------:R-:W-:Y:S01]  /*36f0*/  SHF.R.S32.HI R3, RZ, 0x1f, R34 ;  /* 0x0000001fff037819 */ /* 0x000fe20000011422 */
[----:B-1----:R-:W-:Y:S01]  /*3700*/  FMUL.FTZ R8, R8, UR6 ;  /* 0x0000000608087c20 */ /* 0x002fe20008410000 */
        /* <DEDUP_REMOVED lines=13> */
[----:B------:R-:W-:-:S03]  /*37e0*/  FMUL.FTZ R0, R0, UR9 ;  /* 0x0000000900007c20 */ /* 0x000fc60008410000 */
[----:B------:R-:W-:Y:S01]  /*37f0*/  IADD3 R3, R7, R3, RZ ;  /* 0x0000000307037210 */ /* 0x000fe20007ffe0ff */
[----:B------:R-:W-:-:S03]  /*3800*/  FMUL.FTZ R7, R9, UR9 ;  /* 0x0000000909077c20 */ /* 0x000fc60008410000 */
[----:B------:R-:W-:Y:S02]  /*3810*/  LEA.HI.X R3, R6, UR7, R3, 0x1, P0 ;  /* 0x0000000706037c11 */ /* 0x000fe400080f0c03 */
[----:B------:R-:W-:-:S05]  /*3820*/  F2FP.BF16.F32.PACK_AB R7, R7, R0 ;  /* 0x000000000707723e */ /* 0x000fca00000010ff */
[----:B------:R2:W-:Y:S02]  /*3830*/  STG.E desc[UR14][R2.64], R7 ;  /* 0x0000000702007986 */ /* 0x0005e4000c10190e */
.L_x_164:
[----:B------:R-:W-:Y:S05]  /*3840*/  BSYNC B0 ;  /* 0x0000000000007941 */ /* 0x000fea0003800000 */
.L_x_163:
[----:B------:R-:W-:Y:S01]  /*3850*/  ULDC UR6, c[0x0][0x10] ;  /* 0x0000040000067ab9 */ /* 0x000fe20000000800 */
[----:B------:R-:W-:Y:S02]  /*3860*/  UIADD3 UR4, UR4, 0x1, URZ ;  /* 0x0000000104047890 */ /* 0x000fe4000fffe03f */
[----:B------:R-:W-:-:S04]  /*3870*/  UIADD3 UR8, UR6, UR8, URZ ;  /* 0x0000000806087290 */ /* 0x000fc8000fffe03f */
[----:B------:R-:W-:-:S06]  /*3880*/  UISETP.GE.AND UP0, UPT, UR8, UR5, UPT ;  /* 0x000000050800728c */ /* 0x000fcc000bf06270 */
[----:B------:R-:W-:-:S13]  /*3890*/  PLOP3.LUT P0, PT, PT, PT, UP0, 0x80, 0x0 ;  /* 0x000000000000781c */ /* 0x000fda0003f0f008 */
[----:B------:R-:W-:Y:S05]  /*38a0*/  @!P0 BRA `(.L_x_165) ;  /* 0xffffffc8008c8947 */ /* 0x000fea000383ffff */
.L_x_141:
[----:B------:R-:W3:Y:S01]  /*38b0*/  LDC R4, c[0x0][0xc] ;  /* 0x00000300ff047b82 */ /* 0x000ee20000000800 */
[----:B------:R-:W-:Y:S01]  /*38c0*/  ISETP.NE.AND P1, PT, R5, RZ, PT ;  /* 0x000000ff0500720c */ /* 0x000fe20003f25270 */
[----:B------:R-:W-:Y:S06]  /*38d0*/  BSSY B0, `(.L_x_166) ;  /* 0x0000011000007945 */ /* 0x000fec0003800000 */
[----:B-1----:R-:W1:Y:S08]  /*38e0*/  LDC R9, c[0x0][0x10] ;  /* 0x00000400ff097b82 */ /* 0x002e700000000800 */
[----:B--2---:R-:W2:Y:S01]  /*38f0*/  LDC.64 R2, c[0x0][0x258] ;  /* 0x00009600ff027b82 */ /* 0x004ea20000000a00 */
[----:B---3--:R-:W-:-:S02]  /*3900*/  ISETP.NE.AND P0, PT, R4, 0x1, PT ;  /* 0x000000010400780c */ /* 0x008fc40003f05270 */
[----:B-1----:R-:W-:-:S04]  /*3910*/  SHF.L.U32 R0, R9, 0x1, RZ ;  /* 0x0000000109007819 */ /* 0x002fc800000006ff */
[----:B------:R-:W-:-:S05]  /*3920*/  SEL R7, R0, RZ, P0 ;  /* 0x000000ff00077207 */ /* 0x000fca0000000000 */
[----:B--2---:R-:W-:Y:S01]  /*3930*/  IMAD.WIDE.U32 R2, R7, 0x4, R2 ;  /* 0x0000000407027825 */ /* 0x004fe200078e0002 */
        /* <DEDUP_REMOVED lines=10> */
.L_x_167:
[----:B------:R-:W-:Y:S05]  /*39e0*/  BSYNC B0 ;  /* 0x0000000000007941 */ /* 0x000fea0003800000 */
.L_x_166:
[----:B------:R-:W2:Y:S01]  /*39f0*/  S2UR UR4, SR_CTAID.X ;  /* 0x00000000000479c3 */ /* 0x000ea20000002500 */
[----:B------:R-:W-:Y:S02]  /*3a00*/  IADD3 R0, R4, -0x1, RZ ;  /* 0xffffffff04007810 */ /* 0x000fe40007ffe0ff */
[----:B------:R-:W-:-:S05]  /*3a10*/  IADD3 R6, R9, -0x1, RZ ;  /* 0xffffffff09067810 */ /* 0x000fca0007ffe0ff */
[----:B------:R-:W3:Y:S01]  /*3a20*/  S2UR UR5, SR_CTAID.Y ;  /* 0x00000000000579c3 */ /* 0x000ee20000002600 */
[----:B--2---:R-:W-:-:S04]  /*3a30*/  ISETP.NE.AND P0, PT, R0, UR4, PT ;  /* 0x0000000400007c0c */ /* 0x004fc8000bf05270 */
[----:B---3--:R-:W-:-:S13]  /*3a40*/  ISETP.NE.OR P0, PT, R6, UR5, P0 ;  /* 0x0000000506007c0c */ /* 0x008fda0008705670 */
[----:B------:R-:W-:Y:S05]  /*3a50*/  @P0 EXIT ;  /* 0x000000000000094d */ /* 0x000fea0003800000 */
[----:B------:R-:W-:Y:S05]  /*3a60*/  @P1 BRA `(.L_x_168) ;  /* 0x0000000000201947 */ /* 0x000fea0003800000 */
[----:B------:R-:W-:-:S05]  /*3a70*/  IMAD R0, R4, R9, RZ ;  /* 0x0000000904007224 */ /* 0x000fca00078e02ff */
[----:B------:R-:W-:-:S13]  /*3a80*/  ISETP.NE.AND P0, PT, R0, -0x1, PT ;  /* 0xffffffff0000780c */ /* 0x000fda0003f05270 */
[----:B------:R-:W-:Y:S05]  /*3a90*/  @!P0 BRA `(.L_x_168) ;  /* 0x0000000000148947 */ /* 0x000fea0003800000 */
.L_x_169:
[----:B-1----:R-:W2:Y:S04]  /*3aa0*/  LDG.E.STRONG.GPU R7, desc[UR14][R2.64] ;  /* 0x0000000e02077981 */ /* 0x002ea8000c1ef900 */
[----:B--2---:R-:W-:Y:S01]  /*3ab0*/  CCTL.IVALL ;  /* 0x00000000ff00798f */ /* 0x004fe20002000000 */
[----:B------:R-:W-:Y:S05]  /*3ac0*/  YIELD ;  /* 0x0000000000007946 */ /* 0x000fea0003800000 */
[----:B------:R-:W-:-:S13]  /*3ad0*/  ISETP.NE.AND P0, PT, R7, R0, PT ;  /* 0x000000000700720c */ /* 0x000fda0003f05270 */
[----:B------:R-:W-:Y:S05]  /*3ae0*/  @P0 BRA `(.L_x_169) ;  /* 0xfffffffc00ec0947 */ /* 0x000fea000383ffff */
.L_x_168:
[----:B------:R-:W-:Y:S05]  /*3af0*/  WARPSYNC.ALL ;  /* 0x0000000000007948 */ /* 0x000fea0003800000 */
[----:B-1----:R-:W1:Y:S08]  /*3b00*/  LDC.64 R2, c[0x0][0x288] ;  /* 0x0000a200ff027b82 */ /* 0x002e700000000a00 */
        /* <DEDUP_REMOVED lines=19> */
[--C-:B0-----:R-:W-:Y:S02]  /*3c40*/  SHF.R.S64 R29, R10, 0x1, R13.reuse ;  /* 0x000000010a1d7819 */ /* 0x101fe4000000100d */
[----:B------:R-:W-:-:S04]  /*3c50*/  SHF.R.S32.HI R10, RZ, 0x1, R13 ;  /* 0x00000001ff0a7819 */ /* 0x000fc8000001140d */
[----:B------:R-:W-:-:S07]  /*3c60*/  SHF.L.U64.HI R31, R29, 0x2, R10 ;  /* 0x000000021d1f7819 */ /* 0x000fce000001020a */
.L_x_170:
[----:B------:R-:W-:-:S04]  /*3c70*/  LEA R14, P0, R5, UR4, 0x2 ;  /* 0x00000004050e7c11 */ /* 0x000fc8000f8010ff */
[----:B------:R-:W-:Y:S02]  /*3c80*/  LEA.HI.X R15, R5, UR5, R0, 0x2, P0 ;  /* 0x00000005050f7c11 */ /* 0x000fe400080f1400 */
[-C--:B------:R-:W-:Y:S02]  /*3c90*/  LEA R16, P0, R4, R14.reuse, 0x2 ;  /* 0x0000000e04107211 */ /* 0x080fe400078010ff */
[-C--:B------:R-:W-:Y:S01]  /*3ca0*/  LEA R20, P2, R29, R14.reuse, 0x2 ;  /* 0x0000000e1d147211 */ /* 0x080fe200078410ff */
[----:B------:R-:W3:Y:S01]  /*3cb0*/  LDG.E R0, desc[UR14][R14.64] ;  /* 0x0000000e0e007981 */ /* 0x000ee2000c1e1900 */
[----:B------:R-:W-:Y:S02]  /*3cc0*/  LEA R18, P1, R2, R14, 0x2 ;  /* 0x0000000e02127211 */ /* 0x000fe400078210ff */
[C---:B------:R-:W-:Y:S02]  /*3cd0*/  IADD3.X R17, R15.reuse, R33, RZ, P0, !PT ;  /* 0x000000210f117210 */ /* 0x040fe400007fe4ff */
[----:B------:R-:W-:-:S02]  /*3ce0*/  IADD3.X R21, R15, R31, RZ, P2, !PT ;  /* 0x0000001f0f157210 */ /* 0x000fc400017fe4ff */
[----:B------:R-:W-:Y:S02]  /*3cf0*/  IADD3.X R19, R25, R15, RZ, P1, !PT ;  /* 0x0000000f19137210 */ /* 0x000fe40000ffe4ff */
        /* <DEDUP_REMOVED lines=8> */
[----:B---3--:R-:W-:Y:S02]  /*3d80*/  F2FP.BF16.F32.PACK_AB R3, R17, R0 ;  /* 0x000000001103723e */ /* 0x008fe400000010ff */
[----:B------:R-:W-:Y:S02]  /*3d90*/  SHF.R.S32.HI R0, RZ, 0x1f, R5 ;  /* 0x0000001fff007819 */ /* 0x000fe40000011405 */
[----:B----4-:R-:W-:Y:S01]  /*3da0*/  F2FP.BF16.F32.PACK_AB R23, R21, R18 ;  /* 0x000000121517723e */ /* 0x010fe200000010ff */
[----:B------:R0:W-:Y:S04]  /*3db0*/  STG.E desc[UR14][R10.64], R3 ;  /* 0x000000030a007986 */ /* 0x0001e8000c10190e */
[----:B------:R0:W-:Y:S01]  /*3dc0*/  STG.E desc[UR14][R12.64], R23 ;  /* 0x000000170c007986 */ /* 0x0001e2000c10190e */
[----:B------:R-:W-:-:S13]  /*3dd0*/  ISETP.GT.AND.EX P0, PT, R27, R0, PT, P0 ;  /* 0x000000001b00720c */ /* 0x000fda0003f04300 */
[----:B0-----:R-:W-:Y:S05]  /*3de0*/  @P0 BRA `(.L_x_170) ;  /* 0xfffffffc00a00947 */ /* 0x001fea000383ffff */
[----:B------:R-:W-:Y:S05]  /*3df0*/  EXIT ;  /* 0x000000000000794d */ /* 0x000fea0003800000 */
.L_x_171:
        /* <DEDUP_REMOVED lines=16> */
.L_x_1878:


//--------------------- .text._Z35group_norm_nhwc_bwd_one_pass_kernelI11Bf16IOBf16WLi128ELi10ELi640EEv26Group_norm_nhwc_bwd_params --------------------------
	.section	.text._Z35group_norm_nhwc_bwd_one_pass_kernelI11Bf16IOBf16WLi128ELi10ELi640EEv26Group_norm_nhwc_bwd_params,"ax",@progbits
	.align	128
        .global         _Z35group_norm_nhwc_bwd_one_pass_kernelI11Bf16IOBf16WLi128ELi10ELi640EEv26Group_norm_nhwc_bwd_params
        .type           _Z35group_norm_nhwc_bwd_one_pass_kernelI11Bf16IOBf16WLi128ELi10ELi640EEv26Group_norm_nhwc_bwd_params,@function
        .size           _Z35group_norm_nhwc_bwd_one_pass_kernelI11Bf16IOBf16WLi128ELi10ELi640EEv26Group_norm_nhwc_bwd_params,(.L_x_1879 - _Z35group_norm_nhwc_bwd_one_pass_kernelI11Bf16IOBf16WLi128ELi10ELi640EEv26Group_norm_nhwc_bwd_params)
        .other          _Z35group_norm_nhwc_bwd_one_pass_kernelI11Bf16IOBf16WLi128ELi10ELi640EEv26Group_norm_nhwc_bwd_params,@"STO_CUDA_ENTRY STV_DEFAULT"
_Z35group_norm_nhwc_bwd_one_pass_kernelI11Bf16IOBf16WLi128ELi10ELi640EEv26Group_norm_nhwc_bwd_params:
.text._Z35group_norm_nhwc_bwd_one_pass_kernelI11Bf16IOBf16WLi128ELi10ELi640EEv26Group_norm_nhwc_bwd_params:
        /* <DEDUP_REMOVED lines=46> */
.L_x_196:
        /* <DEDUP_REMOVED lines=106> */
.L_x_174:
[----:B------:R-:W-:Y:S05]  /*0980*/  BSYNC B0 ;  /* 0x0000000000007941 */ /* 0x000fea0003800000 */
.L_x_173:
        /* <DEDUP_REMOVED lines=25> */
.L_x_175:
        /* <DEDUP_REMOVED lines=98> */
.L_x_177:
[----:B------:R-:W-:Y:S05]  /*1140*/  BSYNC B0 ;  /* 0x0000000000007941 */ /* 0x000fea0003800000 */
.L_x_176:
        /* <DEDUP_REMOVED lines=40> */
.L_x_180:
        /* <DEDUP_REMOVED lines=210> */
.L_x_179:
[----:B------:R-:W-:Y:S05]  /*20f0*/  BSYNC B0 ;  /* 0x0000000000007941 */ /* 0x000fea0003800000 */
.L_x_178:
        /* <DEDUP_REMOVED lines=20> */
.L_x_182:
[----:B------:R-:W-:Y:S05]  /*2240*/  BSYNC B0 ;  /* 0x0000000000007941 */ /* 0x000fea0003800000 */
.L_x_181:
        /* <DEDUP_REMOVED lines=34> */
.L_x_185:
[----:B------:R-:W2:Y:S04]  /*2470*/  LDG.E.STRONG.GPU R12, desc[UR14][R8.64] ;  /* 0x0000000e080c7981 */ /* 0x000ea8000c1ef900 */
[----:B--2---:R-:W-:Y:S01]  /*2480*/  CCTL.IVALL ;  /* 0x00000000ff00798f */ /* 0x004fe20002000000 */
[----:B------:R-:W-:Y:S05]  /*2490*/  YIELD ;  /* 0x0000000000007946 */ /* 0x000fea0003800000 */
[----:B------:R-:W-:-:S13]  /*24a0*/  ISETP.NE.AND P0, PT, R12, R15, PT ;  /* 0x0000000f0c00720c */ /* 0x000fda0003f05270 */
[----:B------:R-:W-:Y:S05]  /*24b0*/  @P0 BRA `(.L_x_185) ;  /* 0xfffffffc00ec0947 */ /* 0x000fea000383ffff */
.L_x_184:
        /* <DEDUP_REMOVED lines=17> */
.L_x_189:
        /* <DEDUP_REMOVED lines=115> */
.L_x_188:
        /* <DEDUP_REMOVED lines=61> */
.L_x_190:
[----:B------:R-:W-:-:S13]  /*30d0*/  ISETP.NE.OR P0, PT, R8, RZ, P0 ;  /* 0x000000ff0800720c */ /* 0x000fda0000705670 */
[----:B------:R-:W-:Y:S05]  /*30e0*/  @!P0 BRA `(.L_x_186) ;  /* 0x00000000007c8947 */ /* 0x000fea0003800000 */
.L_x_187:
        /* <DEDUP_REMOVED lines=31> */
.L_x_186:
        /* <DEDUP_REMOVED lines=11> */
.L_x_192:
[----:B------:R-:W-:Y:S05]  /*3390*/  BSYNC B0 ;  /* 0x0000000000007941 */ /* 0x000fea0003800000 */
.L_x_191:
        /* <DEDUP_REMOVED lines=16> */
.L_x_183:
        /* <DEDUP_REMOVED lines=34> */
.L_x_193:
        /* <DEDUP_REMOVED lines=24> */
.L_x_195:
[----:B------:R-:W-:Y:S05]  /*3840*/  BSYNC B0 ;  /* 0x0000000000007941 */ /* 0x000fea0003800000 */
.L_x_194:
[----:B------:R-:W-:Y:S01]  /*3850*/  ULDC UR6, c[0x0][0x10] ;  /* 0x0000040000067ab9 */ /* 0x000fe20000000800 */
[----:B------:R-:W-:Y:S02]  /*3860*/  UIADD3 UR4, UR4, 0x1, URZ ;  /* 0x0000000104047890 */ /* 0x000fe4000fffe03f */
[----:B------:R-:W-:-:S04]  /*3870*/  UIADD3 UR8, UR6, UR8, URZ ;  /* 0x0000000806087290 */ /* 0x000fc8000fffe03f */
[----:B------:R-:W-:-:S06]  /*3880*/  UISETP.GE.AND UP0, UPT, UR8, UR5, UPT ;  /* 0x000000050800728c */ /* 0x000fcc000bf06270 */
[----:B------:R-:W-:-:S13]  /*3890*/  PLOP3.LUT P0, PT, PT, PT, UP0, 0x80, 0x0 ;  /* 0x000000000000781c */ /* 0x000fda0003f0f008 */
[----:B------:R-:W-:Y:S05]  /*38a0*/  @!P0 BRA `(.L_x_196) ;  /* 0xffffffc8008c8947 */ /* 0x000fea000383ffff */
.L_x_172:
        /* <DEDUP_REMOVED lines=19> */
.L_x_198:
[----:B------:R-:W-:Y:S05]  /*39e0*/  BSYNC B0 ;  /* 0x0000000000007941 */ /* 0x000fea0003800000 */
.L_x_197:
        /* <DEDUP_REMOVED lines=11> */
.L_x_200:
[----:B-1----:R-:W2:Y:S04]  /*3aa0*/  LDG.E.STRONG.GPU R7, desc[UR14][R2.64] ;  /* 0x0000000e02077981 */ /* 0x002ea8000c1ef900 */
[----:B--2---:R-:W-:Y:S01]  /*3ab0*/  CCTL.IVALL ;  /* 0x00000000ff00798f */ /* 0x004fe20002000000 */
[----:B------:R-:W-:Y:S05]  /*3ac0*/  YIELD ;  /* 0x0000000000007946 */ /* 0x000fea0003800000 */
[----:B------:R-:W-:-:S13]  /*3ad0*/  ISETP.NE.AND P0, PT, R7, R0, PT ;  /* 0x000000000700720c */ /* 0x000fda0003f05270 */
[----:B------:R-:W-:Y:S05]  /*3ae0*/  @P0 BRA `(.L_x_200) ;  /* 0xfffffffc00ec0947 */ /* 0x000fea000383ffff */
.L_x_199:
        /* <DEDUP_REMOVED lines=24> */
.L_x_201:
        /* <DEDUP_REMOVED lines=25> */
.L_x_202:
        /* <DEDUP_REMOVED lines=16> */
.L_x_1879:


//--------------------- .text._Z35group_norm_nhwc_bwd_one_pass_kernelI11Bf16IOBf16WLi256ELi10ELi640EEv26Group_norm_nhwc_bwd_params --------------------------
	.section	.text._Z35group_norm_nhwc_bwd_one_pass_kernelI11Bf16IOBf16WLi256ELi10ELi640EEv26Group_norm_nhwc_bwd_params,"ax",@progbits
	.align	128
        .global         _Z35group_norm_nhwc_bwd_one_pass_kernelI11Bf16IOBf16WLi256ELi10ELi640EEv26Group_norm_nhwc_bwd_params
        .type           _Z35group_norm_nhwc_bwd_one_pass_kernelI11Bf16IOBf16WLi256ELi10ELi640EEv26Group_norm_nhwc_bwd_params,@function
        .size           _Z35group_norm_nhwc_bwd_one_pass_kernelI11Bf16IOBf16WLi256ELi10ELi640EEv26Group_norm_nhwc_bwd_params,(.L_x_1880 - _Z35group_norm_nhwc_bwd_one_pass_kernelI11Bf16IOBf16WLi256ELi10ELi640EEv26Group_norm_nhwc_bwd_params)
        .other          _Z35group_norm_nhwc_bwd_one_pass_kernelI11Bf16IOBf16WLi256ELi10ELi640EEv26Group_norm_nhwc_bwd_params,@"STO_CUDA_ENTRY STV_DEFAULT"
_Z35group_norm_nhwc_bwd_one_pass_kernelI11Bf16IOBf16WLi256ELi10ELi640EEv26Group_norm_nhwc_bwd_params:
.text._Z35group_norm_nhwc_bwd_one_pass_kernelI11Bf16IOBf16WLi256ELi10ELi640EEv26Group_norm_nhwc_bwd_params:
        /* <DEDUP_REMOVED lines=45> */
.L_x_231:
[----:B0-----:R-:W0:Y:S01]  /*02d0*/  LDC R11, c[0x0][0x2a0] ;  /* 0x0000a800ff0b7b82 */ /* 0x001e220000000800 */
[----:B------:R-:W1:Y:S01]  /*02e0*/  S2R R12, SR_TID.X ;  /* 0x00000000000c7919 */ /* 0x000e620000002100 */
[----:B------:R-:W-:Y:S01]  /*02f0*/  IABS R8, UR7 ;  /* 0x0000000700087c13 */ /* 0x000fe20008000000 */
        /* <DEDUP_REMOVED lines=17> */
[----:B------:R-:W-:-:S05]  /*0410*/  IMAD.HI.U32 R3, R5, R8, RZ ;  /* 0x0000000805037227 */ /* 0x000fca00078e00ff */
[----:B------:R-:W-:-:S05]  /*0420*/  IADD3 R5, -R3, RZ, RZ ;  /* 0x000000ff03057210 */ /* 0x000fca0007ffe1ff */
[----:B------:R-:W-:Y:S02]  /*0430*/  IMAD R8, R9, R5, R8 ;  /* 0x0000000509087224 */ /* 0x000fe400078e0208 */
[----:B-1----:R-:W-:-:S03]  /*0440*/  IMAD.WIDE.U32 R4, R12, -0x33333333, RZ ;  /* 0xcccccccd0c047825 */ /* 0x002fc600078e00ff */
[----:B------:R-:W-:Y:S02]  /*0450*/  ISETP.GT.U32.AND P3, PT, R9, R8, PT ;  /* 0x000000080900720c */ /* 0x000fe40003f64070 */
[----:B------:R-:W-:Y:S02]  /*0460*/  SHF.R.U32.HI R13, RZ, 0x2, R5 ;  /* 0x00000002ff0d7819 */ /* 0x000fe40000011605 */
[----:B------:R0:W3:Y:S01]  /*0470*/  LDG.E.64 R4, desc[UR14][R6.64] ;  /* 0x0000000e06047981 */ /* 0x0000e2000c1e1b00 */
[----:B------:R-:W-:-:S08]  /*0480*/  LOP3.LUT R10, R11, UR7, RZ, 0x3c, !PT ;  /* 0x000000070b0a7c12 */ /* 0x000fd0000f8e3cff */
[----:B------:R-:W-:-:S04]  /*0490*/  @!P3 IADD3 R8, R8, -R9, RZ ;  /* 0x800000090808b210 */ /* 0x000fc80007ffe0ff */
[CC--:B------:R-:W-:Y:S02]  /*04a0*/  ISETP.GE.U32.AND P4, PT, R8.reuse, R9.reuse, PT ;  /* 0x000000090800720c */ /* 0x0c0fe40003f86070 */
[-C--:B------:R-:W-:Y:S02]  /*04b0*/  ISETP.GT.U32.AND P0, PT, R9, R8.reuse, PT ;  /* 0x000000080900720c */ /* 0x080fe40003f04070 */
[----:B------:R-:W-:Y:S02]  /*04c0*/  IADD3 R9, R8, -R9, RZ ;  /* 0x8000000908097210 */ /* 0x000fe40007ffe0ff */
[----:B------:R-:W-:Y:S02]  /*04d0*/  ISETP.GE.AND P2, PT, R10, RZ, PT ;  /* 0x000000ff0a00720c */ /* 0x000fe40003f46270 */
[----:B------:R-:W-:Y:S02]  /*04e0*/  @!P3 IADD3 R3, R3, 0x1, RZ ;  /* 0x000000010303b810 */ /* 0x000fe40007ffe0ff */
[----:B------:R-:W-:-:S03]  /*04f0*/  SEL R8, R9, R8, !P0 ;  /* 0x0000000809087207 */ /* 0x000fc60004000000 */
[----:B------:R-:W-:Y:S02]  /*0500*/  @P4 IADD3 R3, R3, 0x1, RZ ;  /* 0x0000000103034810 */ /* 0x000fe40007ffe0ff */
[----:B------:R-:W-:Y:S02]  /*0510*/  ISETP.NE.AND P3, PT, R11, RZ, PT ;  /* 0x000000ff0b00720c */ /* 0x000fe40003f65270 */
[----:B0-----:R-:W-:Y:S02]  /*0520*/  LOP3.LUT R7, RZ, R11, RZ, 0x33, !PT ;  /* 0x0000000bff077212 */ /* 0x001fe400078e33ff */
[----:B------:R-:W-:Y:S01]  /*0530*/  @!P5 IADD3 R8, -R8, RZ, RZ ;  /* 0x000000ff0808d210 */ /* 0x000fe20007ffe1ff */
[----:B------:R-:W-:Y:S01]  /*0540*/  IMAD R12, R13, -0x5, R12 ;  /* 0xfffffffb0d0c7824 */ /* 0x000fe200078e020c */
[----:B------:R-:W-:Y:S01]  /*0550*/  MOV R6, R3 ;  /* 0x0000000300067202 */ /* 0x000fe20000000f00 */
[----:B------:R-:W0:Y:S01]  /*0560*/  @P1 LDC.64 R10, c[0x0][0x288] ;  /* 0x0000a200ff0a1b82 */ /* 0x000e220000000a00 */
[----:B------:R-:W-:-:S02]  /*0570*/  SEL R3, R7, R8, !P3 ;  /* 0x0000000807037207 */ /* 0x000fc40005800000 */
[----:B------:R-:W-:Y:S02]  /*0580*/  @!P2 IADD3 R6, -R6, RZ, RZ ;  /* 0x000000ff0606a210 */ /* 0x000fe40007ffe1ff */
[----:B------:R-:W-:Y:S01]  /*0590*/  SHF.L.U32 R12, R12, 0x1, RZ ;  /* 0x000000010c0c7819 */ /* 0x000fe200000006ff */
[----:B------:R-:W-:Y:S01]  /*05a0*/  IMAD R13, R3, 0xa, RZ ;  /* 0x0000000a030d7824 */ /* 0x000fe200078e02ff */
[----:B------:R-:W-:Y:S02]  /*05b0*/  SEL R7, R7, R6, !P3 ;  /* 0x0000000607077207 */ /* 0x000fe40005800000 */
[----:B------:R-:W-:Y:S02]  /*05c0*/  ISETP.GE.U32.AND P0, PT, R18, UR8, PT ;  /* 0x0000000812007c0c */ /* 0x000fe4000bf06070 */
[----:B------:R-:W-:Y:S02]  /*05d0*/  SHF.R.S32.HI R19, RZ, 0x1f, R18 ;  /* 0x0000001fff137819 */ /* 0x000fe40000011412 */
[----:B------:R-:W-:-:S02]  /*05e0*/  SHF.R.S32.HI R8, RZ, 0x1f, R12 ;  /* 0x0000001fff087819 */ /* 0x000fc4000001140c */
[----:B------:R-:W-:Y:S02]  /*05f0*/  IADD3 R34, P2, R12, R13, RZ ;  /* 0x0000000d0c227210 */ /* 0x000fe40007f5e0ff */
[----:B------:R-:W-:Y:S02]  /*0600*/  SHF.R.S32.HI R6, RZ, 0x1f, R7 ;  /* 0x0000001fff067819 */ /* 0x000fe40000011407 */
[----:B------:R-:W-:Y:S01]  /*0610*/  ISETP.GE.AND.EX P0, PT, R19, UR9, PT, P0 ;  /* 0x0000000913007c0c */ /* 0x000fe2000bf06300 */
[----:B------:R-:W-:Y:S01]  /*0620*/  ULDC.64 UR8, c[0x0][0x298] ;  /* 0x0000a60000087ab9 */ /* 0x000fe20000000a00 */
[----:B------:R-:W-:Y:S01]  /*0630*/  LEA.HI.X.SX32 R35, R13, R8, 0x1, P2 ;  /* 0x000000080d237211 */ /* 0x000fe200010f0eff */
[----:B------:R-:W-:Y:S01]  /*0640*/  IMAD R6, R6, UR8, RZ ;  /* 0x0000000806067c24 */ /* 0x000fe2000f8e02ff */
[----:B------:R-:W-:-:S03]  /*0650*/  SHF.R.S32.HI R9, RZ, 0x1f, R31 ;  /* 0x0000001fff097819 */ /* 0x000fc6000001141f */
[C---:B------:R-:W-:Y:S02]  /*0660*/  IMAD R37, R7.reuse, UR9, R6 ;  /* 0x0000000907257c24 */ /* 0x040fe4000f8e0206 */
[----:B------:R-:W-:-:S04]  /*0670*/  IMAD.WIDE.U32 R34, R7, UR8, R34 ;  /* 0x0000000807227c25 */ /* 0x000fc8000f8e0022 */
[----:B0-----:R-:W-:Y:S01]  /*0680*/  @P1 IMAD R6, R9, R10, RZ ;  /* 0x0000000a09061224 */ /* 0x001fe200078e02ff */
[----:B------:R-:W-:Y:S02]  /*0690*/  IADD3 R37, R35, R37, RZ ;  /* 0x0000002523257210 */ /* 0x000fe40007ffe0ff */
[----:B------:R-:W-:Y:S01]  /*06a0*/  @P1 MOV R36, R34 ;  /* 0x0000002200241202 */ /* 0x000fe20000000f00 */
[C---:B------:R-:W-:Y:S01]  /*06b0*/  @P1 IMAD R23, R31.reuse, R11, R6 ;  /* 0x0000000b1f171224 */ /* 0x040fe200078e0206 */
[----:B------:R-:W-:Y:S02]  /*06c0*/  CS2R R28, SRZ ;  /* 0x00000000001c7805 */ /* 0x000fe4000001ff00 */
[----:B------:R-:W-:Y:S01]  /*06d0*/  ISETP.GT.U32.OR P0, PT, R32, 0x27f, P0 ;  /* 0x0000027f2000780c */ /* 0x000fe20000704470 */
[----:B------:R-:W-:Y:S01]  /*06e0*/  HFMA2.MMA R30, -RZ, RZ, 0, 0 ;  /* 0x00000000ff1e7435 */ /* 0x000fe200000001ff */
[----:B------:R-:W-:Y:S01]  /*06f0*/  @P1 IMAD.WIDE.U32 R20, R31, R10, R36 ;  /* 0x0000000a1f141225 */ /* 0x000fe200078e0024 */
[----:B------:R-:W-:Y:S01]  /*0700*/  CS2R R26, SRZ ;  /* 0x00000000001a7805 */ /* 0x000fe2000001ff00 */
[----:B------:R-:W0:Y:S03]  /*0710*/  @P1 LDC.64 R6, c[0x0][0x228] ;  /* 0x00008a00ff061b82 */ /* 0x000e260000000a00 */
[----:B------:R-:W-:-:S02]  /*0720*/  @P1 IADD3 R21, R21, R23, RZ ;  /* 0x0000001715151210 */ /* 0x000fc40007ffe0ff */
[C---:B------:R-:W-:Y:S02]  /*0730*/  @P1 SHF.L.U32 R23, R20.reuse, 0x1, RZ ;  /* 0x0000000114171819 */ /* 0x040fe400000006ff */
[----:B------:R-:W-:Y:S02]  /*0740*/  @P1 SHF.L.U64.HI R22, R20, 0x1, R21 ;  /* 0x0000000114161819 */ /* 0x000fe40000010215 */
[----:B--2---:R-:W-:Y:S01]  /*0750*/  @P1 IADD3 R16, P2, R23, R16, RZ ;  /* 0x0000001017101210 */ /* 0x004fe20007f5e0ff */
[----:B------:R-:W1:Y:S03]  /*0760*/  @!P0 LDC.64 R14, c[0x0][0x288] ;  /* 0x0000a200ff0e8b82 */ /* 0x000e660000000a00 */
[----:B------:R-:W-:-:S05]  /*0770*/  @P1 IADD3.X R17, R22, R17, RZ, P2, !PT ;  /* 0x0000001116111210 */ /* 0x000fca00017fe4ff */
[----:B------:R-:W5:Y:S01]  /*0780*/  @P1 LDG.E R29, desc[UR14][R16.64] ;  /* 0x0000000e101d1981 */ /* 0x000f62000c1e1900 */
[----:B------:R-:W2:Y:S08]  /*0790*/  @!P0 LDC.64 R8, c[0x0][0x230] ;  /* 0x00008c00ff088b82 */ /* 0x000eb00000000a00 */
[----:B------:R-:W4:Y:S01]  /*07a0*/  @!P0 LDC.64 R10, c[0x0][0x228] ;  /* 0x00008a00ff0a8b82 */ /* 0x000f220000000a00 */
[----:B------:R-:W-:-:S02]  /*07b0*/  @!P0 MOV R20, R34 ;  /* 0x0000002200148202 */ /* 0x000fc40000000f00 */
[----:B------:R-:W-:Y:S01]  /*07c0*/  @!P0 MOV R21, R37 ;  /* 0x0000002500158202 */ /* 0x000fe20000000f00 */
[----:B-1----:R-:W-:-:S04]  /*07d0*/  @!P0 IMAD R19, R19, R14, RZ ;  /* 0x0000000e13138224 */ /* 0x002fc800078e02ff */
[C---:B------:R-:W-:Y:S02]  /*07e0*/  @!P0 IMAD R19, R18.reuse, R15, R19 ;  /* 0x0000000f12138224 */ /* 0x040fe400078e0213 */
[----:B------:R-:W-:-:S05]  /*07f0*/  @!P0 IMAD.WIDE.U32 R14, R18, R14, R20 ;  /* 0x0000000e120e8225 */ /* 0x000fca00078e0014 */
[----:B------:R-:W-:Y:S02]  /*0800*/  @!P0 IADD3 R19, R15, R19, RZ ;  /* 0x000000130f138210 */ /* 0x000fe40007ffe0ff */
[C---:B------:R-:W-:Y:S02]  /*0810*/  @!P0 SHF.L.U32 R15, R14.reuse, 0x1, RZ ;  /* 0x000000010e0f8819 */ /* 0x040fe400000006ff */
[----:B------:R-:W-:Y:S02]  /*0820*/  @!P0 SHF.L.U64.HI R14, R14, 0x1, R19 ;  /* 0x000000010e0e8819 */ /* 0x000fe40000010213 */
[C---:B--2---:R-:W-:Y:S02]  /*0830*/  @!P0 IADD3 R8, P3, R15.reuse, R8, RZ ;  /* 0x000000080f088210 */ /* 0x044fe40007f7e0ff */
[----:B----4-:R-:W-:Y:S02]  /*0840*/  @!P0 IADD3 R10, P4, R15, R10, RZ ;  /* 0x0000000a0f0a8210 */ /* 0x010fe40007f9e0ff */
[----:B------:R-:W-:-:S02]  /*0850*/  @!P0 IADD3.X R9, R14, R9, RZ, P3, !PT ;  /* 0x000000090e098210 */ /* 0x000fc40001ffe4ff */
[----:B------:R-:W-:-:S03]  /*0860*/  @!P0 IADD3.X R11, R14, R11, RZ, P4, !PT ;  /* 0x0000000b0e0b8210 */ /* 0x000fc600027fe4ff */
[----:B------:R-:W5:Y:S04]  /*0870*/  @!P0 LDG.E R30, desc[UR14][R8.64] ;  /* 0x0000000e081e8981 */ /* 0x000f68000c1e1900 */
[----:B------:R-:W5:Y:S01]  /*0880*/  @!P0 LDG.E R27, desc[UR14][R10.64] ;  /* 0x0000000e0a1b8981 */ /* 0x000f62000c1e1900 */
[----:B0-----:R-:W-:-:S04]  /*0890*/  @P1 IADD3 R6, P2, R23, R6, RZ ;  /* 0x0000000617061210 */ /* 0x001fc80007f5e0ff */
[----:B------:R-:W-:Y:S01]  /*08a0*/  @P1 IADD3.X R7, R22, R7, RZ, P2, !PT ;  /* 0x0000000716071210 */ /* 0x000fe200017fe4ff */
[----:B------:R-:W-:Y:S01]  /*08b0*/  UMOV UR13, 0x3f800000 ;  /* 0x3f800000000d7882 */ /* 0x000fe20000000000 */
[----:B------:R-:W-:Y:S03]  /*08c0*/  BSSY B0, `(.L_x_204) ;  /* 0x0000021000007945 */ /* 0x000fe60003800000 */
[----:B------:R0:W5:Y:S02]  /*08d0*/  @P1 LDG.E R28, desc[UR14][R6.64] ;  /* 0x0000000e061c1981 */ /* 0x000164000c1e1900 */
[----:B0-----:R-:W-:Y:S01]  /*08e0*/  HFMA2.MMA R7, -RZ, RZ, 0, 0 ;  /* 0x00000000ff077435 */ /* 0x001fe200000001ff */
        /* <DEDUP_REMOVED lines=13> */
[----:B------:R-:W-:Y:S05]  /*09c0*/  @P0 BRA `(.L_x_205) ;  /* 0x0000000000400947 */ /* 0x000fea0003800000 */
        /* <DEDUP_REMOVED lines=11> */
[----:B------:R-:W4:Y:S01]  /*0a80*/  @P0 LDG.E.U16 R6, desc[UR14][R10.64+0x2] ;  /* 0x0000020e0a060981 */ /* 0x000f22000c1e1500 */
[----:B--2---:R-:W-:Y:S02]  /*0a90*/  SHF.L.U32 R26, R26, 0x10, RZ ;  /* 0x000000101a1a7819 */ /* 0x004fe400000006ff */
[----:B---3--:R-:W-:Y:S02]  /*0aa0*/  SHF.L.U32 R5, R5, 0x10, RZ ;  /* 0x0000001005057819 */ /* 0x008fe400000006ff */
[----:B----4-:R-:W-:Y:S02]  /*0ab0*/  @P0 SHF.L.U32 R7, R12, 0x10, RZ ;  /* 0x000000100c070819 */ /* 0x010fe400000006ff */
[----:B------:R-:W-:-:S07]  /*0ac0*/  @P0 SHF.L.U32 R4, R6, 0x10, RZ ;  /* 0x0000001006040819 */ /* 0x000fce00000006ff */
.L_x_205:
[----:B------:R-:W-:Y:S05]  /*0ad0*/  BSYNC B0 ;  /* 0x0000000000007941 */ /* 0x000fea0003800000 */
.L_x_204:
[----:B------:R-:W-:Y:S02]  /*0ae0*/  ISETP.NE.AND P2, PT, RZ, UR18, PT ;  /* 0x00000012ff007c0c */ /* 0x000fe4000bf45270 */
[C---:B-----5:R-:W-:Y:S02]  /*0af0*/  PRMT R6, R29.reuse, 0x7632, R6 ;  /* 0x000076321d067816 */ /* 0x060fe40000000006 */
[----:B------:R-:W-:Y:S02]  /*0b00*/  SHF.L.U32 R9, R29, 0x10, RZ ;  /* 0x000000101d097819 */ /* 0x000fe400000006ff */
[----:B------:R-:W-:Y:S02]  /*0b10*/  SHF.L.U32 R6, R6, 0x10, RZ ;  /* 0x0000001006067819 */ /* 0x000fe400000006ff */
[----:B------:R-:W-:Y:S01]  /*0b20*/  SHF.L.U32 R15, R30, 0x10, RZ ;  /* 0x000000101e0f7819 */ /* 0x000fe200000006ff */
[----:B------:R-:W-:Y:S01]  /*0b30*/  FADD.FTZ R9, R9, -UR19 ;  /* 0x8000001309097e21 */ /* 0x000fe20008010000 */
[----:B------:R-:W-:Y:S01]  /*0b40*/  PRMT R10, R28, 0x7632, R10 ;  /* 0x000076321c0a7816 */ /* 0x000fe2000000000a */
[----:B------:R-:W-:Y:S01]  /*0b50*/  FADD.FTZ R14, R6, -UR19 ;  /* 0x80000013060e7e21 */ /* 0x000fe20008010000 */
[----:B------:R-:W-:Y:S01]  /*0b60*/  PRMT R8, R30, 0x7632, R8 ;  /* 0x000076321e087816 */ /* 0x000fe20000000008 */
[----:B------:R-:W-:Y:S01]  /*0b70*/  FMUL.FTZ R6, R9, UR13 ;  /* 0x0000000d09067c20 */ /* 0x000fe20008410000 */
[----:B------:R-:W-:Y:S01]  /*0b80*/  PRMT R12, R27, 0x7632, R12 ;  /* 0x000076321b0c7816 */ /* 0x000fe2000000000c */
[----:B------:R-:W-:Y:S01]  /*0b90*/  FADD.FTZ R24, R15, -UR19 ;  /* 0x800000130f187e21 */ /* 0x000fe20008010000 */
        /* <DEDUP_REMOVED lines=25> */
.L_x_206:
        /* <DEDUP_REMOVED lines=18> */
[----:B0-----:R-:W-:Y:S01]  /*0e50*/  FMUL.FTZ R11, R11, R22 ;  /* 0x000000160b0b7220 */ /* 0x001fe20000410000 */
[----:B------:R-:W-:-:S04]  /*0e60*/  FADD.FTZ R33, -R22, 1 ;  /* 0x3f80000016217421 */ /* 0x000fc80000010100 */
[----:B------:R-:W-:Y:S01]  /*0e70*/  FFMA.FTZ R18, R18, R33, 1 ;  /* 0x3f80000012127423 */ /* 0x000fe20000010021 */
[----:B-1----:R-:W-:Y:S01]  /*0e80*/  FADD.FTZ R22, -R25, 1 ;  /* 0x3f80000019167421 */ /* 0x002fe20000010100 */
[----:B------:R-:W-:Y:S02]  /*0e90*/  FMUL.FTZ R12, R12, R25 ;  /* 0x000000190c0c7220 */ /* 0x000fe40000410000 */
[----:B------:R-:W-:Y:S01]  /*0ea0*/  FMUL.FTZ R11, R11, R18 ;  /* 0x000000120b0b7220 */ /* 0x000fe20000410000 */
[----:B------:R-:W-:-:S04]  /*0eb0*/  FFMA.FTZ R19, R19, R22, 1 ;  /* 0x3f80000013137423 */ /* 0x000fc80000010016 */
[----:B------:R-:W-:-:S07]  /*0ec0*/  FMUL.FTZ R12, R12, R19 ;  /* 0x000000130c0c7220 */ /* 0x000fce0000410000 */
.L_x_207:
        /* <DEDUP_REMOVED lines=11> */
[----:B------:R-:W-:Y:S01]  /*0f80*/  UIADD3 UR8, UR9, 0xd0, URZ ;  /* 0x000000d009087890 */ /* 0x000fe2000fffe03f */
[----:B------:R-:W-:Y:S01]  /*0f90*/  FFMA.FTZ R19, R6, R13, RZ ;  /* 0x0000000d06137223 */ /* 0x000fe200000100ff */
        /* <DEDUP_REMOVED lines=30> */
[----:B------:R-:W-:Y:S01]  /*1180*/  ISETP.NE.AND P0, PT, R0, RZ, PT ;  /* 0x000000ff0000720c */ /* 0x000fe20003f05270 */
[----:B------:R-:W-:Y:S01]  /*1190*/  FFMA.FTZ R8, R14, R11, R19 ;  /* 0x0000000b0e087223 */ /* 0x000fe20000010013 */
[----:B------:R-:W-:Y:S01]  /*11a0*/  FFMA.FTZ R14, R9, R10, RZ ;  /* 0x0000000a090e7223 */ /* 0x000fe200000100ff */
[----:B------:R-:W-:Y:S01]  /*11b0*/  FADD.FTZ R10, R6, R11 ;  /* 0x0000000b060a7221 */ /* 0x000fe20000010000 */
[----:B------:R-:W-:Y:S01]  /*11c0*/  FADD.FTZ R11, R13, R12 ;  /* 0x0000000c0d0b7221 */ /* 0x000fe20000010000 */
[----:B------:R-:W-:Y:S01]  /*11d0*/  LEA R6, R32, UR8, 0x4 ;  /* 0x0000000820067c11 */ /* 0x000fe2000f8e20ff */
[----:B------:R-:W-:-:S05]  /*11e0*/  FFMA.FTZ R9, R15, R12, R14 ;  /* 0x0000000c0f097223 */ /* 0x000fca000001000e */
        /* <DEDUP_REMOVED lines=9> */
[----:B------:R-:W-:-:S03]  /*1280*/  FADD.FTZ R16, R25, R17 ;  /* 0x0000001119107221 */ /* 0x000fc60000010000 */
[----:B------:R-:W-:Y:S01]  /*1290*/  FADD.FTZ R33, R33, R18 ;  /* 0x0000001221217221 */ /* 0x000fe20000010000 */
[----:B0-----:R-:W-:Y:S02]  /*12a0*/  FADD.FTZ R24, R16, R19 ;  /* 0x0000001310187221 */ /* 0x001fe40000010000 */
        /* <DEDUP_REMOVED lines=41> */
.L_x_209:
[----:B------:R-:W-:Y:S05]  /*1540*/  BSYNC B0 ;  /* 0x0000000000007941 */ /* 0x000fea0003800000 */
.L_x_208:
        /* <DEDUP_REMOVED lines=40> */
.L_x_212:
        /* <DEDUP_REMOVED lines=210> */
.L_x_211:
[----:B------:R-:W-:Y:S05]  /*24f0*/  BSYNC B0 ;  /* 0x0000000000007941 */ /* 0x000fea0003800000 */
.L_x_210:
        /* <DEDUP_REMOVED lines=20> */
.L_x_214:
[----:B------:R-:W-:Y:S05]  /*2640*/  BSYNC B0 ;  /* 0x0000000000007941 */ /* 0x000fea0003800000 */
.L_x_213:
[----:B------:R-:W-:Y:S05]  /*2650*/  @!P0 BRA `(.L_x_215) ;  /* 0x0000001000908947 */ /* 0x000fea0003800000 */
[----:B-1----:R-:W0:Y:S01]  /*2660*/  LDC R8, c[0x0][0x10] ;  /* 0x00000400ff087b82 */ /* 0x002e220000000800 */
[----:B------:R-:W1:Y:S01]  /*2670*/  S2R R3, SR_CTAID.Y ;  /* 0x0000000000037919 */ /* 0x000e620000002600 */
        /* <DEDUP_REMOVED lines=31> */
.L_x_217:
[----:B------:R-:W2:Y:S04]  /*2870*/  LDG.E.STRONG.GPU R9, desc[UR14][R10.64] ;  /* 0x0000000e0a097981 */ /* 0x000ea8000c1ef900 */
[----:B--2---:R-:W-:Y:S01]  /*2880*/  CCTL.IVALL ;  /* 0x00000000ff00798f */ /* 0x004fe20002000000 */
[----:B------:R-:W-:Y:S05]  /*2890*/  YIELD ;  /* 0x0000000000007946 */ /* 0x000fea0003800000 */
[----:B------:R-:W-:-:S13]  /*28a0*/  ISETP.NE.AND P0, PT, R9, R14, PT ;  /* 0x0000000e0900720c */ /* 0x000fda0003f05270 */
[----:B------:R-:W-:Y:S05]  /*28b0*/  @P0 BRA `(.L_x_217) ;  /* 0xfffffffc00ec0947 */ /* 0x000fea000383ffff */
.L_x_216:
        /* <DEDUP_REMOVED lines=17> */
.L_x_221:
        /* <DEDUP_REMOVED lines=115> */
.L_x_220:
        /* <DEDUP_REMOVED lines=40> */
[C---:B------:R-:W-:Y:S02]  /*3380*/  @!P6 IMAD R15, R8.reuse, R12, R3 ;  /* 0x0000000c080fe224 */ /* 0x040fe400078e0203 */
        /* <DEDUP_REMOVED lines=20> */
.L_x_222:
[----:B------:R-:W-:-:S13]  /*34d0*/  ISETP.NE.OR P0, PT, R9, RZ, P0 ;  /* 0x000000ff0900720c */ /* 0x000fda0000705670 */
[----:B------:R-:W-:Y:S05]  /*34e0*/  @!P0 BRA `(.L_x_218) ;  /* 0x00000000007c8947 */ /* 0x000fea0003800000 */
.L_x_219:
        /* <DEDUP_REMOVED lines=31> */
.L_x_218:
        /* <DEDUP_REMOVED lines=11> */
.L_x_224:
[----:B------:R-:W-:Y:S05]  /*3790*/  BSYNC B0 ;  /* 0x0000000000007941 */ /* 0x000fea0003800000 */
.L_x_223:
        /* <DEDUP_REMOVED lines=16> */
.L_x_215:
[----:B------:R-:W0:Y:S01]  /*38a0*/  S2UR UR9, SR_CgaCtaId ;  /* 0x00000000000979c3 */ /* 0x000e220000008800 */
[----:B------:R-:W-:Y:S01]  /*38b0*/  UMOV UR8, 0x400 ;  /* 0x0000040000087882 */ /* 0x000fe20000000000 */
[C---:B-1----:R-:W-:Y:S02]  /*38c0*/  PRMT R10, R29.reuse, 0x7632, R10 ;  /* 0x000076321d0a7816 */ /* 0x042fe4000000000a */
[----:B------:R-:W-:Y:S02]  /*38d0*/  SHF.L.U32 R29, R29, 0x10, RZ ;  /* 0x000000101d1d7819 */ /* 0x000fe400000006ff */
[----:B------:R-:W-:Y:S02]  /*38e0*/  PRMT R12, R28, 0x7632, R12 ;  /* 0x000076321c0c7816 */ /* 0x000fe4000000000c */
[----:B------:R-:W-:Y:S01]  /*38f0*/  PRMT R13, R30, 0x7632, R13 ;  /* 0x000076321e0d7816 */ /* 0x000fe2000000000d */
[----:B------:R-:W-:Y:S01]  /*3900*/  FADD.FTZ R29, R29, -UR19 ;  /* 0x800000131d1d7e21 */ /* 0x000fe20008010000 */
[----:B------:R-:W-:-:S02]  /*3910*/  SHF.L.U32 R11, R28, 0x10, RZ ;  /* 0x000000101c0b7819 */ /* 0x000fc400000006ff */
[----:B------:R-:W-:Y:S01]  /*3920*/  SHF.L.U32 R30, R30, 0x10, RZ ;  /* 0x000000101e1e7819 */ /* 0x000fe200000006ff */
[----:B------:R-:W-:Y:S01]  /*3930*/  FMUL.FTZ R20, R29, UR13 ;  /* 0x0000000d1d147c20 */ /* 0x000fe20008410000 */
[----:B0-----:R-:W-:-:S09]  /*3940*/  ULEA UR8, UR9, UR8, 0x18 ;  /* 0x0000000809087291 */ /* 0x001fd2000f8ec03f */
[----:B------:R-:W-:Y:S01]  /*3950*/  @!P3 STS.64 [UR8+0xc0], R24 ;  /* 0x0000c018ff00b988 */ /* 0x000fe20008000a08 */
[----:B------:R-:W-:Y:S06]  /*3960*/  BAR.SYNC.DEFER_BLOCKING 0x0 ;  /* 0x0000000000007b1d */ /* 0x000fec0000010000 */
[----:B------:R-:W0:Y:S01]  /*3970*/  LDS.64 R8, [UR8+0xc0] ;  /* 0x0000c008ff087984 */ /* 0x000e220008000a00 */
[----:B------:R-:W-:Y:S02]  /*3980*/  ULDC UR8, c[0x0][0x2bc] ;  /* 0x0000af0000087ab9 */ /* 0x000fe40000000800 */
[----:B0-----:R-:W-:Y:S01]  /*3990*/  FMUL.FTZ R3, R8, UR8 ;  /* 0x0000000808037c20 */ /* 0x001fe20008410000 */
[----:B------:R-:W-:Y:S01]  /*39a0*/  SHF.L.U32 R8, R10, 0x10, RZ ;  /* 0x000000100a087819 */ /* 0x000fe200000006ff */
[----:B------:R-:W-:Y:S01]  /*39b0*/  FMUL.FTZ R6, R9, UR8 ;  /* 0x0000000809067c20 */ /* 0x000fe20008410000 */
[----:B------:R-:W-:-:S03]  /*39c0*/  SHF.L.U32 R10, R12, 0x10, RZ ;  /* 0x000000100c0a7819 */ /* 0x000fc600000006ff */
[----:B------:R-:W-:Y:S01]  /*39d0*/  FADD.FTZ R9, R8, -UR19 ;  /* 0x8000001308097e21 */ /* 0x000fe20008010000 */
[----:B------:R-:W-:-:S03]  /*39e0*/  SHF.L.U32 R8, R13, 0x10, RZ ;  /* 0x000000100d087819 */ /* 0x000fc600000006ff */
        /* <DEDUP_REMOVED lines=20> */
.L_x_225:
[----:B------:R-:W-:Y:S04]  /*3b30*/  BSSY B0, `(.L_x_226) ;  /* 0x0000015000007945 */ /* 0x000fe80003800000 */
[----:B------:R-:W-:Y:S05]  /*3b40*/  @!P1 BRA `(.L_x_227) ;  /* 0x00000000004c9947 */ /* 0x000fea0003800000 */
[C-C-:B------:R-:W-:Y:S01]  /*3b50*/  FFMA.FTZ R12, R3.reuse, R20, R6.reuse ;  /* 0x00000014030c7223 */ /* 0x140fe20000010006 */
[----:B------:R-:W-:Y:S01]  /*3b60*/  FFMA.FTZ R9, R3, R21, R6 ;  /* 0x0000001503097223 */ /* 0x000fe20000010006 */
[----:B------:R-:W-:Y:S01]  /*3b70*/  SHF.R.S32.HI R14, RZ, 0x1f, R31 ;  /* 0x0000001fff0e7819 */ /* 0x000fe2000001141f */
[----:B------:R-:W-:Y:S01]  /*3b80*/  ULDC.64 UR8, c[0x0][0x288] ;  /* 0x0000a20000087ab9 */ /* 0x000fe20000000a00 */
[----:B------:R-:W-:Y:S01]  /*3b90*/  FFMA.FTZ R12, R11, R26, -R12 ;  /* 0x0000001a0b0c7223 */ /* 0x000fe2000001080c */
[----:B------:R-:W-:Y:S01]  /*3ba0*/  FFMA.FTZ R9, R10, R5, -R9 ;  /* 0x000000050a097223 */ /* 0x000fe20000010809 */
[----:B------:R-:W-:Y:S01]  /*3bb0*/  MOV R10, R34 ;  /* 0x00000022000a7202 */ /* 0x000fe20000000f00 */
[----:B------:R-:W-:Y:S01]  /*3bc0*/  IMAD R14, R14, UR8, RZ ;  /* 0x000000080e0e7c24 */ /* 0x000fe2000f8e02ff */
[----:B------:R-:W-:Y:S01]  /*3bd0*/  MOV R11, R37 ;  /* 0x00000025000b7202 */ /* 0x000fe20000000f00 */
[----:B------:R-:W-:Y:S02]  /*3be0*/  FMUL.FTZ R9, R9, UR13 ;  /* 0x0000000d09097c20 */ /* 0x000fe40008410000 */
[----:B------:R-:W-:-:S02]  /*3bf0*/  IMAD R13, R31, UR9, R14 ;  /* 0x000000091f0d7c24 */ /* 0x000fc4000f8e020e */
[----:B------:R-:W-:Y:S01]  /*3c00*/  FMUL.FTZ R14, R12, UR13 ;  /* 0x0000000d0c0e7c20 */ /* 0x000fe20008410000 */
[----:B------:R-:W-:Y:S01]  /*3c10*/  IMAD.WIDE.U32 R10, R31, UR8, R10 ;  /* 0x000000081f0a7c25 */ /* 0x000fe2000f8e000a */
[----:B------:R-:W-:-:S03]  /*3c20*/  ULDC.64 UR8, c[0x0][0x210] ;  /* 0x0000840000087ab9 */ /* 0x000fc60000000a00 */
[----:B------:R-:W-:Y:S02]  /*3c30*/  F2FP.BF16.F32.PACK_AB R9, R9, R14 ;  /* 0x0000000e0909723e */ /* 0x000fe400000010ff */
[----:B------:R-:W-:Y:S02]  /*3c40*/  LEA R12, P0, R10, UR8, 0x1 ;  /* 0x000000080a0c7c11 */ /* 0x000fe4000f8008ff */
[----:B------:R-:W-:-:S04]  /*3c50*/  IADD3 R13, R11, R13, RZ ;  /* 0x0000000d0b0d7210 */ /* 0x000fc80007ffe0ff */
[----:B------:R-:W-:-:S05]  /*3c60*/  LEA.HI.X R13, R10, UR9, R13, 0x1, P0 ;  /* 0x000000090a0d7c11 */ /* 0x000fca00080f0c0d */
[----:B------:R0:W-:Y:S02]  /*3c70*/  STG.E desc[UR14][R12.64], R9 ;  /* 0x000000090c007986 */ /* 0x0001e4000c10190e */
.L_x_227:
[----:B------:R-:W-:Y:S05]  /*3c80*/  BSYNC B0 ;  /* 0x0000000000007941 */ /* 0x000fea0003800000 */
.L_x_226:
[C---:B------:R-:W-:Y:S01]  /*3c90*/  PRMT R10, R27.reuse, 0x7632, R10 ;  /* 0x000076321b0a7816 */ /* 0x040fe2000000000a */
[----:B------:R-:W-:Y:S01]  /*3ca0*/  FADD.FTZ R30, R30, -UR19 ;  /* 0x800000131e1e7e21 */ /* 0x000fe20008010000 */
[----:B0-----:R-:W-:Y:S01]  /*3cb0*/  FADD.FTZ R9, R8, -UR19 ;  /* 0x8000001308097e21 */ /* 0x001fe20008010000 */
        /* <DEDUP_REMOVED lines=24> */
.L_x_228:
[----:B------:R-:W-:Y:S01]  /*3e40*/  ULDC.64 UR8, c[0x0][0x290] ;  /* 0x0000a40000087ab9 */ /* 0x000fe20000000a00 */
[----:B------:R-:W-:Y:S01]  /*3e50*/  SHF.R.S32.HI R7, RZ, 0x1f, R8 ;  /* 0x0000001fff077819 */ /* 0x000fe20000011408 */
[----:B------:R-:W-:Y:S01]  /*3e60*/  BSSY B0, `(.L_x_229) ;  /* 0x0000016000007945 */ /* 0x000fe20003800000 */
[----:B------:R-:W-:-:S04]  /*3e70*/  ISETP.GE.U32.AND P0, PT, R8, UR8, PT ;  /* 0x0000000808007c0c */ /* 0x000fc8000bf06070 */
[----:B------:R-:W-:-:S04]  /*3e80*/  ISETP.GE.AND.EX P0, PT, R7, UR9, PT, P0 ;  /* 0x0000000907007c0c */ /* 0x000fc8000bf06300 */
[----:B------:R-:W-:-:S13]  /*3e90*/  ISETP.GT.U32.OR P0, PT, R32, 0x27f, P0 ;  /* 0x0000027f2000780c */ /* 0x000fda0000704470 */
        /* <DEDUP_REMOVED lines=9> */
[----:B------:R-:W-:Y:S01]  /*3f30*/  FMUL.FTZ R6, R4, UR13 ;  /* 0x0000000d04067c20 */ /* 0x000fe20008410000 */
[----:B------:R-:W-:Y:S01]  /*3f40*/  FMUL.FTZ R3, R3, UR13 ;  /* 0x0000000d03037c20 */ /* 0x000fe20008410000 */
[----:B------:R-:W-:Y:S01]  /*3f50*/  IMAD R7, R8, UR9, R7 ;  /* 0x0000000908077c24 */ /* 0x000fe2000f8e0207 */
[----:B------:R-:W-:Y:S02]  /*3f60*/  ULDC.64 UR8, c[0x0][0x210] ;  /* 0x0000840000087ab9 */ /* 0x000fe40000000a00 */
[C---:B------:R-:W-:Y:S02]  /*3f70*/  LEA R4, P0, R34.reuse, UR8, 0x1 ;  /* 0x0000000822047c11 */ /* 0x040fe4000f8008ff */
[----:B------:R-:W-:Y:S02]  /*3f80*/  IADD3 R7, R35, R7, RZ ;  /* 0x0000000723077210 */ /* 0x000fe40007ffe0ff */
[----:B------:R-:W-:Y:S02]  /*3f90*/  F2FP.BF16.F32.PACK_AB R3, R3, R6 ;  /* 0x000000060303723e */ /* 0x000fe400000010ff */
[----:B------:R-:W-:-:S05]  /*3fa0*/  LEA.HI.X R5, R34, UR9, R7, 0x1, P0 ;  /* 0x0000000922057c11 */ /* 0x000fca00080f0c07 */
[----:B------:R0:W-:Y:S02]  /*3fb0*/  STG.E desc[UR14][R4.64], R3 ;  /* 0x0000000304007986 */ /* 0x0001e4000c10190e */
.L_x_230:
[----:B------:R-:W-:Y:S05]  /*3fc0*/  BSYNC B0 ;  /* 0x0000000000007941 */ /* 0x000fea0003800000 */
.L_x_229:
[----:B------:R-:W-:Y:S01]  /*3fd0*/  ULDC UR8, c[0x0][0x10] ;  /* 0x0000040000087ab9 */ /* 0x000fe20000000800 */
[----:B------:R-:W-:Y:S02]  /*3fe0*/  UIADD3 UR4, UR4, 0x1, URZ ;  /* 0x0000000104047890 */ /* 0x000fe4000fffe03f */
[----:B------:R-:W-:-:S04]  /*3ff0*/  UIADD3 UR7, UR8, UR7, URZ ;  /* 0x0000000708077290 */ /* 0x000fc8000fffe03f */
[----:B------:R-:W-:-:S06]  /*4000*/  UISETP.GE.AND UP0, UPT, UR7, UR5, UPT ;  /* 0x000000050700728c */ /* 0x000fcc000bf06270 */
[----:B------:R-:W-:-:S13]  /*4010*/  PLOP3.LUT P0, PT, PT, PT, UP0, 0x80, 0x0 ;  /* 0x000000000000781c */ /* 0x000fda0003f0f008 */
[----:B------:R-:W-:Y:S05]  /*4020*/  @!P0 BRA `(.L_x_231) ;  /* 0xffffffc000a88947 */ /* 0x000fea000383ffff */
.L_x_203:
        /* <DEDUP_REMOVED lines=19> */
.L_x_233:
[----:B------:R-:W-:Y:S05]  /*4160*/  BSYNC B0 ;  /* 0x0000000000007941 */ /* 0x000fea0003800000 */
.L_x_232:
        /* <DEDUP_REMOVED lines=11> */
.L_x_235:
[----:B------:R-:W2:Y:S04]  /*4220*/  LDG.E.STRONG.GPU R5, desc[UR14][R2.64] ;  /* 0x0000000e02057981 */ /* 0x000ea8000c1ef900 */
[----:B--2---:R-:W-:Y:S01]  /*4230*/  CCTL.IVALL ;  /* 0x00000000ff00798f */ /* 0x004fe20002000000 */
[----:B------:R-:W-:Y:S05]  /*4240*/  YIELD ;  /* 0x0000000000007946 */ /* 0x000fea0003800000 */
[----:B------:R-:W-:-:S13]  /*4250*/  ISETP.NE.AND P0, PT, R5, R0, PT ;  /* 0x000000000500720c */ /* 0x000fda0003f05270 */
[----:B------:R-:W-:Y:S05]  /*4260*/  @P0 BRA `(.L_x_235) ;  /* 0xfffffffc00ec0947 */ /* 0x000fea000383ffff */
.L_x_234:
        /* <DEDUP_REMOVED lines=24> */
.L_x_236:
[----:B------:R-:W-:-:S04]  /*43f0*/  LEA R12, P0, R32, UR4, 0x2 ;  /* 0x00000004200c7c11 */ /* 0x000fc8000f8010ff */
[----:B------:R-:W-:Y:S02]  /*4400*/  LEA.HI.X R13, R32, UR5, R0, 0x2, P0 ;  /* 0x00000005200d7c11 */ /* 0x000fe400080f1400 */
[-C--:B------:R-:W-:Y:S02]  /*4410*/  LEA R14, P0, R25, R12.reuse, 0x2 ;  /* 0x0000000c190e7211 */ /* 0x080fe400078010ff */
[-C--:B------:R-:W-:Y:S01]  /*4420*/  LEA R18, P2, R29, R12.reuse, 0x2 ;  /* 0x0000000c1d127211 */ /* 0x080fe200078410ff */
[----:B------:R-:W2:Y:S01]  /*4430*/  LDG.E R0, desc[UR14][R12.64] ;  /* 0x0000000e0c007981 */ /* 0x000ea2000c1e1900 */
[----:B------:R-:W-:Y:S02]  /*4440*/  LEA R16, P1, R2, R12, 0x2 ;  /* 0x0000000c02107211 */ /* 0x000fe400078210ff */
[C---:B------:R-:W-:Y:S02]  /*4450*/  IADD3.X R15, R13.reuse, R33, RZ, P0, !PT ;  /* 0x000000210d0f7210 */ /* 0x040fe400007fe4ff */
[----:B------:R-:W-:-:S02]  /*4460*/  IADD3.X R19, R13, R31, RZ, P2, !PT ;  /* 0x0000001f0d137210 */ /* 0x000fc400017fe4ff */
[----:B------:R-:W-:Y:S02]  /*4470*/  IADD3.X R17, R23, R13, RZ, P1, !PT ;  /* 0x0000000d17117210 */ /* 0x000fe40000ffe4ff */
        /* <DEDUP_REMOVED lines=8> */
[----:B--2---:R-:W-:Y:S02]  /*4500*/  F2FP.BF16.F32.PACK_AB R3, R15, R0 ;  /* 0x000000000f03723e */ /* 0x004fe400000010ff */
[----:B------:R-:W-:Y:S02]  /*4510*/  SHF.R.S32.HI R0, RZ, 0x1f, R32 ;  /* 0x0000001fff007819 */ /* 0x000fe40000011420 */
[----:B---3--:R-:W-:Y:S01]  /*4520*/  F2FP.BF16.F32.PACK_AB R21, R19, R16 ;  /* 0x000000101315723e */ /* 0x008fe200000010ff */
[----:B------:R2:W-:Y:S04]  /*4530*/  STG.E desc[UR14][R8.64], R3 ;  /* 0x0000000308007986 */ /* 0x0005e8000c10190e */
[----:B------:R2:W-:Y:S01]  /*4540*/  STG.E desc[UR14][R10.64], R21 ;  /* 0x000000150a007986 */ /* 0x0005e2000c10190e */
[----:B------:R-:W-:-:S13]  /*4550*/  ISETP.GT.AND.EX P0, PT, R27, R0, PT, P0 ;  /* 0x000000001b00720c */ /* 0x000fda0003f04300 */
[----:B--2---:R-:W-:Y:S05]  /*4560*/  @P0 BRA `(.L_x_236) ;  /* 0xfffffffc00a00947 */ /* 0x004fea000383ffff */
[----:B------:R-:W-:Y:S05]  /*4570*/  EXIT ;  /* 0x000000000000794d */ /* 0x000fea0003800000 */
.L_x_237:
        /* <DEDUP_REMOVED lines=16> */
.L_x_1880:


//--------------------- .text._Z35group_norm_nhwc_bwd_one_pass_kernelI11Bf16IOBf16WLi512ELi10ELi640EEv26Group_norm_nhwc_bwd_params --------------------------
	.section	.text._Z35group_norm_nhwc_bwd_one_pass_kernelI11Bf16IOBf16WLi512ELi10ELi640EEv26Group_norm_nhwc_bwd_params,"ax",@progbits
	.align	128
        .global         _Z35group_norm_nhwc_bwd_one_pass_kernelI11Bf16IOBf16WLi512ELi10ELi640EEv26Group_norm_nhwc_bwd_params
        .type           _Z35group_norm_nhwc_bwd_one_pass_kernelI11Bf16IOBf16WLi512ELi10ELi640EEv26Group_norm_nhwc_bwd_params,@function
        .size           _Z35group_norm_nhwc_bwd_one_pass_kernelI11Bf16IOBf16WLi512ELi10ELi640EEv26Group_norm_nhwc_bwd_params,(.L_x_1881 - _Z35group_norm_nhwc_bwd_one_pass_kernelI11Bf16IOBf16WLi512ELi10ELi640EEv26Group_norm_nhwc_bwd_params)
        .other          _Z35group_norm_nhwc_bwd_one_pass_kernelI11Bf16IOBf16WLi512ELi10ELi640EEv26Group_norm_nhwc_bwd_params,@"STO_CUDA_ENTRY STV_DEFAULT"
_Z35group_norm_nhwc_bwd_one_pass_kernelI11Bf16IOBf16WLi512ELi10ELi640EEv26Group_norm_nhwc_bwd_params:
.text._Z35group_norm_nhwc_bwd_one_pass_kernelI11Bf16IOBf16WLi512ELi10ELi640EEv26Group_norm_nhwc_bwd_params:
        /* <DEDUP_REMOVED lines=12> */
[----:B------:R-:W-:Y:S01]  /*00c0*/  ULDC.64 UR10, c[0x0][0x290] ;  /* 0x0000a400000a7ab9 */ /* 0x000fe20000000a00 */
[----:B------:R-:W-:Y:S01]  /*00d0*/  UMOV UR5, 0x400 ;  /* 0x0000040000057882 */ /* 0x000fe20000000000 */
[----:B------:R-:W-:Y:S01]  /*00e0*/  HFMA2.MMA R63, -RZ, RZ, 0, 0 ;  /* 0x00000000ff3f7435 */ /* 0x000fe200000001ff */
[----:B------:R-:W-:Y:S02]  /*00f0*/  SHF.R.U32.HI R2, RZ, 0x2, R3 ;  /* 0x00000002ff027819 */ /* 0x000fe40000011603 */
[----:B------:R-:W2:Y:S03]  /*0100*/  S2UR UR7, SR_CTAID.X ;  /* 0x00000000000779c3 */ /* 0x000ea60000002500 */
[----:B------:R-:W-:-:S05]  /*0110*/  IMAD R70, R2, -0x5, R69 ;  /* 0xfffffffb02467824 */ /* 0x000fca00078e0245 */
[----:B------:R-:W2:Y:S01]  /*0120*/  LDC R67, c[0x0][0x2ac] ;  /* 0x0000ab00ff437b82 */ /* 0x000ea20000000800 */
[----:B------:R-:W-:-:S07]  /*0130*/  SHF.L.U32 R70, R70, 0x1, RZ ;  /* 0x0000000146467819 */ /* 0x000fce00000006ff */
[----:B------:R-:W3:Y:S01]  /*0140*/  S2UR UR6, SR_CgaCtaId ;  /* 0x00000000000679c3 */ /* 0x000ee20000008800 */
[----:B0-----:R-:W-:Y:S01]  /*0150*/  IMAD.WIDE.U32 R4, R8, 0x3, RZ ;  /* 0x0000000308047825 */ /* 0x001fe200078e00ff */
[----:B------:R-:W-:-:S04]  /*0160*/  LEA R7, R9, R9, 0x1 ;  /* 0x0000000909077211 */ /* 0x000fc800078e08ff */
[----:B------:R-:W-:-:S04]  /*0170*/  IADD3 R7, R5, R7, RZ ;  /* 0x0000000705077210 */ /* 0x000fc80007ffe0ff */
[----:B------:R-:W-:Y:S02]  /*0180*/  LEA.HI R5, P2, R7, R4, RZ, 0x1 ;  /* 0x0000000407057211 */ /* 0x000fe400078508ff */
[----:B------:R-:W-:Y:S02]  /*0190*/  LEA.HI R4, P0, R9, R8, RZ, 0x1 ;  /* 0x0000000809047211 */ /* 0x000fe400078108ff */
[----:B------:R-:W-:Y:S01]  /*01a0*/  IADD3.X R8, RZ, R7, RZ, P2, !PT ;  /* 0x00000007ff087210 */ /* 0x000fe200017fe4ff */
[----:B--2---:R-:W-:Y:S01]  /*01b0*/  IMAD R67, R67, UR7, R2 ;  /* 0x0000000743437c24 */ /* 0x004fe2000f8e0202 */
[----:B------:R-:W-:Y:S02]  /*01c0*/  SHF.R.S32.HI R2, RZ, 0x1f, R69 ;  /* 0x0000001fff027819 */ /* 0x000fe40000011445 */
[----:B------:R-:W-:Y:S02]  /*01d0*/  IADD3.X R9, RZ, R9, RZ, P0, !PT ;  /* 0x00000009ff097210 */ /* 0x000fe400007fe4ff */
[----:B------:R-:W-:Y:S01]  /*01e0*/  ISETP.GE.U32.AND P1, PT, R67, UR10, PT ;  /* 0x0000000a43007c0c */ /* 0x000fe2000bf26070 */
[----:B------:R-:W-:Y:S01]  /*01f0*/  ULDC.U8 UR10, c[0x0][0x2a4] ;  /* 0x0000a900000a7ab9 */ /* 0x000fe20000000000 */
[----:B------:R-:W-:Y:S01]  /*0200*/  SHF.R.S32.HI R3, RZ, 0x1f, R67 ;  /* 0x0000001fff037819 */ /* 0x000fe20000011443 */
[----:B---3--:R-:W-:Y:S01]  /*0210*/  ULEA UR5, UR6, UR5, 0x18 ;  /* 0x0000000506057291 */ /* 0x008fe2000f8ec03f */
[----:B------:R-:W-:-:S02]  /*0220*/  LEA.HI R2, R2, R69, RZ, 0x5 ;  /* 0x0000004502027211 */ /* 0x000fc400078f28ff */
[--C-:B------:R-:W-:Y:S02]  /*0230*/  SHF.R.S64 R4, R4, 0x1, R9.reuse ;  /* 0x0000000104047819 */ /* 0x100fe40000001009 */
[----:B------:R-:W-:Y:S02]  /*0240*/  SHF.R.S32.HI R7, RZ, 0x1, R9 ;  /* 0x00000001ff077819 */ /* 0x000fe40000011409 */
[----:B------:R-:W-:Y:S02]  /*0250*/  SHF.R.S64 R5, R5, 0x1, R8 ;  /* 0x0000000105057819 */ /* 0x000fe40000001008 */
[----:B------:R-:W-:Y:S02]  /*0260*/  ISETP.GE.AND.EX P1, PT, R3, UR11, PT, P1 ;  /* 0x0000000b03007c0c */ /* 0x000fe4000bf26310 */
[----:B------:R-:W-:Y:S02]  /*0270*/  SHF.R.S32.HI R2, RZ, 0x5, R2 ;  /* 0x00000005ff027819 */ /* 0x000fe40000011402 */
[----:B------:R-:W-:-:S02]  /*0280*/  SHF.R.S32.HI R8, RZ, 0x1, R8 ;  /* 0x00000001ff087819 */ /* 0x000fc40000011408 */
[----:B------:R-:W-:Y:S02]  /*0290*/  SHF.L.U64.HI R6, R4, 0x2, R7 ;  /* 0x0000000204067819 */ /* 0x000fe40000010207 */
[----:B------:R-:W-:Y:S02]  /*02a0*/  LEA R2, R2, UR5, 0x3 ;  /* 0x0000000502027c11 */ /* 0x000fe4000f8e18ff */
[----:B------:R-:W-:Y:S02]  /*02b0*/  IADD3 R66, R67, 0x80, RZ ;  /* 0x0000008043427810 */ /* 0x000fe40007ffe0ff */
[----:B------:R-:W-:Y:S02]  /*02c0*/  ISETP.LT.U32.AND P1, PT, R69, 0x280, !P1 ;  /* 0x000002804500780c */ /* 0x000fe40004f21070 */
[C---:B------:R-:W-:Y:S02]  /*02d0*/  IADD3 R65, R67.reuse, 0x100, RZ ;  /* 0x0000010043417810 */ /* 0x040fe40007ffe0ff */
[----:B------:R-:W-:-:S02]  /*02e0*/  IADD3 R64, R67, 0x180, RZ ;  /* 0x0000018043407810 */ /* 0x000fc40007ffe0ff */
[----:B-1----:R-:W-:-:S07]  /*02f0*/  SHF.L.U64.HI R7, R5, 0x2, R8 ;  /* 0x0000000205077819 */ /* 0x002fce0000010208 */
.L_x_274:
[----:B------:R-:W0:Y:S01]  /*0300*/  LDC R15, c[0x0][0x2a0] ;  /* 0x0000a800ff0f7b82 */ /* 0x000e220000000800 */
[----:B------:R-:W-:Y:S01]  /*0310*/  ISETP.GE.AND P3, PT, R68, RZ, PT ;  /* 0x000000ff4400720c */ /* 0x000fe20003f66270 */
[----:B------:R-:W-:Y:S01]  /*0320*/  ULDC.64 UR14, c[0x0][0x290] ;  /* 0x0000a400000e7ab9 */ /* 0x000fe20000000a00 */
[----:B------:R-:W-:Y:S01]  /*0330*/  ULDC.64 UR12, c[0x0][0x298] ;  /* 0x0000a600000c7ab9 */ /* 0x000fe20000000a00 */
[----:B------:R-:W-:-:S04]  /*0340*/  CS2R R60, SRZ ;  /* 0x00000000003c7805 */ /* 0x000fc8000001ff00 */
        /* <DEDUP_REMOVED lines=11> */
[----:B------:R-:W-:Y:S01]  /*0400*/  IMAD R13, R12, R11, RZ ;  /* 0x0000000b0c0d7224 */ /* 0x000fe200078e02ff */
[----:B------:R-:W-:-:S03]  /*0410*/  IABS R12, R68 ;  /* 0x00000044000c7213 */ /* 0x000fc60000000000 */
[----:B------:R-:W-:Y:S01]  /*0420*/  IMAD.HI.U32 R9, R9, R13, R8 ;  /* 0x0000000d09097227 */ /* 0x000fe200078e0008 */
[----:B------:R-:W-:-:S04]  /*0430*/  LOP3.LUT R8, R68, R15, RZ, 0x3c, !PT ;  /* 0x0000000f44087212 */ /* 0x000fc800078e3cff */
[----:B------:R-:W-:Y:S01]  /*0440*/  ISETP.GE.AND P4, PT, R8, RZ, PT ;  /* 0x000000ff0800720c */ /* 0x000fe20003f86270 */
[----:B------:R-:W-:-:S05]  /*0450*/  IMAD.HI.U32 R9, R9, R12, RZ ;  /* 0x0000000c09097227 */ /* 0x000fca00078e00ff */
[----:B------:R-:W-:-:S05]  /*0460*/  IADD3 R10, -R9, RZ, RZ ;  /* 0x000000ff090a7210 */ /* 0x000fca0007ffe1ff */
[----:B------:R-:W-:-:S05]  /*0470*/  IMAD R10, R11, R10, R12 ;  /* 0x0000000a0b0a7224 */ /* 0x000fca00078e020c */
[----:B------:R-:W-:-:S13]  /*0480*/  ISETP.GT.U32.AND P2, PT, R11, R10, PT ;  /* 0x0000000a0b00720c */ /* 0x000fda0003f44070 */
[-C--:B------:R-:W-:Y:S02]  /*0490*/  @!P2 IADD3 R10, R10, -R11.reuse, RZ ;  /* 0x8000000b0a0aa210 */ /* 0x080fe40007ffe0ff */
[----:B------:R-:W-:Y:S02]  /*04a0*/  @!P2 IADD3 R9, R9, 0x1, RZ ;  /* 0x000000010909a810 */ /* 0x000fe40007ffe0ff */
[CC--:B------:R-:W-:Y:S02]  /*04b0*/  ISETP.GE.U32.AND P0, PT, R10.reuse, R11.reuse, PT ;  /* 0x0000000b0a00720c */ /* 0x0c0fe40003f06070 */
[----:B------:R-:W-:Y:S02]  /*04c0*/  ISETP.GT.U32.AND P2, PT, R11, R10, PT ;  /* 0x0000000a0b00720c */ /* 0x000fe40003f44070 */
[----:B------:R-:W-:-:S04]  /*04d0*/  IADD3 R11, R10, -R11, RZ ;  /* 0x8000000b0a0b7210 */ /* 0x000fc80007ffe0ff */
        /* <DEDUP_REMOVED lines=13> */
[----:B------:R-:W-:Y:S02]  /*05b0*/  IADD3 R80, P2, R70, R17, RZ ;  /* 0x0000001146507210 */ /* 0x000fe40007f5e0ff */
[----:B------:R-:W-:Y:S02]  /*05c0*/  SHF.R.S32.HI R8, RZ, 0x1f, R13 ;  /* 0x0000001fff087819 */ /* 0x000fe4000001140d */
[----:B------:R-:W-:Y:S02]  /*05d0*/  ISETP.GT.U32.OR P0, PT, R69, 0x27f, P0 ;  /* 0x0000027f4500780c */ /* 0x000fe40000704470 */
[----:B------:R-:W-:Y:S01]  /*05e0*/  LEA.HI.X.SX32 R81, R17, R10, 0x1, P2 ;  /* 0x0000000a11517211 */ /* 0x000fe200010f0eff */
[----:B------:R-:W-:Y:S01]  /*05f0*/  IMAD R8, R8, UR12, RZ ;  /* 0x0000000c08087c24 */ /* 0x000fe2000f8e02ff */
[----:B------:R-:W-:Y:S02]  /*0600*/  SHF.R.S32.HI R11, RZ, 0x1f, R65 ;  /* 0x0000001fff0b7819 */ /* 0x000fe40000011441 */
[----:B------:R-:W-:Y:S01]  /*0610*/  ISETP.GE.U32.AND P2, PT, R65, UR14, PT ;  /* 0x0000000e41007c0c */ /* 0x000fe2000bf46070 */
[C---:B------:R-:W-:Y:S01]  /*0620*/  IMAD R85, R13.reuse, UR13, R8 ;  /* 0x0000000d0d557c24 */ /* 0x040fe2000f8e0208 */
[----:B------:R-:W-:Y:S01]  /*0630*/  ISETP.GE.U32.AND P3, PT, R64, UR14, PT ;  /* 0x0000000e40007c0c */ /* 0x000fe2000bf66070 */
[----:B------:R-:W-:Y:S01]  /*0640*/  IMAD.WIDE.U32 R80, R13, UR12, R80 ;  /* 0x0000000c0d507c25 */ /* 0x000fe2000f8e0050 */
[----:B------:R-:W-:-:S02]  /*0650*/  ISETP.GE.AND.EX P2, PT, R11, UR15, PT, P2 ;  /* 0x0000000f0b007c0c */ /* 0x000fc4000bf46320 */
[----:B------:R-:W-:Y:S01]  /*0660*/  SHF.R.S32.HI R13, RZ, 0x1f, R64 ;  /* 0x0000001fff0d7819 */ /* 0x000fe20000011440 */
[----:B------:R-:W-:Y:S01]  /*0670*/  @P1 IMAD R8, R3, R18, RZ ;  /* 0x0000001203081224 */ /* 0x000fe200078e02ff */
[----:B------:R-:W-:Y:S01]  /*0680*/  IADD3 R85, R81, R85, RZ ;  /* 0x0000005551557210 */ /* 0x000fe20007ffe0ff */
[----:B------:R-:W1:Y:S01]  /*0690*/  @!P0 LDC.64 R36, c[0x0][0x288] ;  /* 0x0000a200ff248b82 */ /* 0x000e620000000a00 */
[----:B------:R-:W-:Y:S01]  /*06a0*/  @P1 MOV R84, R80 ;  /* 0x0000005000541202 */ /* 0x000fe20000000f00 */
[----:B------:R-:W-:Y:S01]  /*06b0*/  @P1 IMAD R19, R67, R19, R8 ;  /* 0x0000001343131224 */ /* 0x000fe200078e0208 */
[----:B------:R-:W-:Y:S02]  /*06c0*/  ISETP.GT.U32.OR P2, PT, R69, 0x27f, P2 ;  /* 0x0000027f4500780c */ /* 0x000fe40001744470 */
[----:B------:R-:W-:Y:S01]  /*06d0*/  ISETP.GE.AND.EX P3, PT, R13, UR15, PT, P3 ;  /* 0x0000000f0d007c0c */ /* 0x000fe2000bf66330 */
[----:B------:R-:W-:Y:S02]  /*06e0*/  @P1 IMAD.WIDE.U32 R14, R67, R18, R84 ;  /* 0x00000012430e1225 */ /* 0x000fe400078e0054 */
[----:B------:R-:W3:Y:S01]  /*06f0*/  @!P0 LDC.64 R26, c[0x0][0x230] ;  /* 0x00008c00ff1a8b82 */ /* 0x000ee20000000a00 */
[----:B------:R-:W-:-:S02]  /*0700*/  ISETP.GT.U32.OR P3, PT, R69, 0x27f, P3 ;  /* 0x0000027f4500780c */ /* 0x000fc40001f64470 */
[----:B------:R-:W-:Y:S02]  /*0710*/  @P1 IADD3 R15, R15, R19, RZ ;  /* 0x000000130f0f1210 */ /* 0x000fe40007ffe0ff */
[C---:B------:R-:W-:Y:S02]  /*0720*/  @P1 SHF.L.U32 R35, R14.reuse, 0x1, RZ ;  /* 0x000000010e231819 */ /* 0x040fe400000006ff */
[----:B------:R-:W-:Y:S01]  /*0730*/  @P1 SHF.L.U64.HI R14, R14, 0x1, R15 ;  /* 0x000000010e0e1819 */ /* 0x000fe2000001020f */
[----:B------:R-:W3:Y:S01]  /*0740*/  @!P2 LDC.64 R22, c[0x0][0x288] ;  /* 0x0000a200ff16ab82 */ /* 0x000ee20000000a00 */
[----:B--2---:R-:W-:-:S04]  /*0750*/  @P1 IADD3 R24, P4, R35, R24, RZ ;  /* 0x0000001823181210 */ /* 0x004fc80007f9e0ff */
[C---:B------:R-:W-:Y:S02]  /*0760*/  @P1 IADD3.X R25, R14.reuse, R25, RZ, P4, !PT ;  /* 0x000000190e191210 */ /* 0x040fe400027fe4ff */
[----:B0-----:R-:W-:Y:S01]  /*0770*/  @P1 IADD3 R34, P4, R35, R32, RZ ;  /* 0x0000002023221210 */ /* 0x001fe20007f9e0ff */
[----:B-1----:R-:W-:Y:S01]  /*0780*/  @!P0 IMAD R8, R9, R36, RZ ;  /* 0x0000002409088224 */ /* 0x002fe200078e02ff */
[----:B------:R-:W-:Y:S01]  /*0790*/  @!P0 MOV R32, R80 ;  /* 0x0000005000208202 */ /* 0x000fe20000000f00 */
[----:B------:R-:W0:Y:S01]  /*07a0*/  @!P0 LDC.64 R30, c[0x0][0x228] ;  /* 0x00008a00ff1e8b82 */ /* 0x000e220000000a00 */
[----:B------:R-:W-:Y:S01]  /*07b0*/  @P1 IADD3.X R35, R14, R33, RZ, P4, !PT ;  /* 0x000000210e231210 */ /* 0x000fe200027fe4ff */
[----:B----4-:R-:W-:Y:S01]  /*07c0*/  IMAD.WIDE R14, R68, 0x8, R28 ;  /* 0x00000008440e7825 */ /* 0x010fe200078e021c */
[----:B------:R-:W-:Y:S01]  /*07d0*/  @!P0 MOV R33, R85 ;  /* 0x0000005500218202 */ /* 0x000fe20000000f00 */
[----:B------:R1:W5:Y:S02]  /*07e0*/  @P1 LDG.E R61, desc[UR8][R24.64] ;  /* 0x00000008183d1981 */ /* 0x000364000c1e1900 */
[----:B------:R-:W-:-:S02]  /*07f0*/  @!P0 IMAD R21, R66, R37, R8 ;  /* 0x0000002542158224 */ /* 0x000fc400078e0208 */
[----:B------:R-:W-:Y:S01]  /*0800*/  @!P0 IMAD.WIDE.U32 R32, R66, R36, R32 ;  /* 0x0000002442208225 */ /* 0x000fe200078e0020 */
[----:B------:R-:W2:Y:S01]  /*0810*/  @!P3 LDC.64 R18, c[0x0][0x288] ;  /* 0x0000a200ff12bb82 */ /* 0x000ea20000000a00 */
[----:B------:R-:W4:Y:S03]  /*0820*/  LDG.E.64 R14, desc[UR8][R14.64] ;  /* 0x000000080e0e7981 */ /* 0x000f26000c1e1b00 */
[----:B-1----:R-:W-:Y:S01]  /*0830*/  @!P0 IADD3 R25, R33, R21, RZ ;  /* 0x0000001521198210 */ /* 0x002fe20007ffe0ff */
[----:B---3--:R-:W-:Y:S01]  /*0840*/  @!P2 IMAD R10, R11, R22, RZ ;  /* 0x000000160b0aa224 */ /* 0x008fe200078e02ff */
[C---:B------:R-:W-:Y:S02]  /*0850*/  @!P0 SHF.L.U32 R21, R32.reuse, 0x1, RZ ;  /* 0x0000000120158819 */ /* 0x040fe400000006ff */
[----:B------:R-:W1:Y:S01]  /*0860*/  @!P2 LDC.64 R28, c[0x0][0x230] ;  /* 0x00008c00ff1cab82 */ /* 0x000e620000000a00 */
[----:B------:R-:W-:Y:S01]  /*0870*/  @!P0 SHF.L.U64.HI R8, R32, 0x1, R25 ;  /* 0x0000000120088819 */ /* 0x000fe20000010219 */
[----:B------:R3:W5:Y:S01]  /*0880*/  @P1 LDG.E R60, desc[UR8][R34.64] ;  /* 0x00000008223c1981 */ /* 0x000762000c1e1900 */
[----:B------:R-:W-:Y:S01]  /*0890*/  @!P0 IADD3 R32, P4, R21, R26, RZ ;  /* 0x0000001a15208210 */ /* 0x000fe20007f9e0ff */
[----:B------:R-:W-:Y:S01]  /*08a0*/  @!P2 IMAD R39, R65, R23, R10 ;  /* 0x000000174127a224 */ /* 0x000fe200078e020a */
[----:B------:R-:W-:-:S02]  /*08b0*/  @!P2 MOV R36, R80 ;  /* 0x000000500024a202 */ /* 0x000fc40000000f00 */
[----:B------:R-:W-:Y:S01]  /*08c0*/  @!P2 MOV R37, R85 ;  /* 0x000000550025a202 */ /* 0x000fe20000000f00 */
[----:B------:R-:W1:Y:S01]  /*08d0*/  @!P3 LDC.64 R24, c[0x0][0x230] ;  /* 0x00008c00ff18bb82 */ /* 0x000e620000000a00 */
[----:B------:R-:W-:Y:S02]  /*08e0*/  @!P0 IADD3.X R33, R8, R27, RZ, P4, !PT ;  /* 0x0000001b08218210 */ /* 0x000fe400027fe4ff */
[----:B0-----:R-:W-:Y:S01]  /*08f0*/  @!P0 IADD3 R30, P5, R21, R30, RZ ;  /* 0x0000001e151e8210 */ /* 0x001fe20007fbe0ff */
[----:B------:R-:W-:Y:S01]  /*0900*/  @!P2 IMAD.WIDE.U32 R36, R65, R22, R36 ;  /* 0x000000164124a225 */ /* 0x000fe200078e0024 */
[----:B---3--:R-:W-:Y:S02]  /*0910*/  @!P3 MOV R34, R80 ;  /* 0x000000500022b202 */ /* 0x008fe40000000f00 */
[----:B------:R-:W-:Y:S01]  /*0920*/  @!P3 MOV R35, R85 ;  /* 0x000000550023b202 */ /* 0x000fe20000000f00 */
[----:B------:R-:W0:Y:S01]  /*0930*/  @!P3 LDC.64 R26, c[0x0][0x228] ;  /* 0x00008a00ff1abb82 */ /* 0x000e220000000a00 */
[----:B------:R-:W-:Y:S01]  /*0940*/  @!P2 IADD3 R21, R37, R39, RZ ;  /* 0x000000272515a210 */ /* 0x000fe20007ffe0ff */
[-C--:B--2---:R-:W-:Y:S01]  /*0950*/  @!P3 IMAD R10, R13, R18.reuse, RZ ;  /* 0x000000120d0ab224 */ /* 0x084fe200078e02ff */
[----:B------:R-:W-:Y:S01]  /*0960*/  @!P2 SHF.L.U32 R37, R36, 0x1, RZ ;  /* 0x000000012425a819 */ /* 0x000fe200000006ff */
[----:B------:R-:W-:Y:S01]  /*0970*/  @!P3 IMAD.WIDE.U32 R34, R64, R18, R34 ;  /* 0x000000124022b225 */ /* 0x000fe200078e0022 */
[----:B------:R-:W-:-:S02]  /*0980*/  @!P2 SHF.L.U64.HI R36, R36, 0x1, R21 ;  /* 0x000000012424a819 */ /* 0x000fc40000010215 */
[----:B------:R-:W-:Y:S01]  /*0990*/  @!P0 IADD3.X R31, R8, R31, RZ, P5, !PT ;  /* 0x0000001f081f8210 */ /* 0x000fe20002ffe4ff */
[----:B------:R-:W-:Y:S01]  /*09a0*/  @!P3 IMAD R21, R64, R19, R10 ;  /* 0x000000134015b224 */ /* 0x000fe200078e020a */
[----:B-1----:R-:W-:Y:S02]  /*09b0*/  @!P2 IADD3 R28, P4, R37, R28, RZ ;  /* 0x0000001c251ca210 */ /* 0x002fe40007f9e0ff */
[----:B------:R-:W-:Y:S01]  /*09c0*/  CS2R R18, SRZ ;  /* 0x0000000000127805 */ /* 0x000fe2000001ff00 */
[----:B------:R-:W1:Y:S01]  /*09d0*/  @!P2 LDC.64 R22, c[0x0][0x228] ;  /* 0x00008a00ff16ab82 */ /* 0x000e620000000a00 */
[----:B------:R-:W-:Y:S02]  /*09e0*/  MOV R62, RZ ;  /* 0x000000ff003e7202 */ /* 0x000fe40000000f00 */
[----:B------:R-:W-:Y:S02]  /*09f0*/  @!P3 IADD3 R35, R35, R21, RZ ;  /* 0x000000152323b210 */ /* 0x000fe40007ffe0ff */
[----:B------:R-:W-:Y:S01]  /*0a00*/  @!P3 SHF.L.U32 R21, R34, 0x1, RZ ;  /* 0x000000012215b819 */ /* 0x000fe200000006ff */
[----:B------:R2:W5:Y:S01]  /*0a10*/  @!P0 LDG.E R19, desc[UR8][R30.64] ;  /* 0x000000081e138981 */ /* 0x000562000c1e1900 */
[----:B------:R-:W-:-:S02]  /*0a20*/  @!P2 IADD3.X R29, R36, R29, RZ, P4, !PT ;  /* 0x0000001d241da210 */ /* 0x000fc400027fe4ff */
[----:B------:R-:W-:Y:S01]  /*0a30*/  @!P3 SHF.L.U64.HI R34, R34, 0x1, R35 ;  /* 0x000000012222b819 */ /* 0x000fe20000010223 */
[----:B------:R2:W5:Y:S01]  /*0a40*/  @!P0 LDG.E R62, desc[UR8][R32.64] ;  /* 0x00000008203e8981 */ /* 0x000562000c1e1900 */
[C---:B------:R-:W-:Y:S02]  /*0a50*/  @!P3 IADD3 R24, P4, R21.reuse, R24, RZ ;  /* 0x000000181518b210 */ /* 0x040fe40007f9e0ff */
[----:B0-----:R-:W-:Y:S02]  /*0a60*/  @!P3 IADD3 R26, P5, R21, R26, RZ ;  /* 0x0000001a151ab210 */ /* 0x001fe40007fbe0ff */
[----:B------:R-:W-:Y:S02]  /*0a70*/  MOV R8, RZ ;  /* 0x000000ff00087202 */ /* 0x000fe40000000f00 */
[C---:B------:R-:W-:Y:S02]  /*0a80*/  @!P3 IADD3.X R25, R34.reuse, R25, RZ, P4, !PT ;  /* 0x000000192219b210 */ /* 0x040fe400027fe4ff */
[----:B------:R-:W-:-:S03]  /*0a90*/  @!P3 IADD3.X R27, R34, R27, RZ, P5, !PT ;  /* 0x0000001b221bb210 */ /* 0x000fc60002ffe4ff */
[----:B------:R2:W5:Y:S04]  /*0aa0*/  @!P3 LDG.E R18, desc[UR8][R24.64] ;  /* 0x000000081812b981 */ /* 0x000568000c1e1900 */
[----:B------:R2:W5:Y:S01]  /*0ab0*/  @!P3 LDG.E R8, desc[UR8][R26.64] ;  /* 0x000000081a08b981 */ /* 0x000562000c1e1900 */
[----:B-1----:R-:W-:-:S04]  /*0ac0*/  @!P2 IADD3 R22, P0, R37, R22, RZ ;  /* 0x000000162516a210 */ /* 0x002fc80007f1e0ff */
        /* <DEDUP_REMOVED lines=8> */
[----:B------:R-:W-:Y:S02]  /*0b50*/  CS2R R74, SRZ ;  /* 0x00000000004a7805 */ /* 0x000fe4000001ff00 */
[----:B------:R-:W-:-:S02]  /*0b60*/  MOV R76, RZ ;  /* 0x000000ff004c7202 */ /* 0x000fc40000000f00 */
[----:B------:R-:W-:Y:S01]  /*0b70*/  MOV R73, RZ ;  /* 0x000000ff00497202 */ /* 0x000fe20000000f00 */
[----:B----4-:R-:W-:-:S05]  /*0b80*/  FFMA.FTZ R16, -R14, R14, R15 ;  /* 0x0000000e0e107223 */ /* 0x010fca000001010f */
[----:B------:R-:W-:-:S13]  /*0b90*/  FSETP.GTU.FTZ.AND P0, PT, R16, RZ, PT ;  /* 0x000000ff1000720b */ /* 0x000fda0003f1c000 */
[----:B------:R-:W0:Y:S02]  /*0ba0*/  @P0 LDC R15, c[0x0][0x250] ;  /* 0x00009400ff0f0b82 */ /* 0x000e240000000800 */
[----:B0-----:R-:W-:Y:S01]  /*0bb0*/  @P0 FADD.FTZ R15, R16, R15 ;  /* 0x0000000f100f0221 */ /* 0x001fe20000010000 */
[----:B--2---:R-:W-:Y:S06]  /*0bc0*/  @P2 BRA `(.L_x_240) ;  /* 0x0000000000402947 */ /* 0x004fec0003800000 */
[----:B------:R-:W-:Y:S01]  /*0bd0*/  ISETP.NE.AND P2, PT, RZ, UR10, PT ;  /* 0x0000000aff007c0c */ /* 0x000fe2000bf45270 */
[----:B------:R-:W0:Y:S01]  /*0be0*/  LDC.64 R24, c[0x0][0x238] ;  /* 0x00008e00ff187b82 */ /* 0x000e220000000a00 */
[----:B------:R-:W-:-:S04]  /*0bf0*/  IADD3 R17, R70, R17, RZ ;  /* 0x0000001146117210 */ /* 0x000fc80007ffe0ff */
[----:B------:R-:W-:-:S07]  /*0c00*/  SHF.R.S32.HI R16, RZ, 0x1f, R17 ;  /* 0x0000001fff107819 */ /* 0x000fce0000011411 */
[----:B------:R-:W1:Y:S02]  /*0c10*/  @P2 LDC.64 R22, c[0x0][0x240] ;  /* 0x00009000ff162b82 */ /* 0x000e640000000a00 */
[----:B-1----:R-:W-:-:S04]  /*0c20*/  @P2 LEA R22, P3, R17, R22, 0x1 ;  /* 0x0000001611162211 */ /* 0x002fc800078608ff */
[C---:B------:R-:W-:Y:S01]  /*0c30*/  @P2 LEA.HI.X R23, R17.reuse, R23, R16, 0x1, P3 ;  /* 0x0000001711172211 */ /* 0x040fe200018f0c10 */
[----:B0-----:R-:W-:-:S04]  /*0c40*/  IMAD.WIDE R16, R17, 0x2, R24 ;  /* 0x0000000211107825 */ /* 0x001fc800078e0218 */
[----:B------:R-:W2:Y:S04]  /*0c50*/  @P2 LDG.E.U16 R24, desc[UR8][R22.64] ;  /* 0x0000000816182981 */ /* 0x000ea8000c1e1500 */
[----:B------:R-:W3:Y:S04]  /*0c60*/  @P2 LDG.E.U16 R21, desc[UR8][R22.64+0x2] ;  /* 0x0000020816152981 */ /* 0x000ee8000c1e1500 */
[----:B------:R-:W4:Y:S04]  /*0c70*/  LDG.E.U16 R76, desc[UR8][R16.64] ;  /* 0x00000008104c7981 */ /* 0x000f28000c1e1500 */
[----:B------:R-:W4:Y:S01]  /*0c80*/  LDG.E.U16 R73, desc[UR8][R16.64+0x2] ;  /* 0x0000020810497981 */ /* 0x000f22000c1e1500 */
[----:B--2---:R-:W-:-:S02]  /*0c90*/  @P2 SHF.L.U32 R75, R24, 0x10, RZ ;  /* 0x00000010184b2819 */ /* 0x004fc400000006ff */
[----:B---3--:R-:W-:Y:S02]  /*0ca0*/  @P2 SHF.L.U32 R74, R21, 0x10, RZ ;  /* 0x00000010154a2819 */ /* 0x008fe400000006ff */
[----:B----4-:R-:W-:Y:S02]  /*0cb0*/  SHF.L.U32 R76, R76, 0x10, RZ ;  /* 0x000000104c4c7819 */ /* 0x010fe400000006ff */
[----:B------:R-:W-:-:S07]  /*0cc0*/  SHF.L.U32 R73, R73, 0x10, RZ ;  /* 0x0000001049497819 */ /* 0x000fce00000006ff */
.L_x_240:
[----:B------:R-:W-:Y:S05]  /*0cd0*/  BSYNC B0 ;  /* 0x0000000000007941 */ /* 0x000fea0003800000 */
.L_x_239:
[----:B------:R-:W0:Y:S01]  /*0ce0*/  @P0 MUFU.RSQ R77, R15 ;  /* 0x0000000f004d0308 */ /* 0x000e220000001400 */
[----:B------:R-:W-:Y:S02]  /*0cf0*/  ISETP.NE.AND P4, PT, RZ, UR10, PT ;  /* 0x0000000aff007c0c */ /* 0x000fe4000bf85270 */
[C---:B-----5:R-:W-:Y:S02]  /*0d00*/  PRMT R16, R61.reuse, 0x7632, R16 ;  /* 0x000076323d107816 */ /* 0x060fe40000000010 */
        /* <DEDUP_REMOVED lines=10> */
[-C--:B0-----:R-:W-:Y:S01]  /*0db0*/  FMUL.FTZ R16, R16, R77.reuse ;  /* 0x0000004d10107220 */ /* 0x081fe20000410000 */
        /* <DEDUP_REMOVED lines=24> */
.L_x_241:
        /* <DEDUP_REMOVED lines=26> */
.L_x_242:
[----:B------:R-:W-:Y:S01]  /*10e0*/  FFMA.FTZ R31, R17, R27, R28 ;  /* 0x0000001b111f7223 */ /* 0x000fe2000001001c */
[----:B------:R-:W-:Y:S01]  /*10f0*/  FMUL.FTZ R15, R21, R76 ;  /* 0x0000004c150f7220 */ /* 0x000fe20000410000 */
[----:B------:R-:W-:Y:S01]  /*1100*/  FADD.FTZ R30, R27, R30 ;  /* 0x0000001e1b1e7221 */ /* 0x000fe20000010000 */
[----:B------:R-:W-:Y:S02]  /*1110*/  PRMT R27, R12, 0x7632, R27 ;  /* 0x000076320c1b7816 */ /* 0x000fe4000000001b */
[----:B------:R-:W-:Y:S01]  /*1120*/  FFMA.FTZ R32, R26, R15, R31 ;  /* 0x0000000f1a207223 */ /* 0x000fe2000001001f */
[----:B------:R-:W-:Y:S01]  /*1130*/  FADD.FTZ R34, R30, R15 ;  /* 0x0000000f1e227221 */ /* 0x000fe20000010000 */
[----:B------:R-:W-:Y:S02]  /*1140*/  SHF.L.U32 R29, R12, 0x10, RZ ;  /* 0x000000100c1d7819 */ /* 0x000fe400000006ff */
        /* <DEDUP_REMOVED lines=29> */
.L_x_243:
[----:B------:R-:W-:Y:S01]  /*1320*/  FFMA.FTZ R33, R25, R15, R32 ;  /* 0x0000000f19217223 */ /* 0x000fe20000010020 */
[----:B------:R-:W-:Y:S01]  /*1330*/  FADD.FTZ R36, R15, R34 ;  /* 0x000000220f247221 */ /* 0x000fe20000010000 */
[----:B------:R-:W-:Y:S01]  /*1340*/  SHF.L.U32 R15, R18, 0x10, RZ ;  /* 0x00000010120f7819 */ /* 0x000fe200000006ff */
[----:B------:R-:W-:Y:S01]  /*1350*/  FMUL.FTZ R31, R27, R76 ;  /* 0x0000004c1b1f7220 */ /* 0x000fe20000410000 */
[----:B------:R-:W-:Y:S02]  /*1360*/  SHF.L.U32 R41, R41, 0x10, RZ ;  /* 0x0000001029297819 */ /* 0x000fe400000006ff */
[----:B------:R-:W-:Y:S01]  /*1370*/  PRMT R32, R8, 0x7632, R32 ;  /* 0x0000763208207816 */ /* 0x000fe20000000020 */
[----:B------:R-:W-:Y:S01]  /*1380*/  FADD.FTZ R52, -R14, R15 ;  /* 0x0000000f0e347221 */ /* 0x000fe20000010100 */
[----:B------:R-:W-:Y:S01]  /*1390*/  FFMA.FTZ R34, R28, R31, R33 ;  /* 0x0000001f1c227223 */ /* 0x000fe20000010021 */
[----:B------:R-:W-:Y:S01]  /*13a0*/  FADD.FTZ R38, -R14, R41 ;  /* 0x000000290e267221 */ /* 0x000fe20000010100 */
[----:B------:R-:W-:Y:S01]  /*13b0*/  FADD.FTZ R36, R36, R31 ;  /* 0x0000001f24247221 */ /* 0x000fe20000010000 */
        /* <DEDUP_REMOVED lines=24> */
.L_x_244:
        /* <DEDUP_REMOVED lines=56> */
[----:B-1----:R-:W-:Y:S01]  /*18c0*/  @!P0 FADD.FTZ R36, R36, R33 ;  /* 0x0000002124248221 */ /* 0x002fe20000010000 */
[----:B------:R-:W-:Y:S01]  /*18d0*/  ISETP.GT.AND P0, PT, R0, 0xf, PT ;  /* 0x0000000f0000780c */ /* 0x000fe20003f04270 */
[----:B------:R-:W1:Y:S04]  /*18e0*/  SHFL.DOWN PT, R33, R34, 0x10, 0x1f ;  /* 0x0a001f0022217f89 */ /* 0x000e6800000e0000 */
[----:B------:R-:W3:Y:S08]  /*18f0*/  SHFL.DOWN PT, R35, R36, 0x10, 0x1f ;  /* 0x0a001f0024237f89 */ /* 0x000ef000000e0000 */
        /* <DEDUP_REMOVED lines=57> */
.L_x_246:
[----:B------:R-:W-:Y:S05]  /*1c90*/  BSYNC B0 ;  /* 0x0000000000007941 */ /* 0x000fea0003800000 */
.L_x_245:
        /* <DEDUP_REMOVED lines=40> */
.L_x_249:
        /* <DEDUP_REMOVED lines=212> */
.L_x_248:
[----:B------:R-:W-:Y:S05]  /*2c60*/  BSYNC B0 ;  /* 0x0000000000007941 */ /* 0x000fea0003800000 */
.L_x_247:
        /* <DEDUP_REMOVED lines=15> */
.L_x_251:
[----:B------:R-:W-:Y:S05]  /*2d60*/  BSYNC B0 ;  /* 0x0000000000007941 */ /* 0x000fea0003800000 */
.L_x_250:
[----:B------:R-:W-:Y:S02]  /*2d70*/  PRMT R38, R60, 0x7632, R38 ;  /* 0x000076323c267816 */ /* 0x000fe40000000026 */
[----:B------:R-:W-:Y:S02]  /*2d80*/  PRMT R37, R62, 0x7632, R37 ;  /* 0x000076323e257816 */ /* 0x000fe40000000025 */
[----:B------:R-:W-:Y:S02]  /*2d90*/  PRMT R36, R19, 0x7632, R36 ;  /* 0x0000763213247816 */ /* 0x000fe40000000024 */
[----:B------:R-:W-:Y:S02]  /*2da0*/  PRMT R35, R12, 0x7632, R35 ;  /* 0x000076320c237816 */ /* 0x000fe40000000023 */
[----:B------:R-:W-:Y:S02]  /*2db0*/  PRMT R21, R10, 0x7632, R21 ;  /* 0x000076320a157816 */ /* 0x000fe40000000015 */
[----:B--2---:R-:W-:-:S02]  /*2dc0*/  PRMT R22, R18, 0x7632, R22 ;  /* 0x0000763212167816 */ /* 0x004fc40000000016 */
        /* <DEDUP_REMOVED lines=33> */
.L_x_254:
[----:B--2---:R-:W2:Y:S04]  /*2fe0*/  LDG.E.STRONG.GPU R28, desc[UR8][R26.64] ;  /* 0x000000081a1c7981 */ /* 0x004ea8000c1ef900 */
[----:B--2---:R-:W-:Y:S01]  /*2ff0*/  CCTL.IVALL ;  /* 0x00000000ff00798f */ /* 0x004fe20002000000 */
[----:B------:R-:W-:Y:S05]  /*3000*/  YIELD ;  /* 0x0000000000007946 */ /* 0x000fea0003800000 */
[----:B------:R-:W-:-:S13]  /*3010*/  ISETP.NE.AND P0, PT, R28, R33, PT ;  /* 0x000000211c00720c */ /* 0x000fda0003f05270 */
[----:B------:R-:W-:Y:S05]  /*3020*/  @P0 BRA `(.L_x_254) ;  /* 0xfffffffc00ec0947 */ /* 0x000fea000383ffff */
.L_x_253:
        /* <DEDUP_REMOVED lines=17> */
.L_x_258:
        /* <DEDUP_REMOVED lines=115> */
.L_x_257:
        /* <DEDUP_REMOVED lines=61> */
.L_x_259:
[----:B------:R-:W-:-:S13]  /*3c40*/  ISETP.NE.OR P0, PT, R34, RZ, P0 ;  /* 0x000000ff2200720c */ /* 0x000fda0000705670 */
[----:B------:R-:W-:Y:S05]  /*3c50*/  @!P0 BRA `(.L_x_255) ;  /* 0x00000000007c8947 */ /* 0x000fea0003800000 */
.L_x_256:
        /* <DEDUP_REMOVED lines=31> */
.L_x_255:
        /* <DEDUP_REMOVED lines=11> */
.L_x_261:
[----:B------:R-:W-:Y:S05]  /*3f00*/  BSYNC B0 ;  /* 0x0000000000007941 */ /* 0x000fea0003800000 */
.L_x_260:
        /* <DEDUP_REMOVED lines=16> */
.L_x_252:
[----:B------:R-:W1:Y:S01]  /*4010*/  S2UR UR6, SR_CgaCtaId ;  /* 0x00000000000679c3 */ /* 0x000e620000008800 */
[----:B------:R-:W-:Y:S01]  /*4020*/  UMOV UR5, 0x400 ;  /* 0x0000040000057882 */ /* 0x000fe20000000000 */
[----:B------:R-:W-:Y:S01]  /*4030*/  ULDC.64 UR12, c[0x0][0x290] ;  /* 0x0000a400000c7ab9 */ /* 0x000fe20000000a00 */
[----:B------:R-:W-:Y:S02]  /*4040*/  SHF.L.U32 R61, R61, 0x10, RZ ;  /* 0x000000103d3d7819 */ /* 0x000fe400000006ff */
[----:B------:R-:W-:Y:S02]  /*4050*/  SHF.L.U32 R15, R20, 0x10, RZ ;  /* 0x00000010140f7819 */ /* 0x000fe400000006ff */
[----:B------:R-:W-:Y:S02]  /*4060*/  ISETP.GE.U32.AND P0, PT, R66, UR12, PT ;  /* 0x0000000c42007c0c */ /* 0x000fe4000bf06070 */
[----:B------:R-:W-:Y:S01]  /*4070*/  ISETP.GE.U32.AND P3, PT, R64, UR12, PT ;  /* 0x0000000c40007c0c */ /* 0x000fe2000bf66070 */
[----:B------:R-:W-:Y:S01]  /*4080*/  FADD.FTZ R20, -R14, R15 ;  /* 0x0000000f0e147221 */ /* 0x000fe20000010100 */
[----:B--2---:R-:W-:-:S02]  /*4090*/  SHF.L.U32 R27, R62, 0x10, RZ ;  /* 0x000000103e1b7819 */ /* 0x004fc400000006ff */
[----:B------:R-:W-:Y:S01]  /*40a0*/  SHF.L.U32 R37, R37, 0x10, RZ ;  /* 0x0000001025257819 */ /* 0x000fe200000006ff */
[----:B------:R-:W-:Y:S01]  /*40b0*/  FMUL.FTZ R33, R20, R77 ;  /* 0x0000004d14217220 */ /* 0x000fe20000410000 */
[----:B------:R-:W-:Y:S01]  /*40c0*/  SHF.L.U32 R29, R12, 0x10, RZ ;  /* 0x000000100c1d7819 */ /* 0x000fe200000006ff */
[C---:B------:R-:W-:Y:S01]  /*40d0*/  FADD.FTZ R40, -R14.reuse, R27 ;  /* 0x0000001b0e287221 */ /* 0x040fe20000010100 */
[----:B------:R-:W-:Y:S01]  /*40e0*/  SHF.L.U32 R35, R35, 0x10, RZ ;  /* 0x0000001023237819 */ /* 0x000fe200000006ff */
[----:B------:R-:W-:Y:S01]  /*40f0*/  FADD.FTZ R32, -R14, R37 ;  /* 0x000000250e207221 */ /* 0x000fe20000010100 */
[----:B------:R-:W-:Y:S02]  /*4100*/  SHF.L.U32 R31, R18, 0x10, RZ ;  /* 0x00000010121f7819 */ /* 0x000fe400000006ff */
[----:B------:R-:W-:Y:S01]  /*4110*/  ISETP.GE.AND.EX P0, PT, R9, UR13, PT, P0 ;  /* 0x0000000d09007c0c */ /* 0x000fe2000bf06300 */
[C---:B------:R-:W-:Y:S01]  /*4120*/  FADD.FTZ R18, -R14.reuse, R35 ;  /* 0x000000230e127221 */ /* 0x040fe20000010100 */
[----:B------:R-:W-:Y:S01]  /*4130*/  ISETP.GE.AND.EX P3, PT, R13, UR13, PT, P3 ;  /* 0x0000000d0d007c0c */ /* 0x000fe2000bf66330 */
[----:B-1----:R-:W-:Y:S01]  /*4140*/  ULEA UR5, UR6, UR5, 0x18 ;  /* 0x0000000506057291 */ /* 0x002fe2000f8ec03f */
[----:B------:R-:W-:Y:S01]  /*4150*/  FADD.FTZ R12, -R14, R31 ;  /* 0x0000001f0e0c7221 */ /* 0x000fe20000010100 */
[----:B------:R-:W-:-:S02]  /*4160*/  ISETP.GT.U32.OR P0, PT, R69, 0x27f, P0 ;  /* 0x0000027f4500780c */ /* 0x000fc40000704470 */
[----:B------:R-:W-:Y:S02]  /*4170*/  ISETP.GT.U32.OR P3, PT, R69, 0x27f, P3 ;  /* 0x0000027f4500780c */ /* 0x000fe40001f64470 */
[----:B------:R-:W-:Y:S02]  /*4180*/  SHF.L.U32 R15, R60, 0x10, RZ ;  /* 0x000000103c0f7819 */ /* 0x000fe400000006ff */
[----:B------:R-:W-:Y:S01]  /*4190*/  SHF.L.U32 R38, R38, 0x10, RZ ;  /* 0x0000001026267819 */ /* 0x000fe200000006ff */
[----:B------:R0:W-:Y:S01]  /*41a0*/  @!P2 STS.64 [UR5+0xc0], R16 ;  /* 0x0000c010ff00a988 */ /* 0x0001e20008000a05 */
[----:B------:R-:W-:Y:S01]  /*41b0*/  BAR.SYNC.DEFER_BLOCKING 0x0 ;  /* 0x0000000000007b1d */ /* 0x000fe20000010000 */
[----:B------:R-:W-:-:S04]  /*41c0*/  ISETP.GE.U32.AND P2, PT, R65, UR12, PT ;  /* 0x0000000c41007c0c */ /* 0x000fc8000bf46070 */
[----:B------:R-:W-:Y:S01]  /*41d0*/  ISETP.GE.AND.EX P2, PT, R11, UR13, PT, P2 ;  /* 0x0000000d0b007c0c */ /* 0x000fe2000bf46320 */
[----:B0-----:R-:W-:Y:S01]  /*41e0*/  FADD.FTZ R16, -R14, R29 ;  /* 0x0000001d0e107221 */ /* 0x001fe20000010100 */
[----:B------:R-:W-:Y:S01]  /*41f0*/  SHF.L.U32 R17, R22, 0x10, RZ ;  /* 0x0000001016117819 */ /* 0x000fe200000006ff */
[----:B------:R-:W-:Y:S01]  /*4200*/  FADD.FTZ R22, -R14, R61 ;  /* 0x0000003d0e167221 */ /* 0x000fe20000010100 */
[----:B------:R-:W-:-:S03]  /*4210*/  ISETP.GT.U32.OR P2, PT, R69, 0x27f, P2 ;  /* 0x0000027f4500780c */ /* 0x000fc60001744470 */
[----:B------:R-:W-:Y:S01]  /*4220*/  FADD.FTZ R14, -R14, R17 ;  /* 0x000000110e0e7221 */ /* 0x000fe20000010100 */
[----:B------:R-:W-:Y:S01]  /*4230*/  FMUL.FTZ R34, R22, R77 ;  /* 0x0000004d16227220 */ /* 0x000fe20000410000 */
        /* <DEDUP_REMOVED lines=23> */
.L_x_262:
        /* <DEDUP_REMOVED lines=20> */
.L_x_264:
[----:B------:R-:W-:Y:S05]  /*44f0*/  BSYNC B0 ;  /* 0x0000000000007941 */ /* 0x000fea0003800000 */
.L_x_263:
        /* <DEDUP_REMOVED lines=23> */
.L_x_265:
[----:B------:R-:W-:Y:S04]  /*4670*/  BSSY B0, `(.L_x_266) ;  /* 0x0000014000007945 */ /* 0x000fe80003800000 */
[----:B------:R-:W-:Y:S05]  /*4680*/  @P0 BRA `(.L_x_267) ;  /* 0x0000000000480947 */ /* 0x000fea0003800000 */
[----:B------:R-:W-:Y:S01]  /*4690*/  ULDC.64 UR12, c[0x0][0x288] ;  /* 0x0000a200000c7ab9 */ /* 0x000fe20000000a00 */
[C-C-:B0-----:R-:W-:Y:S01]  /*46a0*/  FFMA.FTZ R15, R24.reuse, R32, R25.reuse ;  /* 0x00000020180f7223 */ /* 0x141fe20000010019 */
        /* <DEDUP_REMOVED lines=16> */
.L_x_267:
[----:B------:R-:W-:Y:S05]  /*47b0*/  BSYNC B0 ;  /* 0x0000000000007941 */ /* 0x000fea0003800000 */
.L_x_266:
[----:B-1----:R-:W-:Y:S01]  /*47c0*/  SHF.L.U32 R9, R10, 0x10, RZ ;  /* 0x000000100a097819 */ /* 0x002fe200000006ff */
[-C--:B0-----:R-:W-:Y:S01]  /*47d0*/  FMUL.FTZ R28, R16, R77.reuse ;  /* 0x0000004d101c7220 */ /* 0x081fe20000410000 */
[----:B------:R-:W-:Y:S01]  /*47e0*/  SHF.L.U32 R10, R21, 0x10, RZ ;  /* 0x00000010150a7819 */ /* 0x000fe200000006ff */
        /* <DEDUP_REMOVED lines=20> */
.L_x_268:
[----:B------:R-:W-:Y:S04]  /*4930*/  BSSY B0, `(.L_x_269) ;  /* 0x0000014000007945 */ /* 0x000fe80003800000 */
[----:B------:R-:W-:Y:S05]  /*4940*/  @P2 BRA `(.L_x_270) ;  /* 0x0000000000482947 */ /* 0x000fea0003800000 */
[C-C-:B------:R-:W-:Y:S01]  /*4950*/  FFMA.FTZ R15, R24.reuse, R26, R25.reuse ;  /* 0x0000001a180f7223 */ /* 0x140fe20000010019 */
[----:B------:R-:W-:Y:S01]  /*4960*/  ULDC.64 UR12, c[0x0][0x288] ;  /* 0x0000a200000c7ab9 */ /* 0x000fe20000000a00 */
[----:B------:R-:W-:Y:S01]  /*4970*/  FFMA.FTZ R16, R24, R28, R25 ;  /* 0x0000001c18107223 */ /* 0x000fe20000010019 */
[----:B------:R-:W-:Y:S02]  /*4980*/  IMAD R22, R11, UR12, RZ ;  /* 0x0000000c0b167c24 */ /* 0x000fe4000f8e02ff */
[----:B------:R-:W-:Y:S01]  /*4990*/  FFMA.FTZ R20, R10, R73, -R15 ;  /* 0x000000490a147223 */ /* 0x000fe2000001080f */
[----:B------:R-:W-:Y:S01]  /*49a0*/  MOV R10, R80 ;  /* 0x00000050000a7202 */ /* 0x000fe20000000f00 */
[----:B------:R-:W-:Y:S01]  /*49b0*/  FFMA.FTZ R18, R9, R76, -R16 ;  /* 0x0000004c09127223 */ /* 0x000fe20000010810 */
[----:B------:R-:W-:Y:S01]  /*49c0*/  MOV R11, R85 ;  /* 0x00000055000b7202 */ /* 0x000fe20000000f00 */
[-C--:B------:R-:W-:Y:S02]  /*49d0*/  FMUL.FTZ R9, R20, R77.reuse ;  /* 0x0000004d14097220 */ /* 0x080fe40000410000 */
[----:B------:R-:W-:Y:S01]  /*49e0*/  FMUL.FTZ R18, R18, R77 ;  /* 0x0000004d12127220 */ /* 0x000fe20000410000 */
[----:B------:R-:W-:-:S04]  /*49f0*/  IMAD.WIDE.U32 R16, R65, UR12, R10 ;  /* 0x0000000c41107c25 */ /* 0x000fc8000f8e000a */
[----:B------:R-:W-:Y:S01]  /*4a00*/  F2FP.BF16.F32.PACK_AB R9, R9, R18 ;  /* 0x000000120909723e */ /* 0x000fe200000010ff */
[----:B------:R-:W-:Y:S01]  /*4a10*/  IMAD R11, R65, UR13, R22 ;  /* 0x0000000d410b7c24 */ /* 0x000fe2000f8e0216 */
[----:B------:R-:W-:Y:S02]  /*4a20*/  ULDC.64 UR12, c[0x0][0x210] ;  /* 0x00008400000c7ab9 */ /* 0x000fe40000000a00 */
[----:B------:R-:W-:Y:S02]  /*4a30*/  LEA R10, P0, R16, UR12, 0x1 ;  /* 0x0000000c100a7c11 */ /* 0x000fe4000f8008ff */
[----:B------:R-:W-:-:S04]  /*4a40*/  IADD3 R11, R17, R11, RZ ;  /* 0x0000000b110b7210 */ /* 0x000fc80007ffe0ff */
[----:B------:R-:W-:-:S05]  /*4a50*/  LEA.HI.X R11, R16, UR13, R11, 0x1, P0 ;  /* 0x0000000d100b7c11 */ /* 0x000fca00080f0c0b */
[----:B------:R0:W-:Y:S02]  /*4a60*/  STG.E desc[UR8][R10.64], R9 ;  /* 0x000000090a007986 */ /* 0x0001e4000c101908 */
.L_x_270:
[----:B------:R-:W-:Y:S05]  /*4a70*/  BSYNC B0 ;  /* 0x0000000000007941 */ /* 0x000fea0003800000 */
.L_x_269:
[----:B0-----:R-:W-:Y:S01]  /*4a80*/  SHF.L.U32 R9, R8, 0x10, RZ ;  /* 0x0000001008097819 */ /* 0x001fe200000006ff */
        /* <DEDUP_REMOVED lines=22> */
.L_x_271:
        /* <DEDUP_REMOVED lines=19> */
.L_x_273:
[----:B------:R-:W-:Y:S05]  /*4d20*/  BSYNC B0 ;  /* 0x0000000000007941 */ /* 0x000fea0003800000 */
.L_x_272:
[----:B0-----:R-:W0:Y:S01]  /*4d30*/  LDC R9, c[0x0][0x10] ;  /* 0x00000400ff097b82 */ /* 0x001e220000000800 */
[----:B------:R-:W-:Y:S02]  /*4d40*/  IADD3 R63, R63, 0x1, RZ ;  /* 0x000000013f3f7810 */ /* 0x000fe40007ffe0ff */
[----:B0-----:R-:W-:-:S04]  /*4d50*/  IADD3 R68, R9, R68, RZ ;  /* 0x0000004409447210 */ /* 0x001fc80007ffe0ff */
[----:B------:R-:W-:-:S13]  /*4d60*/  ISETP.GE.AND P0, PT, R68, UR4, PT ;  /* 0x0000000444007c0c */ /* 0x000fda000bf06270 */
[----:B------:R-:W-:Y:S05]  /*4d70*/  @!P0 BRA `(.L_x_274) ;  /* 0xffffffb400608947 */ /* 0x000fea000383ffff */
.L_x_238:
[----:B------:R-:W0:Y:S01]  /*4d80*/  LDC R4, c[0x0][0xc] ;  /* 0x00000300ff047b82 */ /* 0x000e220000000800 */
        /* <DEDUP_REMOVED lines=18> */
.L_x_276:
[----:B------:R-:W-:Y:S05]  /*4eb0*/  BSYNC B0 ;  /* 0x0000000000007941 */ /* 0x000fea0003800000 */
.L_x_275:
        /* <DEDUP_REMOVED lines=11> */
.L_x_278:
[----:B------:R-:W2:Y:S04]  /*4f70*/  LDG.E.STRONG.GPU R5, desc[UR8][R2.64] ;  /* 0x0000000802057981 */ /* 0x000ea8000c1ef900 */
[----:B--2---:R-:W-:Y:S01]  /*4f80*/  CCTL.IVALL ;  /* 0x00000000ff00798f */ /* 0x004fe20002000000 */
[----:B------:R-:W-:Y:S05]  /*4f90*/  YIELD ;  /* 0x0000000000007946 */ /* 0x000fea0003800000 */
[----:B------:R-:W-:-:S13]  /*4fa0*/  ISETP.NE.AND P0, PT, R5, R0, PT ;  /* 0x000000000500720c */ /* 0x000fda0003f05270 */
[----:B------:R-:W-:Y:S05]  /*4fb0*/  @P0 BRA `(.L_x_278) ;  /* 0xfffffffc00ec0947 */ /* 0x000fea000383ffff */
.L_x_277:
[----:B------:R-:W-:Y:S05]  /*4fc0*/  WARPSYNC.ALL ;  /* 0x0000000000007948 */ /* 0x000fea0003800000 */
[----:B------:R-:W0:Y:S08]  /*4fd0*/  LDC.64 R22, c[0x0][0x288] ;  /* 0x0000a200ff167b82 */ /* 0x000e300000000a00 */
[----:B------:R-:W-:Y:S01]  /*4fe0*/  BAR.SYNC.DEFER_BLOCKING 0x0 ;  /* 0x0000000000007b1d */ /* 0x000fe20000010000 */
[----:B0-----:R-:W-:-:S04]  /*4ff0*/  LEA.HI R0, P0, R23, R22, RZ, 0x1 ;  /* 0x0000001617007211 */ /* 0x001fc800078108ff */
        /* <DEDUP_REMOVED lines=20> */
.L_x_279:
        /* <DEDUP_REMOVED lines=25> */
.L_x_280:
        /* <DEDUP_REMOVED lines=11> */
.L_x_1881:


//--------------------- .text._Z35group_norm_nhwc_bwd_one_pass_kernelI11Bf16IOFp16WLi64ELi10ELi640EEv26Group_norm_nhwc_bwd_params --------------------------
	.section	.text._Z35group_norm_nhwc_bwd_one_pass_kernelI11Bf16IOFp16WLi64ELi10ELi640EEv26Group_norm_nhwc_bwd_params,"ax",@progbits
	.align	128
        .global         _Z35group_norm_nhwc_bwd_one_pass_kernelI11Bf16IOFp16WLi64ELi10ELi640EEv26Group_norm_nhwc_bwd_params
        .type           _Z35group_norm_nhwc_bwd_one_pass_kernelI11Bf16IOFp16WLi64ELi10ELi640EEv26Group_norm_nhwc_bwd_params,@function
        .size           _Z35group_norm_nhwc_bwd_one_pass_kernelI11Bf16IOFp16WLi64ELi10ELi640EEv26Group_norm_nhwc_bwd_params,(.L_x_1882 - _Z35group_norm_nhwc_bwd_one_pass_kernelI11Bf16IOFp16WLi64ELi10ELi640EEv26Group_norm_nhwc_bwd_params)
        .other          _Z35group_norm_nhwc_bwd_one_pass_kernelI11Bf16IOFp16WLi64ELi10ELi640EEv26Group_norm_nhwc_bwd_params,@"STO_CUDA_ENTRY STV_DEFAULT"
_Z35group_norm_nhwc_bwd_one_pass_kernelI11Bf16IOFp16WLi64ELi10ELi640EEv26Group_norm_nhwc_bwd_params:
.text._Z35group_norm_nhwc_bwd_one_pass_kernelI11Bf16IOFp16WLi64ELi10ELi640EEv26Group_norm_nhwc_bwd_params:
        /* <DEDUP_REMOVED lines=46> */
.L_x_305:
        /* <DEDUP_REMOVED lines=102> */
[----:B--2---:R-:W-:Y:S02]  /*0940*/  HADD2.F32 R36, -RZ, R36.H0_H0 ;  /* 0x20000024ff247230 */ /* 0x004fe40000004100 */
[----:B---3--:R-:W-:Y:S02]  /*0950*/  HADD2.F32 R35, -RZ, R35.H0_H0 ;  /* 0x20000023ff237230 */ /* 0x008fe40000004100 */
[----:B----4-:R-:W-:Y:S02]  /*0960*/  @P0 HADD2.F32 R38, -RZ, R4.H0_H0 ;  /* 0x20000004ff260230 */ /* 0x010fe40000004100 */
[----:B-----5:R-:W-:-:S07]  /*0970*/  @P0 HADD2.F32 R37, -RZ, R0.H0_H0 ;  /* 0x20000000ff250230 */ /* 0x020fce0000004100 */
.L_x_283:
[----:B------:R-:W-:Y:S05]  /*0980*/  BSYNC B0 ;  /* 0x0000000000007941 */ /* 0x000fea0003800000 */
.L_x_282:
        /* <DEDUP_REMOVED lines=25> */
.L_x_284:
        /* <DEDUP_REMOVED lines=98> */
.L_x_286:
[----:B------:R-:W-:Y:S05]  /*1140*/  BSYNC B0 ;  /* 0x0000000000007941 */ /* 0x000fea0003800000 */
.L_x_285:
        /* <DEDUP_REMOVED lines=40> */
.L_x_289:
        /* <DEDUP_REMOVED lines=210> */
.L_x_288:
[----:B------:R-:W-:Y:S05]  /*20f0*/  BSYNC B0 ;  /* 0x0000000000007941 */ /* 0x000fea0003800000 */
.L_x_287:
        /* <DEDUP_REMOVED lines=20> */
.L_x_291:
[----:B------:R-:W-:Y:S05]  /*2240*/  BSYNC B0 ;  /* 0x0000000000007941 */ /* 0x000fea0003800000 */
.L_x_290:
        /* <DEDUP_REMOVED lines=34> */
.L_x_294:
[----:B------:R-:W2:Y:S04]  /*2470*/  LDG.E.STRONG.GPU R12, desc[UR14][R8.64] ;  /* 0x0000000e080c7981 */ /* 0x000ea8000c1ef900 */
[----:B--2---:R-:W-:Y:S01]  /*2480*/  CCTL.IVALL ;  /* 0x00000000ff00798f */ /* 0x004fe20002000000 */
[----:B------:R-:W-:Y:S05]  /*2490*/  YIELD ;  /* 0x0000000000007946 */ /* 0x000fea0003800000 */
[----:B------:R-:W-:-:S13]  /*24a0*/  ISETP.NE.AND P0, PT, R12, R15, PT ;  /* 0x0000000f0c00720c */ /* 0x000fda0003f05270 */
[----:B------:R-:W-:Y:S05]  /*24b0*/  @P0 BRA `(.L_x_294) ;  /* 0xfffffffc00ec0947 */ /* 0x000fea000383ffff */
.L_x_293:
        /* <DEDUP_REMOVED lines=17> */
.L_x_298:
        /* <DEDUP_REMOVED lines=115> */
.L_x_297:
        /* <DEDUP_REMOVED lines=61> */
.L_x_299:
[----:B------:R-:W-:-:S13]  /*30d0*/  ISETP.NE.OR P0, PT, R8, RZ, P0 ;  /* 0x000000ff0800720c */ /* 0x000fda0000705670 */
[----:B------:R-:W-:Y:S05]  /*30e0*/  @!P0 BRA `(.L_x_295) ;  /* 0x00000000007c8947 */ /* 0x000fea0003800000 */
.L_x_296:
        /* <DEDUP_REMOVED lines=31> */
.L_x_295:
        /* <DEDUP_REMOVED lines=11> */
.L_x_301:
[----:B------:R-:W-:Y:S05]  /*3390*/  BSYNC B0 ;  /* 0x0000000000007941 */ /* 0x000fea0003800000 */
.L_x_300:
        /* <DEDUP_REMOVED lines=16> */
.L_x_292:
        /* <DEDUP_REMOVED lines=34> */
.L_x_302:
        /* <DEDUP_REMOVED lines=24> */
.L_x_304:
[----:B------:R-:W-:Y:S05]  /*3840*/  BSYNC B0 ;  /* 0x0000000000007941 */ /* 0x000fea0003800000 */
.L_x_303:
[----:B------:R-:W-:Y:S01]  /*3850*/  ULDC UR6, c[0x0][0x10] ;  /* 0x0000040000067ab9 */ /* 0x000fe20000000800 */
[----:B------:R-:W-:Y:S02]  /*3860*/  UIADD3 UR4, UR4, 0x1, URZ ;  /* 0x0000000104047890 */ /* 0x000fe4000fffe03f */
[----:B------:R-:W-:-:S04]  /*3870*/  UIADD3 UR8, UR6, UR8, URZ ;  /* 0x0000000806087290 */ /* 0x000fc8000fffe03f */
[----:B------:R-:W-:-:S06]  /*3880*/  UISETP.GE.AND UP0, UPT, UR8, UR5, UPT ;  /* 0x000000050800728c */ /* 0x000fcc000bf06270 */
[----:B------:R-:W-:-:S13]  /*3890*/  PLOP3.LUT P0, PT, PT, PT, UP0, 0x80, 0x0 ;  /* 0x000000000000781c */ /* 0x000fda0003f0f008 */
[----:B------:R-:W-:Y:S05]  /*38a0*/  @!P0 BRA `(.L_x_305) ;  /* 0xffffffc8008c8947 */ /* 0x000fea000383ffff */
.L_x_281:
        /* <DEDUP_REMOVED lines=19> */
.L_x_307:
[----:B------:R-:W-:Y:S05]  /*39e0*/  BSYNC B0 ;  /* 0x0000000000007941 */ /* 0x000fea0003800000 */
.L_x_306:
        /* <DEDUP_REMOVED lines=11> */
.L_x_309:
[----:B-1----:R-:W2:Y:S04]  /*3aa0*/  LDG.E.STRONG.GPU R7, desc[UR14][R2.64] ;  /* 0x0000000e02077981 */ /* 0x002ea8000c1ef900 */
[----:B--2---:R-:W-:Y:S01]  /*3ab0*/  CCTL.IVALL ;  /* 0x00000000ff00798f */ /* 0x004fe20002000000 */
[----:B------:R-:W-:Y:S05]  /*3ac0*/  YIELD ;  /* 0x0000000000007946 */ /* 0x000fea0003800000 */
[----:B------:R-:W-:-:S13]  /*3ad0*/  ISETP.NE.AND P0, PT, R7, R0, PT ;  /* 0x000000000700720c */ /* 0x000fda0003f05270 */
[----:B------:R-:W-:Y:S05]  /*3ae0*/  @P0 BRA `(.L_x_309) ;  /* 0xfffffffc00ec0947 */ /* 0x000fea000383ffff */
.L_x_308:
        /* <DEDUP_REMOVED lines=24> */
.L_x_310:
        /* <DEDUP_REMOVED lines=17> */
[----:B---3--:R-:W-:Y:S02]  /*3d80*/  F2FP.F16.F32.PACK_AB R3, R17, R0 ;  /* 0x000000001103723e */ /* 0x008fe400000000ff */
[----:B------:R-:W-:Y:S02]  /*3d90*/  SHF.R.S32.HI R0, RZ, 0x1f, R5 ;  /* 0x0000001fff007819 */ /* 0x000fe40000011405 */
[----:B----4-:R-:W-:Y:S01]  /*3da0*/  F2FP.F16.F32.PACK_AB R23, R21, R18 ;  /* 0x000000121517723e */ /* 0x010fe200000000ff */
[----:B------:R0:W-:Y:S04]  /*3db0*/  STG.E desc[UR14][R10.64], R3 ;  /* 0x000000030a007986 */ /* 0x0001e8000c10190e */
[----:B------:R0:W-:Y:S01]  /*3dc0*/  STG.E desc[UR14][R12.64], R23 ;  /* 0x000000170c007986 */ /* 0x0001e2000c10190e */
[----:B------:R-:W-:-:S13]  /*3dd0*/  ISETP.GT.AND.EX P0, PT, R27, R0, PT, P0 ;  /* 0x000000001b00720c */ /* 0x000fda0003f04300 */
[----:B0-----:R-:W-:Y:S05]  /*3de0*/  @P0 BRA `(.L_x_310) ;  /* 0xfffffffc00a00947 */ /* 0x001fea000383ffff */
[----:B------:R-:W-:Y:S05]  /*3df0*/  EXIT ;  /* 0x000000000000794d */ /* 0x000fea0003800000 */
.L_x_311:
        /* <DEDUP_REMOVED lines=16> */
.L_x_1882:


//--------------------- .text._Z35group_norm_nhwc_bwd_one_pass_kernelI11Bf16IOFp16WLi128ELi10ELi640EEv26Group_norm_nhwc_bwd_params --------------------------
	.section	.text._Z35group_norm_nhwc_bwd_one_pass_kernelI11Bf16IOFp16WLi128ELi10ELi640EEv26Group_norm_nhwc_bwd_params,"ax",@progbits
	.align	128
        .global         _Z35group_norm_nhwc_bwd_one_pass_kernelI11Bf16IOFp16WLi128ELi10ELi640EEv26Group_norm_nhwc_bwd_params
        .type           _Z35group_norm_nhwc_bwd_one_pass_kernelI11Bf16IOFp16WLi128ELi10ELi640EEv26Group_norm_nhwc_bwd_params,@function
        .size           _Z35group_norm_nhwc_bwd_one_pass_kernelI11Bf16IOFp16WLi128ELi10ELi640EEv26Group_norm_nhwc_bwd_params,(.L_x_1883 - _Z35group_norm_nhwc_bwd_one_pass_kernelI11Bf16IOFp16WLi128ELi10ELi640EEv26Group_norm_nhwc_bwd_params)
        .other          _Z35group_norm_nhwc_bwd_one_pass_kernelI11Bf16IOFp16WLi128ELi10ELi640EEv26Group_norm_nhwc_bwd_params,@"STO_CUDA_ENTRY STV_DEFAULT"
_Z35group_norm_nhwc_bwd_one_pass_kernelI11Bf16IOFp16WLi128ELi10ELi640EEv26Group_norm_nhwc_bwd_params:
.text._Z35group_norm_nhwc_bwd_one_pass_kernelI11Bf16IOFp16WLi128ELi10ELi640EEv26Group_norm_nhwc_bwd_params:
        /* <DEDUP_REMOVED lines=46> */
.L_x_336:
        /* <DEDUP_REMOVED lines=106> */
.L_x_314:
[----:B------:R-:W-:Y:S05]  /*0980*/  BSYNC B0 ;  /* 0x0000000000007941 */ /* 0x000fea0003800000 */
.L_x_313:
        /* <DEDUP_REMOVED lines=25> */
.L_x_315:
        /* <DEDUP_REMOVED lines=98> */
.L_x_317:
[----:B------:R-:W-:Y:S05]  /*1140*/  BSYNC B0 ;  /* 0x0000000000007941 */ /* 0x000fea0003800000 */
.L_x_316:
        /* <DEDUP_REMOVED lines=40> */
.L_x_320:
        /* <DEDUP_REMOVED lines=210> */
.L_x_319:
[----:B------:R-:W-:Y:S05]  /*20f0*/  BSYNC B0 ;  /* 0x0000000000007941 */ /* 0x000fea0003800000 */
.L_x_318:
        /* <DEDUP_REMOVED lines=20> */
.L_x_322:
[----:B------:R-:W-:Y:S05]  /*2240*/  BSYNC B0 ;  /* 0x0000000000007941 */ /* 0x000fea0003800000 */
.L_x_321:
        /* <DEDUP_REMOVED lines=34> */
.L_x_325:
[----:B------:R-:W2:Y:S04]  /*2470*/  LDG.E.STRONG.GPU R12, desc[UR14][R8.64] ;  /* 0x0000000e080c7981 */ /* 0x000ea8000c1ef900 */
[----:B--2---:R-:W-:Y:S01]  /*2480*/  CCTL.IVALL ;  /* 0x00000000ff00798f */ /* 0x004fe20002000000 */
[----:B------:R-:W-:Y:S05]  /*2490*/  YIELD ;  /* 0x0000000000007946 */ /* 0x000fea0003800000 */
[----:B------:R-:W-:-:S13]  /*24a0*/  ISETP.NE.AND P0, PT, R12, R15, PT ;  /* 0x0000000f0c00720c */ /* 0x000fda0003f05270 */
[----:B------:R-:W-:Y:S05]  /*24b0*/  @P0 BRA `(.L_x_325) ;  /* 0xfffffffc00ec0947 */ /* 0x000fea000383ffff */
.L_x_324:
        /* <DEDUP_REMOVED lines=17> */
.L_x_329:
        /* <DEDUP_REMOVED lines=115> */
.L_x_328:
        /* <DEDUP_REMOVED lines=61> */
.L_x_330:
[----:B------:R-:W-:-:S13]  /*30d0*/  ISETP.NE.OR P0, PT, R8, RZ, P0 ;  /* 0x000000ff0800720c */ /* 0x000fda0000705670 */
[----:B------:R-:W-:Y:S05]  /*30e0*/  @!P0 BRA `(.L_x_326) ;  /* 0x00000000007c8947 */ /* 0x000fea0003800000 */
.L_x_327:
        /* <DEDUP_REMOVED lines=31> */
.L_x_326:
        /* <DEDUP_REMOVED lines=11> */
.L_x_332:
[----:B------:R-:W-:Y:S05]  /*3390*/  BSYNC B0 ;  /* 0x0000000000007941 */ /* 0x000fea0003800000 */
.L_x_331:
        /* <DEDUP_REMOVED lines=16> */
.L_x_323:
        /* <DEDUP_REMOVED lines=34> */
.L_x_333:
        /* <DEDUP_REMOVED lines=24> */
.L_x_335:
[----:B------:R-:W-:Y:S05]  /*3840*/  BSYNC B0 ;  /* 0x0000000000007941 */ /* 0x000fea0003800000 */
.L_x_334:
[----:B------:R-:W-:Y:S01]  /*3850*/  ULDC UR6, c[0x0][0x10] ;  /* 0x0000040000067ab9 */ /* 0x000fe20000000800 */
[----:B------:R-:W-:Y:S02]  /*3860*/  UIADD3 UR4, UR4, 0x1, URZ ;  /* 0x0000000104047890 */ /* 0x000fe4000fffe03f */
[----:B------:R-:W-:-:S04]  /*3870*/  UIADD3 UR8, UR6, UR8, URZ ;  /* 0x0000000806087290 */ /* 0x000fc8000fffe03f */
[----:B------:R-:W-:-:S06]  /*3880*/  UISETP.GE.AND UP0, UPT, UR8, UR5, UPT ;  /* 0x000000050800728c */ /* 0x000fcc000bf06270 */
[----:B------:R-:W-:-:S13]  /*3890*/  PLOP3.LUT P0, PT, PT, PT, UP0, 0x80, 0x0 ;  /* 0x000000000000781c */ /* 0x000fda0003f0f008 */
[----:B------:R-:W-:Y:S05]  /*38a0*/  @!P0 BRA `(.L_x_336) ;  /* 0xffffffc8008c8947 */ /* 0x000fea000383ffff */
.L_x_312:
        /* <DEDUP_REMOVED lines=19> */
.L_x_338:
[----:B------:R-:W-:Y:S05]  /*39e0*/  BSYNC B0 ;  /* 0x0000000000007941 */ /* 0x000fea0003800000 */
.L_x_337:
        /* <DEDUP_REMOVED lines=11> */
.L_x_340:
[----:B-1----:R-:W2:Y:S04]  /*3aa0*/  LDG.E.STRONG.GPU R7, desc[UR14][R2.64] ;  /* 0x0000000e02077981 */ /* 0x002ea8000c1ef900 */
[----:B--2---:R-:W-:Y:S01]  /*3ab0*/  CCTL.IVALL ;  /* 0x00000000ff00798f */ /* 0x004fe20002000000 */
[----:B------:R-:W-:Y:S05]  /*3ac0*/  YIELD ;  /* 0x0000000000007946 */ /* 0x000fea0003800000 */
[----:B------:R-:W-:-:S13]  /*3ad0*/  ISETP.NE.AND P0, PT, R7, R0, PT ;  /* 0x000000000700720c */ /* 0x000fda0003f05270 */
[----:B------:R-:W-:Y:S05]  /*3ae0*/  @P0 BRA `(.L_x_340) ;  /* 0xfffffffc00ec0947 */ /* 0x000fea000383ffff */
.L_x_339:
        /* <DEDUP_REMOVED lines=24> */
.L_x_341:
        /* <DEDUP_REMOVED lines=25> */
.L_x_342:
        /* <DEDUP_REMOVED lines=16> */
.L_x_1883:


//--------------------- .text._Z35group_norm_nhwc_bwd_one_pass_kernelI11Bf16IOFp16WLi256ELi10ELi640EEv26Group_norm_nhwc_bwd_params --------------------------
	.section	.text._Z35group_norm_nhwc_bwd_one_pass_kernelI11Bf16IOFp16WLi256ELi10ELi640EEv26Group_norm_nhwc_bwd_params,"ax",@progbits
	.align	128
        .global         _Z35group_norm_nhwc_bwd_one_pass_kernelI11Bf16IOFp16WLi256ELi10ELi640EEv26Group_norm_nhwc_bwd_params
        .type           _Z35group_norm_nhwc_bwd_one_pass_kernelI11Bf16IOFp16WLi256ELi10ELi640EEv26Group_norm_nhwc_bwd_params,@function
        .size           _Z35group_norm_nhwc_bwd_one_pass_kernelI11Bf16IOFp16WLi256ELi10ELi640EEv26Group_norm_nhwc_bwd_params,(.L_x_1884 - _Z35group_norm_nhwc_bwd_one_pass_kernelI11Bf16IOFp16WLi256ELi10ELi640EEv26Group_norm_nhwc_bwd_params)
        .other          _Z35group_norm_nhwc_bwd_one_pass_kernelI11Bf16IOFp16WLi256ELi10ELi640EEv26Group_norm_nhwc_bwd_params,@"STO_CUDA_ENTRY STV_DEFAULT"
_Z35group_norm_nhwc_bwd_one_pass_kernelI11Bf16IOFp16WLi256ELi10ELi640EEv26Group_norm_nhwc_bwd_params:
.text._Z35group_norm_nhwc_bwd_one_pass_kernelI11Bf16IOFp16WLi256ELi10ELi640EEv26Group_norm_nhwc_bwd_params:
        /* <DEDUP_REMOVED lines=45> */
.L_x_371:
        /* <DEDUP_REMOVED lines=124> */
[----:B--2---:R-:W-:Y:S02]  /*0a90*/  HADD2.F32 R26, -RZ, R26.H0_H0 ;  /* 0x2000001aff1a7230 */ /* 0x004fe40000004100 */
[----:B---3--:R-:W-:Y:S02]  /*0aa0*/  HADD2.F32 R5, -RZ, R5.H0_H0 ;  /* 0x20000005ff057230 */ /* 0x008fe40000004100 */
[----:B----4-:R-:W-:Y:S02]  /*0ab0*/  @P0 HADD2.F32 R7, -RZ, R12.H0_H0 ;  /* 0x2000000cff070230 */ /* 0x010fe40000004100 */
[----:B------:R-:W-:-:S07]  /*0ac0*/  @P0 HADD2.F32 R4, -RZ, R6.H0_H0 ;  /* 0x20000006ff040230 */ /* 0x000fce0000004100 */
.L_x_345:
[----:B------:R-:W-:Y:S05]  /*0ad0*/  BSYNC B0 ;  /* 0x0000000000007941 */ /* 0x000fea0003800000 */
.L_x_344:
        /* <DEDUP_REMOVED lines=37> */
.L_x_346:
        /* <DEDUP_REMOVED lines=26> */
.L_x_347:
        /* <DEDUP_REMOVED lines=103> */
.L_x_349:
[----:B------:R-:W-:Y:S05]  /*1540*/  BSYNC B0 ;  /* 0x0000000000007941 */ /* 0x000fea0003800000 */
.L_x_348:
        /* <DEDUP_REMOVED lines=40> */
.L_x_352:
        /* <DEDUP_REMOVED lines=210> */
.L_x_351:
[----:B------:R-:W-:Y:S05]  /*24f0*/  BSYNC B0 ;  /* 0x0000000000007941 */ /* 0x000fea0003800000 */
.L_x_350:
        /* <DEDUP_REMOVED lines=20> */
.L_x_354:
[----:B------:R-:W-:Y:S05]  /*2640*/  BSYNC B0 ;  /* 0x0000000000007941 */ /* 0x000fea0003800000 */
.L_x_353:
        /* <DEDUP_REMOVED lines=34> */
.L_x_357:
[----:B------:R-:W2:Y:S04]  /*2870*/  LDG.E.STRONG.GPU R9, desc[UR14][R10.64] ;  /* 0x0000000e0a097981 */ /* 0x000ea8000c1ef900 */
[----:B--2---:R-:W-:Y:S01]  /*2880*/  CCTL.IVALL ;  /* 0x00000000ff00798f */ /* 0x004fe20002000000 */
[----:B------:R-:W-:Y:S05]  /*2890*/  YIELD ;  /* 0x0000000000007946 */ /* 0x000fea0003800000 */
[----:B------:R-:W-:-:S13]  /*28a0*/  ISETP.NE.AND P0, PT, R9, R14, PT ;  /* 0x0000000e0900720c */ /* 0x000fda0003f05270 */
[----:B------:R-:W-:Y:S05]  /*28b0*/  @P0 BRA `(.L_x_357) ;  /* 0xfffffffc00ec0947 */ /* 0x000fea000383ffff */
.L_x_356:
        /* <DEDUP_REMOVED lines=17> */
.L_x_361:
        /* <DEDUP_REMOVED lines=115> */
.L_x_360:
        /* <DEDUP_REMOVED lines=61> */
.L_x_362:
[----:B------:R-:W-:-:S13]  /*34d0*/  ISETP.NE.OR P0, PT, R9, RZ, P0 ;  /* 0x000000ff0900720c */ /* 0x000fda0000705670 */
[----:B------:R-:W-:Y:S05]  /*34e0*/  @!P0 BRA `(.L_x_358) ;  /* 0x00000000007c8947 */ /* 0x000fea0003800000 */
.L_x_359:
        /* <DEDUP_REMOVED lines=31> */
.L_x_358:
        /* <DEDUP_REMOVED lines=11> */
.L_x_364:
[----:B------:R-:W-:Y:S05]  /*3790*/  BSYNC B0 ;  /* 0x0000000000007941 */ /* 0x000fea0003800000 */
.L_x_363:
        /* <DEDUP_REMOVED lines=16> */
.L_x_355:
        /* <DEDUP_REMOVED lines=41> */
.L_x_365:
        /* <DEDUP_REMOVED lines=21> */
.L_x_367:
[----:B------:R-:W-:Y:S05]  /*3c80*/  BSYNC B0 ;  /* 0x0000000000007941 */ /* 0x000fea0003800000 */
.L_x_366:
        /* <DEDUP_REMOVED lines=27> */
.L_x_368:
        /* <DEDUP_REMOVED lines=24> */
.L_x_370:
[----:B------:R-:W-:Y:S05]  /*3fc0*/  BSYNC B0 ;  /* 0x0000000000007941 */ /* 0x000fea0003800000 */
.L_x_369:
[----:B------:R-:W-:Y:S01]  /*3fd0*/  ULDC UR8, c[0x0][0x10] ;  /* 0x0000040000087ab9 */ /* 0x000fe20000000800 */
[----:B------:R-:W-:Y:S02]  /*3fe0*/  UIADD3 UR4, UR4, 0x1, URZ ;  /* 0x0000000104047890 */ /* 0x000fe4000fffe03f */
[----:B------:R-:W-:-:S04]  /*3ff0*/  UIADD3 UR7, UR8, UR7, URZ ;  /* 0x0000000708077290 */ /* 0x000fc8000fffe03f */
[----:B------:R-:W-:-:S06]  /*4000*/  UISETP.GE.AND UP0, UPT, UR7, UR5, UPT ;  /* 0x000000050700728c */ /* 0x000fcc000bf06270 */
[----:B------:R-:W-:-:S13]  /*4010*/  PLOP3.LUT P0, PT, PT, PT, UP0, 0x80, 0x0 ;  /* 0x000000000000781c */ /* 0x000fda0003f0f008 */
[----:B------:R-:W-:Y:S05]  /*4020*/  @!P0 BRA `(.L_x_371) ;  /* 0xffffffc000a88947 */ /* 0x000fea000383ffff */
.L_x_343:
        /* <DEDUP_REMOVED lines=19> */
.L_x_373:
[----:B------:R-:W-:Y:S05]  /*4160*/  BSYNC B0 ;  /* 0x0000000000007941 */ /* 0x000fea0003800000 */
.L_x_372:
        /* <DEDUP_REMOVED lines=11> */
.L_x_375:
[----:B------:R-:W2:Y:S04]  /*4220*/  LDG.E.STRONG.GPU R5, desc[UR14][R2.64] ;  /* 0x0000000e02057981 */ /* 0x000ea8000c1ef900 */
[----:B--2---:R-:W-:Y:S01]  /*4230*/  CCTL.IVALL ;  /* 0x00000000ff00798f */ /* 0x004fe20002000000 */
[----:B------:R-:W-:Y:S05]  /*4240*/  YIELD ;  /* 0x0000000000007946 */ /* 0x000fea0003800000 */
[----:B------:R-:W-:-:S13]  /*4250*/  ISETP.NE.AND P0, PT, R5, R0, PT ;  /* 0x000000000500720c */ /* 0x000fda0003f05270 */
[----:B------:R-:W-:Y:S05]  /*4260*/  @P0 BRA `(.L_x_375) ;  /* 0xfffffffc00ec0947 */ /* 0x000fea000383ffff */
.L_x_374:
        /* <DEDUP_REMOVED lines=24> */
.L_x_376:
        /* <DEDUP_REMOVED lines=17> */
[----:B--2---:R-:W-:Y:S02]  /*4500*/  F2FP.F16.F32.PACK_AB R3, R15, R0 ;  /* 0x000000000f03723e */ /* 0x004fe400000000ff */
[----:B------:R-:W-:Y:S02]  /*4510*/  SHF.R.S32.HI R0, RZ, 0x1f, R32 ;  /* 0x0000001fff007819 */ /* 0x000fe40000011420 */
[----:B---3--:R-:W-:Y:S01]  /*4520*/  F2FP.F16.F32.PACK_AB R21, R19, R16 ;  /* 0x000000101315723e */ /* 0x008fe200000000ff */
[----:B------:R2:W-:Y:S04]  /*4530*/  STG.E desc[UR14][R8.64], R3 ;  /* 0x0000000308007986 */ /* 0x0005e8000c10190e */
[----:B------:R2:W-:Y:S01]  /*4540*/  STG.E desc[UR14][R10.64], R21 ;  /* 0x000000150a007986 */ /* 0x0005e2000c10190e */
[----:B------:R-:W-:-:S13]  /*4550*/  ISETP.GT.AND.EX P0, PT, R27, R0, PT, P0 ;  /* 0x000000001b00720c */ /* 0x000fda0003f04300 */
[----:B--2---:R-:W-:Y:S05]  /*4560*/  @P0 BRA `(.L_x_376) ;  /* 0xfffffffc00a00947 */ /* 0x004fea000383ffff */
[----:B------:R-:W-:Y:S05]  /*4570*/  EXIT ;  /* 0x000000000000794d */ /* 0x000fea0003800000 */
.L_x_377:
        /* <DEDUP_REMOVED lines=16> */
.L_x_1884:


//--------------------- .text._Z35group_norm_nhwc_bwd_one_pass_kernelI11Bf16IOFp16WLi512ELi10ELi640EEv26Group_norm_nhwc_bwd_params --------------------------
	.section	.text._Z35group_norm_nhwc_bwd_one_pass_kernelI11Bf16IOFp16WLi512ELi10ELi640EEv26Group_norm_nhwc_bwd_params,"ax",@progbits
	.align	128
        .global         _Z35group_norm_nhwc_bwd_one_pass_kernelI11Bf16IOFp16WLi512ELi10ELi640EEv26Group_norm_nhwc_bwd_params
        .type           _Z35group_norm_nhwc_bwd_one_pass_kernelI11Bf16IOFp16WLi512ELi10ELi640EEv26Group_norm_nhwc_bwd_params,@function
        .size           _Z35group_norm_nhwc_bwd_one_pass_kernelI11Bf16IOFp16WLi512ELi10ELi640EEv26Group_norm_nhwc_bwd_params,(.L_x_1885 - _Z35group_norm_nhwc_bwd_one_pass_kernelI11Bf16IOFp16WLi512ELi10ELi640EEv26Group_norm_nhwc_bwd_params)
        .other          _Z35group_norm_nhwc_bwd_one_pass_kernelI11Bf16IOFp16WLi512ELi10ELi640EEv26Group_norm_nhwc_bwd_params,@"STO_CUDA_ENTRY STV_DEFAULT"
_Z35group_norm_nhwc_bwd_one_pass_kernelI11Bf16IOFp16WLi512ELi10ELi640EEv26Group_norm_nhwc_bwd_params:
.text._Z35group_norm_nhwc_bwd_one_pass_kernelI11Bf16IOFp16WLi512ELi10ELi640EEv26Group_norm_nhwc_bwd_params:
        /* <DEDUP_REMOVED lines=48> */
.L_x_414:
        /* <DEDUP_REMOVED lines=153> */
[----:B--2---:R-:W-:-:S02]  /*0c90*/  @P2 HADD2.F32 R75, -RZ, R24.H0_H0 ;  /* 0x20000018ff4b2230 */ /* 0x004fc40000004100 */
[----:B---3--:R-:W-:Y:S02]  /*0ca0*/  @P2 HADD2.F32 R74, -RZ, R21.H0_H0 ;  /* 0x20000015ff4a2230 */ /* 0x008fe40000004100 */
[----:B----4-:R-:W-:Y:S02]  /*0cb0*/  HADD2.F32 R76, -RZ, R76.H0_H0 ;  /* 0x2000004cff4c7230 */ /* 0x010fe40000004100 */
[----:B------:R-:W-:-:S07]  /*0cc0*/  HADD2.F32 R73, -RZ, R73.H0_H0 ;  /* 0x20000049ff497230 */ /* 0x000fce0000004100 */
.L_x_380:
[----:B------:R-:W-:Y:S05]  /*0cd0*/  BSYNC B0 ;  /* 0x0000000000007941 */ /* 0x000fea0003800000 */
.L_x_379:
        /* <DEDUP_REMOVED lines=38> */
.L_x_381:
        /* <DEDUP_REMOVED lines=26> */
.L_x_382:
        /* <DEDUP_REMOVED lines=36> */
.L_x_383:
        /* <DEDUP_REMOVED lines=34> */
.L_x_384:
        /* <DEDUP_REMOVED lines=117> */
.L_x_386:
[----:B------:R-:W-:Y:S05]  /*1c90*/  BSYNC B0 ;  /* 0x0000000000007941 */ /* 0x000fea0003800000 */
.L_x_385:
        /* <DEDUP_REMOVED lines=40> */
.L_x_389:
        /* <DEDUP_REMOVED lines=212> */
.L_x_388:
[----:B------:R-:W-:Y:S05]  /*2c60*/  BSYNC B0 ;  /* 0x0000000000007941 */ /* 0x000fea0003800000 */
.L_x_387:
        /* <DEDUP_REMOVED lines=15> */
.L_x_391:
[----:B------:R-:W-:Y:S05]  /*2d60*/  BSYNC B0 ;  /* 0x0000000000007941 */ /* 0x000fea0003800000 */
.L_x_390:
        /* <DEDUP_REMOVED lines=39> */
.L_x_394:
[----:B--2---:R-:W2:Y:S04]  /*2fe0*/  LDG.E.STRONG.GPU R28, desc[UR8][R26.64] ;  /* 0x000000081a1c7981 */ /* 0x004ea8000c1ef900 */
[----:B--2---:R-:W-:Y:S01]  /*2ff0*/  CCTL.IVALL ;  /* 0x00000000ff00798f */ /* 0x004fe20002000000 */
[----:B------:R-:W-:Y:S05]  /*3000*/  YIELD ;  /* 0x0000000000007946 */ /* 0x000fea0003800000 */
[----:B------:R-:W-:-:S13]  /*3010*/  ISETP.NE.AND P0, PT, R28, R33, PT ;  /* 0x000000211c00720c */ /* 0x000fda0003f05270 */
[----:B------:R-:W-:Y:S05]  /*3020*/  @P0 BRA `(.L_x_394) ;  /* 0xfffffffc00ec0947 */ /* 0x000fea000383ffff */
.L_x_393:
        /* <DEDUP_REMOVED lines=17> */
.L_x_398:
        /* <DEDUP_REMOVED lines=115> */
.L_x_397:
        /* <DEDUP_REMOVED lines=61> */
.L_x_399:
[----:B------:R-:W-:-:S13]  /*3c40*/  ISETP.NE.OR P0, PT, R34, RZ, P0 ;  /* 0x000000ff2200720c */ /* 0x000fda0000705670 */
[----:B------:R-:W-:Y:S05]  /*3c50*/  @!P0 BRA `(.L_x_395) ;  /* 0x00000000007c8947 */ /* 0x000fea0003800000 */
.L_x_396:
        /* <DEDUP_REMOVED lines=31> */
.L_x_395:
        /* <DEDUP_REMOVED lines=11> */
.L_x_401:
[----:B------:R-:W-:Y:S05]  /*3f00*/  BSYNC B0 ;  /* 0x0000000000007941 */ /* 0x000fea0003800000 */
.L_x_400:
        /* <DEDUP_REMOVED lines=16> */
.L_x_392:
        /* <DEDUP_REMOVED lines=58> */
.L_x_402:
        /* <DEDUP_REMOVED lines=20> */
.L_x_404:
[----:B------:R-:W-:Y:S05]  /*44f0*/  BSYNC B0 ;  /* 0x0000000000007941 */ /* 0x000fea0003800000 */
.L_x_403:
        /* <DEDUP_REMOVED lines=23> */
.L_x_405:
        /* <DEDUP_REMOVED lines=20> */
.L_x_407:
[----:B------:R-:W-:Y:S05]  /*47b0*/  BSYNC B0 ;  /* 0x0000000000007941 */ /* 0x000fea0003800000 */
.L_x_406:
        /* <DEDUP_REMOVED lines=23> */
.L_x_408:
        /* <DEDUP_REMOVED lines=20> */
.L_x_410:
[----:B------:R-:W-:Y:S05]  /*4a70*/  BSYNC B0 ;  /* 0x0000000000007941 */ /* 0x000fea0003800000 */
.L_x_409:
        /* <DEDUP_REMOVED lines=23> */
.L_x_411:
        /* <DEDUP_REMOVED lines=19> */
.L_x_413:
[----:B------:R-:W-:Y:S05]  /*4d20*/  BSYNC B0 ;  /* 0x0000000000007941 */ /* 0x000fea0003800000 */
.L_x_412:
[----:B0-----:R-:W0:Y:S01]  /*4d30*/  LDC R9, c[0x0][0x10] ;  /* 0x00000400ff097b82 */ /* 0x001e220000000800 */
[----:B------:R-:W-:Y:S02]  /*4d40*/  IADD3 R63, R63, 0x1, RZ ;  /* 0x000000013f3f7810 */ /* 0x000fe40007ffe0ff */
[----:B0-----:R-:W-:-:S04]  /*4d50*/  IADD3 R68, R9, R68, RZ ;  /* 0x0000004409447210 */ /* 0x001fc80007ffe0ff */
[----:B------:R-:W-:-:S13]  /*4d60*/  ISETP.GE.AND P0, PT, R68, UR4, PT ;  /* 0x0000000444007c0c */ /* 0x000fda000bf06270 */
[----:B------:R-:W-:Y:S05]  /*4d70*/  @!P0 BRA `(.L_x_414) ;  /* 0xffffffb400608947 */ /* 0x000fea000383ffff */
.L_x_378:
        /* <DEDUP_REMOVED lines=19> */
.L_x_416:
[----:B------:R-:W-:Y:S05]  /*4eb0*/  BSYNC B0 ;  /* 0x0000000000007941 */ /* 0x000fea0003800000 */
.L_x_415:
        /* <DEDUP_REMOVED lines=11> */
.L_x_418:
[----:B------:R-:W2:Y:S04]  /*4f70*/  LDG.E.STRONG.GPU R5, desc[UR8][R2.64] ;  /* 0x0000000802057981 */ /* 0x000ea8000c1ef900 */
[----:B--2---:R-:W-:Y:S01]  /*4f80*/  CCTL.IVALL ;  /* 0x00000000ff00798f */ /* 0x004fe20002000000 */
[----:B------:R-:W-:Y:S05]  /*4f90*/  YIELD ;  /* 0x0000000000007946 */ /* 0x000fea0003800000 */
[----:B------:R-:W-:-:S13]  /*4fa0*/  ISETP.NE.AND P0, PT, R5, R0, PT ;  /* 0x000000000500720c */ /* 0x000fda0003f05270 */
[----:B------:R-:W-:Y:S05]  /*4fb0*/  @P0 BRA `(.L_x_418) ;  /* 0xfffffffc00ec0947 */ /* 0x000fea000383ffff */
.L_x_417:
        /* <DEDUP_REMOVED lines=24> */
.L_x_419:
        /* <DEDUP_REMOVED lines=25> */
.L_x_420:
        /* <DEDUP_REMOVED lines=11> */
.L_x_1885:


//--------------------- .text._Z35group_norm_nhwc_bwd_one_pass_kernelI11Fp16IOFp32WLi64ELi10ELi640EEv26Group_norm_nhwc_bwd_params --------------------------
	.section	.text._Z35group_norm_nhwc_bwd_one_pass_kernelI11Fp16IOFp32WLi64ELi10ELi640EEv26Group_norm_nhwc_bwd_params,"ax",@progbits
	.align	128
        .global         _Z35group_norm_nhwc_bwd_one_pass_kernelI11Fp16IOFp32WLi64ELi10ELi640EEv26Group_norm_nhwc_bwd_params
        .type           _Z35group_norm_nhwc_bwd_one_pass_kernelI11Fp16IOFp32WLi64ELi10ELi640EEv26Group_norm_nhwc_bwd_params,@function
        .size           _Z35group_norm_nhwc_bwd_one_pass_kernelI11Fp16IOFp32WLi64ELi10ELi640EEv26Group_norm_nhwc_bwd_params,(.L_x_1886 - _Z35group_norm_nhwc_bwd_one_pass_kernelI11Fp16IOFp32WLi64ELi10ELi640EEv26Group_norm_nhwc_bwd_params)
        .other          _Z35group_norm_nhwc_bwd_one_pass_kernelI11Fp16IOFp32WLi64ELi10ELi640EEv26Group_norm_nhwc_bwd_params,@"STO_CUDA_ENTRY STV_DEFAULT"
_Z35group_norm_nhwc_bwd_one_pass_kernelI11Fp16IOFp32WLi64ELi10ELi640EEv26Group_norm_nhwc_bwd_params:
.text._Z35group_norm_nhwc_bwd_one_pass_kernelI11Fp16IOFp32WLi64ELi10ELi640EEv26Group_norm_nhwc_bwd_params:
        /* <DEDUP_REMOVED lines=15> */
[----:B------:R-:W-:Y:S01]  /*00f0*/  ULEA.HI UR13, UP0, UR11, UR10, URZ, 0x1 ;  /* 0x0000000a0b0d7291 */ /* 0x000fe2000f81083f */
[----:B------:R-:W-:Y:S01]  /*0100*/  SHF.R.U32.HI R3, RZ, 0x2, R3 ;  /* 0x00000002ff037819 */ /* 0x000fe20000011603 */
[----:B------:R-:W0:Y:S01]  /*0110*/  LDC R28, c[0x0][0x2ac] ;  /* 0x0000ab00ff1c7b82 */ /* 0x000e220000000800 */
[----:B------:R-:W-:Y:S02]  /*0120*/  UIMAD UR10, UR11, 0x3, URZ ;  /* 0x000000030b0a78a4 */ /* 0x000fe4000f8e023f */
[----:B------:R-:W-:Y:S01]  /*0130*/  UIADD3.X UR11, URZ, UR11, URZ, UP0, !UPT ;  /* 0x0000000b3f0b7290 */ /* 0x000fe200087fe43f */
[----:B------:R-:W-:Y:S01]  /*0140*/  IMAD R29, R3, -0x5, R30 ;  /* 0xfffffffb031d7824 */ /* 0x000fe200078e021e */
[----:B------:R-:W-:Y:S01]  /*0150*/  UIADD3 UR10, UR7, UR10, URZ ;  /* 0x0000000a070a7290 */ /* 0x000fe2000fffe03f */
[----:B------:R-:W-:-:S02]  /*0160*/  ULDC.64 UR18, c[0x0][0x290] ;  /* 0x0000a40000127ab9 */ /* 0x000fc40000000a00 */
[----:B------:R-:W2:Y:S01]  /*0170*/  S2UR UR8, SR_CgaCtaId ;  /* 0x00000000000879c3 */ /* 0x000ea20000008800 */
[----:B------:R-:W-:Y:S01]  /*0180*/  ULEA.HI UR12, UP0, UR10, UR6, URZ, 0x1 ;  /* 0x000000060a0c7291 */ /* 0x000fe2000f81083f */
[----:B------:R-:W-:Y:S01]  /*0190*/  SHF.L.U32 R29, R29, 0x1, RZ ;  /* 0x000000011d1d7819 */ /* 0x000fe200000006ff */
[----:B------:R-:W-:Y:S01]  /*01a0*/  UMOV UR4, 0x400 ;  /* 0x0000040000047882 */ /* 0x000fe20000000000 */
[----:B------:R-:W-:Y:S02]  /*01b0*/  USHF.R.S64 UR13, UR13, 0x1, UR11 ;  /* 0x000000010d0d7899 */ /* 0x000fe4000800100b */
[----:B------:R-:W-:Y:S02]  /*01c0*/  UIADD3.X UR10, URZ, UR10, URZ, UP0, !UPT ;  /* 0x0000000a3f0a7290 */ /* 0x000fe400087fe43f */
[----:B------:R-:W-:Y:S02]  /*01d0*/  USHF.R.S32.HI UR11, URZ, 0x1, UR11 ;  /* 0x000000013f0b7899 */ /* 0x000fe4000801140b */
[----:B------:R-:W-:-:S02]  /*01e0*/  USHF.R.S64 UR12, UR12, 0x1, UR10 ;  /* 0x000000010c0c7899 */ /* 0x000fc4000800100a */
[----:B------:R-:W-:Y:S02]  /*01f0*/  USHF.R.S32.HI UR10, URZ, 0x1, UR10 ;  /* 0x000000013f0a7899 */ /* 0x000fe4000801140a */
[----:B------:R-:W-:Y:S01]  /*0200*/  USHF.L.U64.HI UR11, UR13, 0x2, UR11 ;  /* 0x000000020d0b7899 */ /* 0x000fe2000801020b */
[----:B0-----:R-:W-:Y:S01]  /*0210*/  IMAD R28, R28, UR16, R3 ;  /* 0x000000101c1c7c24 */ /* 0x001fe2000f8e0203 */
[----:B------:R-:W-:Y:S01]  /*0220*/  SHF.R.S32.HI R3, RZ, 0x1f, R30 ;  /* 0x0000001fff037819 */ /* 0x000fe2000001141e */
[----:B------:R-:W-:-:S03]  /*0230*/  USHF.L.U64.HI UR10, UR12, 0x2, UR10 ;  /* 0x000000020c0a7899 */ /* 0x000fc6000801020a */
[----:B------:R-:W-:Y:S01]  /*0240*/  ISETP.GE.U32.AND P1, PT, R28, UR18, PT ;  /* 0x000000121c007c0c */ /* 0x000fe2000bf26070 */
[----:B------:R-:W-:Y:S01]  /*0250*/  ULDC.U8 UR18, c[0x0][0x2a4] ;  /* 0x0000a90000127ab9 */ /* 0x000fe20000000000 */
[----:B------:R-:W-:Y:S01]  /*0260*/  SHF.R.S32.HI R2, RZ, 0x1f, R28 ;  /* 0x0000001fff027819 */ /* 0x000fe2000001141c */
[----:B--2---:R-:W-:Y:S01]  /*0270*/  ULEA UR4, UR8, UR4, 0x18 ;  /* 0x0000000408047291 */ /* 0x004fe2000f8ec03f */
[----:B------:R-:W-:Y:S02]  /*0280*/  LEA.HI R3, R3, R30, RZ, 0x5 ;  /* 0x0000001e03037211 */ /* 0x000fe400078f28ff */
[----:B------:R-:W-:Y:S01]  /*0290*/  ISETP.GE.AND.EX P1, PT, R2, UR19, PT, P1 ;  /* 0x0000001302007c0c */ /* 0x000fe2000bf26310 */
[----:B------:R-:W-:Y:S01]  /*02a0*/  UMOV UR8, UR9 ;  /* 0x0000000900087c82 */ /* 0x000fe20008000000 */
[----:B------:R-:W-:Y:S02]  /*02b0*/  SHF.R.S32.HI R2, RZ, 0x5, R3 ;  /* 0x00000005ff027819 */ /* 0x000fe40000011403 */
[----:B------:R-:W-:-:S02]  /*02c0*/  ISETP.LT.U32.AND P1, PT, R30, 0x280, !P1 ;  /* 0x000002801e00780c */ /* 0x000fc40004f21070 */
[----:B------:R-:W-:Y:S01]  /*02d0*/  LEA R2, R2, UR4, 0x3 ;  /* 0x0000000402027c11 */ /* 0x000fe2000f8e18ff */
[----:B-1----:R-:W-:-:S10]  /*02e0*/  UMOV UR4, URZ ;  /* 0x0000003f00047c82 */ /* 0x002fd40008000000 */
.L_x_445:
[----:B0-----:R-:W0:Y:S01]  /*02f0*/  LDC R9, c[0x0][0x2a0] ;  /* 0x0000a800ff097b82 */ /* 0x001e220000000800 */
[----:B------:R-:W-:Y:S01]  /*0300*/  IABS R6, UR8 ;  /* 0x0000000800067c13 */ /* 0x000fe20008000000 */
[----:B------:R-:W-:Y:S01]  /*0310*/  ULDC.64 UR6, c[0x0][0x248] ;  /* 0x0000920000067ab9 */ /* 0x000fe20000000a00 */
[----:B------:R-:W-:Y:S01]  /*0320*/  ISETP.LE.AND P4, PT, RZ, UR8, PT ;  /* 0x00000008ff007c0c */ /* 0x000fe2000bf83270 */
[----:B------:R-:W-:-:S04]  /*0330*/  UIMAD.WIDE UR6, UR8, 0x8, UR6 ;  /* 0x00000008080678a5 */ /* 0x000fc8000f8e0206 */
[----:B-1----:R-:W1:Y:S01]  /*0340*/  @P1 LDC.64 R12, c[0x0][0x288] ;  /* 0x0000a200ff0c1b82 */ /* 0x002e620000000a00 */
[----:B0-----:R-:W-:-:S04]  /*0350*/  IABS R8, R9 ;  /* 0x0000000900087213 */ /* 0x001fc80000000000 */
[----:B--2---:R-:W0:Y:S08]  /*0360*/  I2F.RP R3, R8 ;  /* 0x0000000800037306 */ /* 0x004e300000209400 */
[----:B0-----:R-:W0:Y:S02]  /*0370*/  MUFU.RCP R3, R3 ;  /* 0x0000000300037308 */ /* 0x001e240000001000 */
[----:B0-----:R-:W-:-:S06]  /*0380*/  IADD3 R4, R3, 0xffffffe, RZ ;  /* 0x0ffffffe03047810 */ /* 0x001fcc0007ffe0ff */
[----:B------:R0:W2:Y:S02]  /*0390*/  F2I.FTZ.U32.TRUNC.NTZ R5, R4 ;  /* 0x0000000400057305 */ /* 0x0000a4000021f000 */
[----:B0-----:R-:W-:Y:S01]  /*03a0*/  HFMA2.MMA R4, -RZ, RZ, 0, 0 ;  /* 0x00000000ff047435 */ /* 0x001fe200000001ff */
[----:B--2---:R-:W-:-:S05]  /*03b0*/  IADD3 R7, RZ, -R5, RZ ;  /* 0x80000005ff077210 */ /* 0x004fca0007ffe0ff */
[----:B------:R-:W-:-:S04]  /*03c0*/  IMAD R7, R7, R8, RZ ;  /* 0x0000000807077224 */ /* 0x000fc800078e02ff */
[----:B------:R-:W-:Y:S01]  /*03d0*/  IMAD.HI.U32 R5, R5, R7, R4 ;  /* 0x0000000705057227 */ /* 0x000fe200078e0004 */
[----:B------:R-:W-:Y:S02]  /*03e0*/  MOV R7, R6 ;  /* 0x0000000600077202 */ /* 0x000fe40000000f00 */
[----:B------:R-:W-:-:S03]  /*03f0*/  LOP3.LUT R4, R9, UR8, RZ, 0x3c, !PT ;  /* 0x0000000809047c12 */ /* 0x000fc6000f8e3cff */
[----:B------:R-:W-:Y:S01]  /*0400*/  IMAD.HI.U32 R6, R5, R7, RZ ;  /* 0x0000000705067227 */ /* 0x000fe200078e00ff */
[----:B------:R-:W-:Y:S02]  /*0410*/  ISETP.GE.AND P5, PT, R4, RZ, PT ;  /* 0x000000ff0400720c */ /* 0x000fe40003fa6270 */
[----:B------:R-:W-:Y:S02]  /*0420*/  MOV R4, UR6 ;  /* 0x0000000600047c02 */ /* 0x000fe40008000f00 */
[----:B------:R-:W-:Y:S02]  /*0430*/  IADD3 R3, -R6, RZ, RZ ;  /* 0x000000ff06037210 */ /* 0x000fe40007ffe1ff */
[----:B------:R-:W-:Y:S01]  /*0440*/  MOV R5, UR7 ;  /* 0x0000000700057c02 */ /* 0x000fe20008000f00 */
[----:B------:R-:W-:Y:S02]  /*0450*/  ULDC.64 UR6, c[0x0][0x298] ;  /* 0x0000a60000067ab9 */ /* 0x000fe40000000a00 */
[----:B------:R-:W-:-:S03]  /*0460*/  IMAD R3, R8, R3, R7 ;  /* 0x0000000308037224 */ /* 0x000fc600078e0207 */
[----:B------:R-:W2:Y:S02]  /*0470*/  LDG.E.64 R4, desc[UR14][R4.64] ;  /* 0x0000000e04047981 */ /* 0x000ea4000c1e1b00 */
        /* <DEDUP_REMOVED lines=15> */
[----:B------:R-:W-:Y:S01]  /*0570*/  SHF.R.S32.HI R7, RZ, 0x1f, R29 ;  /* 0x0000001fff077819 */ /* 0x000fe2000001141d */
[----:B------:R-:W0:Y:S01]  /*0580*/  @P1 LDC.64 R8, c[0x0][0x228] ;  /* 0x00008a00ff081b82 */ /* 0x000e220000000a00 */
[----:B------:R-:W-:Y:S02]  /*0590*/  SHF.R.S32.HI R6, RZ, 0x1f, R11 ;  /* 0x0000001fff067819 */ /* 0x000fe4000001140b */
[----:B------:R-:W-:-:S03]  /*05a0*/  IADD3 R34, P0, R29, R10, RZ ;  /* 0x0000000a1d227210 */ /* 0x000fc60007f1e0ff */
[----:B------:R-:W-:Y:S01]  /*05b0*/  IMAD R14, R6, UR6, RZ ;  /* 0x00000006060e7c24 */ /* 0x000fe2000f8e02ff */
[----:B------:R-:W-:Y:S02]  /*05c0*/  LEA.HI.X.SX32 R35, R10, R7, 0x1, P0 ;  /* 0x000000070a237211 */ /* 0x000fe400000f0eff */
[----:B------:R-:W3:Y:S01]  /*05d0*/  @P1 LDC.64 R6, c[0x0][0x230] ;  /* 0x00008c00ff061b82 */ /* 0x000ee20000000a00 */
[----:B------:R-:W-:Y:S01]  /*05e0*/  SHF.R.S32.HI R15, RZ, 0x1f, R28 ;  /* 0x0000001fff0f7819 */ /* 0x000fe2000001141c */
[C---:B------:R-:W-:Y:S02]  /*05f0*/  IMAD R37, R11.reuse, UR7, R14 ;  /* 0x000000070b257c24 */ /* 0x040fe4000f8e020e */
[----:B------:R-:W-:-:S04]  /*0600*/  IMAD.WIDE.U32 R34, R11, UR6, R34 ;  /* 0x000000060b227c25 */ /* 0x000fc8000f8e0022 */
        /* <DEDUP_REMOVED lines=8> */
[C---:B---3--:R-:W-:Y:S02]  /*0690*/  @P1 IADD3 R6, P0, R11.reuse, R6, RZ ;  /* 0x000000060b061210 */ /* 0x048fe40007f1e0ff */
[----:B0-----:R-:W-:Y:S02]  /*06a0*/  @P1 IADD3 R8, P2, R11, R8, RZ ;  /* 0x000000080b081210 */ /* 0x001fe40007f5e0ff */
[----:B------:R-:W-:-:S02]  /*06b0*/  @P1 IADD3.X R7, R12, R7, RZ, P0, !PT ;  /* 0x000000070c071210 */ /* 0x000fc400007fe4ff */
[----:B------:R-:W-:-:S03]  /*06c0*/  @P1 IADD3.X R9, R12, R9, RZ, P2, !PT ;  /* 0x000000090c091210 */ /* 0x000fc600017fe4ff */
[----:B------:R-:W3:Y:S04]  /*06d0*/  @P1 LDG.E R6, desc[UR14][R6.64] ;  /* 0x0000000e06061981 */ /* 0x000ee8000c1e1900 */
[----:B------:R-:W4:Y:S01]  /*06e0*/  @P1 LDG.E R8, desc[UR14][R8.64] ;  /* 0x0000000e08081981 */ /* 0x000f22000c1e1900 */
[----:B------:R-:W-:Y:S02]  /*06f0*/  PRMT R32, RZ, 0x5410, RZ ;  /* 0x00005410ff207816 */ /* 0x000fe400000000ff */
[----:B------:R-:W-:Y:S01]  /*0700*/  PRMT R31, RZ, 0x5410, RZ ;  /* 0x00005410ff1f7816 */ /* 0x000fe200000000ff */
[----:B------:R-:W-:Y:S01]  /*0710*/  UMOV UR9, 0x3f800000 ;  /* 0x3f80000000097882 */ /* 0x000fe20000000000 */
        /* <DEDUP_REMOVED lines=12> */
[----:B---3--:R-:W-:-:S04]  /*07e0*/  @P1 PRMT R32, R6, 0x7610, R32 ;  /* 0x0000761006201816 */ /* 0x008fc80000000020 */
[----:B------:R-:W-:Y:S02]  /*07f0*/  @P1 PRMT R32, R32, 0x7610, R6 ;  /* 0x0000761020201816 */ /* 0x000fe40000000006 */
[----:B----4-:R-:W-:Y:S02]  /*0800*/  @P1 PRMT R31, R8, 0x7610, R31 ;  /* 0x00007610081f1816 */ /* 0x010fe4000000001f */
[----:B------:R-:W-:Y:S01]  /*0810*/  CS2R R6, SRZ ;  /* 0x0000000000067805 */ /* 0x000fe2000001ff00 */
[--C-:B------:R-:W-:Y:S01]  /*0820*/  HADD2.F32 R5, -RZ, R32.reuse.H0_H0 ;  /* 0x20000020ff057230 */ /* 0x100fe20000004100 */
[----:B------:R-:W-:Y:S02]  /*0830*/  @P1 PRMT R31, R31, 0x7610, R8 ;  /* 0x000076101f1f1816 */ /* 0x000fe40000000008 */
[----:B------:R-:W-:Y:S01]  /*0840*/  CS2R R8, SRZ ;  /* 0x0000000000087805 */ /* 0x000fe2000001ff00 */
[----:B------:R-:W-:Y:S01]  /*0850*/  HADD2.F32 R15, -RZ, R32.H1_H1 ;  /* 0x30000020ff0f7230 */ /* 0x000fe20000004100 */
        /* <DEDUP_REMOVED lines=11> */
.L_x_423:
[----:B------:R-:W-:Y:S05]  /*0910*/  BSYNC B0 ;  /* 0x0000000000007941 */ /* 0x000fea0003800000 */
.L_x_422:
[C---:B------:R-:W-:Y:S01]  /*0920*/  FADD.FTZ R5, -R4.reuse, R5 ;  /* 0x0000000504057221 */ /* 0x040fe20000010100 */
[----:B0-----:R-:W-:Y:S01]  /*0930*/  FADD.FTZ R10, -R4, R15 ;  /* 0x0000000f040a7221 */ /* 0x001fe20000010100 */
[--C-:B------:R-:W-:Y:S02]  /*0940*/  HADD2.F32 R14, -RZ, R31.reuse.H0_H0 ;  /* 0x2000001fff0e7230 */ /* 0x100fe40000004100 */
[----:B------:R-:W-:Y:S02]  /*0950*/  HADD2.F32 R15, -RZ, R31.H1_H1 ;  /* 0x3000001fff0f7230 */ /* 0x000fe40000004100 */
        /* <DEDUP_REMOVED lines=21> */
.L_x_424:
        /* <DEDUP_REMOVED lines=8> */
[----:B------:R-:W-:Y:S01]  /*0b30*/  FFMA.FTZ R16, R10, R13, R11 ;  /* 0x0000000d0a107223 */ /* 0x000fe2000001000b */
[----:B------:R-:W-:Y:S01]  /*0b40*/  FADD.FTZ R11, R13, R12 ;  /* 0x0000000c0d0b7221 */ /* 0x000fe20000010000 */
[----:B------:R-:W-:Y:S01]  /*0b50*/  UIADD3 UR6, UR7, 0xd0, URZ ;  /* 0x000000d007067890 */ /* 0x000fe2000fffe03f */
[----:B------:R-:W-:Y:S01]  /*0b60*/  BSSY B0, `(.L_x_425) ;  /* 0x0000057000007945 */ /* 0x000fe20003800000 */
[----:B------:R-:W-:Y:S01]  /*0b70*/  ISETP.GT.U32.AND P3, PT, R30, 0x4, PT ;  /* 0x000000041e00780c */ /* 0x000fe20003f64070 */
[----:B------:R-:W1:Y:S04]  /*0b80*/  SHFL.DOWN PT, R13, R16, 0x1, 0x1f ;  /* 0x08201f00100d7f89 */ /* 0x000e6800000e0000 */
[----:B------:R-:W2:Y:S01]  /*0b90*/  SHFL.DOWN PT, R12, R11, 0x1, 0x1f ;  /* 0x08201f000b0c7f89 */ /* 0x000ea200000e0000 */
        /* <DEDUP_REMOVED lines=25> */
[----:B------:R-:W-:Y:S01]  /*0d30*/  ISETP.NE.AND P0, PT, R0, RZ, PT ;  /* 0x000000ff0000720c */ /* 0x000fe20003f05270 */
[----:B------:R-:W-:Y:S01]  /*0d40*/  FFMA.FTZ R12, R5, R14, RZ ;  /* 0x0000000e050c7223 */ /* 0x000fe200000100ff */
[----:B------:R-:W-:Y:S01]  /*0d50*/  FADD.FTZ R14, RZ, R14 ;  /* 0x0000000eff0e7221 */ /* 0x000fe20000010000 */
[----:B------:R-:W-:-:S02]  /*0d60*/  LEA R5, R30, UR6, 0x4 ;  /* 0x000000061e057c11 */ /* 0x000fc4000f8e20ff */
[----:B------:R-:W-:-:S03]  /*0d70*/  MOV R10, R16 ;  /* 0x00000010000a7202 */ /* 0x000fc60000000f00 */
[----:B------:R0:W-:Y:S05]  /*0d80*/  STS.128 [R5], R12 ;  /* 0x0000000c05007388 */ /* 0x0001ea0000000c00 */
        /* <DEDUP_REMOVED lines=52> */
.L_x_426:
[----:B------:R-:W-:Y:S05]  /*10d0*/  BSYNC B0 ;  /* 0x0000000000007941 */ /* 0x000fea0003800000 */
.L_x_425:
        /* <DEDUP_REMOVED lines=40> */
.L_x_429:
        /* <DEDUP_REMOVED lines=210> */
.L_x_428:
[----:B------:R-:W-:Y:S05]  /*2080*/  BSYNC B0 ;  /* 0x0000000000007941 */ /* 0x000fea0003800000 */
.L_x_427:
        /* <DEDUP_REMOVED lines=20> */
.L_x_431:
[----:B------:R-:W-:Y:S05]  /*21d0*/  BSYNC B0 ;  /* 0x0000000000007941 */ /* 0x000fea0003800000 */
.L_x_430:
        /* <DEDUP_REMOVED lines=34> */
.L_x_434:
[----:B------:R-:W2:Y:S04]  /*2400*/  LDG.E.STRONG.GPU R14, desc[UR14][R12.64] ;  /* 0x0000000e0c0e7981 */ /* 0x000ea8000c1ef900 */
[----:B--2---:R-:W-:Y:S01]  /*2410*/  CCTL.IVALL ;  /* 0x00000000ff00798f */ /* 0x004fe20002000000 */
[----:B------:R-:W-:Y:S05]  /*2420*/  YIELD ;  /* 0x0000000000007946 */ /* 0x000fea0003800000 */
[----:B------:R-:W-:-:S13]  /*2430*/  ISETP.NE.AND P0, PT, R14, R17, PT ;  /* 0x000000110e00720c */ /* 0x000fda0003f05270 */
[----:B------:R-:W-:Y:S05]  /*2440*/  @P0 BRA `(.L_x_434) ;  /* 0xfffffffc00ec0947 */ /* 0x000fea000383ffff */
.L_x_433:
        /* <DEDUP_REMOVED lines=17> */
.L_x_438:
[C---:B------:R-:W-:Y:S02]  /*2560*/  IADD3 R15, R20.reuse, 0x1, RZ ;  /* 0x00000001140f7810 */ /* 0x040fe40007ffe0ff */
[C---:B------:R-:W-:Y:S02]  /*2570*/  ISETP.EQ.OR P4, PT, R20.reuse, UR16, P2 ;  /* 0x0000001014007c0c */ /* 0x040fe40009782670 */
        /* <DEDUP_REMOVED lines=25> */
[----:B----4-:R-:W-:Y:S01]  /*2710*/  @!P3 FADD.FTZ R10, R10, R16 ;  /* 0x000000100a0ab221 */ /* 0x010fe20000010000 */
[----:B------:R-:W-:Y:S01]  /*2720*/  @!P3 FADD.FTZ R11, R11, R17 ;  /* 0x000000110b0bb221 */ /* 0x000fe20000010000 */
[----:B------:R-:W-:Y:S02]  /*2730*/  IADD3 R17, R20, 0x6, RZ ;  /* 0x0000000614117810 */ /* 0x000fe40007ffe0ff */
[----:B-----5:R-:W-:Y:S01]  /*2740*/  @!P6 FADD.FTZ R10, R10, R18 ;  /* 0x000000120a0ae221 */ /* 0x020fe20000010000 */
[----:B------:R-:W-:Y:S01]  /*2750*/  IADD3 R16, R20, 0x7, RZ ;  /* 0x0000000714107810 */ /* 0x000fe20007ffe0ff */
[----:B------:R-:W-:-:S02]  /*2760*/  @!P6 FADD.FTZ R11, R11, R19 ;  /* 0x000000130b0be221 */ /* 0x000fc40000010000 */
[--C-:B------:R-:W-:Y:S01]  /*2770*/  @!P4 IMAD R13, R3, R21, R22.reuse ;  /* 0x00000015030dc224 */ /* 0x100fe200078e0216 */
[----:B------:R-:W-:Y:S02]  /*2780*/  ISETP.EQ.OR P6, PT, R17, UR16, P2 ;  /* 0x0000001011007c0c */ /* 0x000fe400097c2670 */
[----:B------:R-:W-:Y:S01]  /*2790*/  @!P5 IMAD R15, R3, R12, R22 ;  /* 0x0000000c030fd224 */ /* 0x000fe200078e0216 */
[----:B------:R-:W-:Y:S01]  /*27a0*/  ISETP.EQ.OR P3, PT, R16, UR16, P2 ;  /* 0x0000001010007c0c */ /* 0x000fe20009762670 */
[----:B------:R-:W-:-:S04]  /*27b0*/  @!P4 IMAD.WIDE.U32 R12, R13, 0x8, R24 ;  /* 0x000000080d0cc825 */ /* 0x000fc800078e0018 */
[----:B------:R-:W-:Y:S02]  /*27c0*/  @!P5 IMAD.WIDE.U32 R14, R15, 0x8, R24 ;  /* 0x000000080f0ed825 */ /* 0x000fe400078e0018 */
[----:B------:R-:W2:Y:S03]  /*27d0*/  @!P4 LDG.E.64 R12, desc[UR14][R12.64] ;  /* 0x0000000e0c0cc981 */ /* 0x000ea6000c1e1b00 */
[C-C-:B------:R-:W-:Y:S01]  /*27e0*/  @!P6 IMAD R17, R3.reuse, R17, R22.reuse ;  /* 0x000000110311e224 */ /* 0x140fe200078e0216 */
[----:B------:R-:W3:Y:S02]  /*27f0*/  @!P5 LDG.E.64 R14, desc[UR14][R14.64] ;  /* 0x0000000e0e0ed981 */ /* 0x000ee4000c1e1b00 */
[----:B------:R-:W-:Y:S02]  /*2800*/  @!P3 IMAD R19, R3, R16, R22 ;  /* 0x000000100313b224 */ /* 0x000fe400078e0216 */
[----:B------:R-:W-:-:S04]  /*2810*/  @!P6 IMAD.WIDE.U32 R16, R17, 0x8, R24 ;  /* 0x000000081110e825 */ /* 0x000fc800078e0018 */
[----:B------:R-:W-:Y:S02]  /*2820*/  @!P3 IMAD.WIDE.U32 R18, R19, 0x8, R24 ;  /* 0x000000081312b825 */ /* 0x000fe400078e0018 */
[----:B------:R-:W4:Y:S04]  /*2830*/  @!P6 LDG.E.64 R16, desc[UR14][R16.64] ;  /* 0x0000000e1010e981 */ /* 0x000f28000c1e1b00 */
[----:B------:R-:W5:Y:S01]  /*2840*/  @!P3 LDG.E.64 R18, desc[UR14][R18.64] ;  /* 0x0000000e1212b981 */ /* 0x000f62000c1e1b00 */
[C---:B------:R-:W-:Y:S02]  /*2850*/  IADD3 R26, R20.reuse, 0x8, RZ ;  /* 0x00000008141a7810 */ /* 0x040fe40007ffe0ff */
[C---:B------:R-:W-:Y:S02]  /*2860*/  IADD3 R27, R20.reuse, 0xa, RZ ;  /* 0x0000000a141b7810 */ /* 0x040fe40007ffe0ff */
        /* <DEDUP_REMOVED lines=10> */
[----:B------:R-:W-:-:S06]  /*2910*/  ISETP.EQ.OR P6, PT, R27, UR16, P2 ;  /* 0x000000101b007c0c */ /* 0x000fcc00097c2670 */
[----:B------:R-:W-:Y:S02]  /*2920*/  @!P4 IMAD R13, R3, R26, R22 ;  /* 0x0000001a030dc224 */ /* 0x000fe400078e0216 */
[----:B-----5:R-:W-:Y:S01]  /*2930*/  @!P3 FADD.FTZ R10, R10, R18 ;  /* 0x000000120a0ab221 */ /* 0x020fe20000010000 */
[----:B------:R-:W-:Y:S01]  /*2940*/  @!P3 FADD.FTZ R11, R11, R19 ;  /* 0x000000130b0bb221 */ /* 0x000fe20000010000 */
[----:B------:R-:W-:Y:S01]  /*2950*/  @!P5 IMAD R15, R3, R12, R22 ;  /* 0x0000000c030fd224 */ /* 0x000fe200078e0216 */
[----:B------:R-:W-:Y:S01]  /*2960*/  ISETP.EQ.OR P3, PT, R21, UR16, P2 ;  /* 0x0000001015007c0c */ /* 0x000fe20009762670 */
[----:B------:R-:W-:-:S04]  /*2970*/  @!P4 IMAD.WIDE.U32 R12, R13, 0x8, R24 ;  /* 0x000000080d0cc825 */ /* 0x000fc800078e0018 */
[----:B------:R-:W-:Y:S02]  /*2980*/  @!P5 IMAD.WIDE.U32 R14, R15, 0x8, R24 ;  /* 0x000000080f0ed825 */ /* 0x000fe400078e0018 */
[----:B------:R-:W2:Y:S02]  /*2990*/  @!P4 LDG.E.64 R12, desc[UR14][R12.64] ;  /* 0x0000000e0c0cc981 */ /* 0x000ea4000c1e1b00 */
[----:B------:R-:W-:Y:S02]  /*29a0*/  @!P6 IMAD R17, R3, R27, R22 ;  /* 0x0000001b0311e224 */ /* 0x000fe400078e0216 */
[----:B------:R-:W3:Y:S02]  /*29b0*/  @!P5 LDG.E.64 R14, desc[UR14][R14.64] ;  /* 0x0000000e0e0ed981 */ /* 0x000ee4000c1e1b00 */
[----:B------:R-:W-:-:S04]  /*29c0*/  @!P6 IMAD.WIDE.U32 R16, R17, 0x8, R24 ;  /* 0x000000081110e825 */ /* 0x000fc800078e0018 */
[----:B------:R-:W-:Y:S02]  /*29d0*/  @!P3 IMAD R19, R3, R21, R22 ;  /* 0x000000150313b224 */ /* 0x000fe400078e0216 */
[----:B------:R-:W4:Y:S02]  /*29e0*/  @!P6 LDG.E.64 R16, desc[UR14][R16.64] ;  /* 0x0000000e1010e981 */ /* 0x000f24000c1e1b00 */
[----:B------:R-:W-:-:S06]  /*29f0*/  @!P3 IMAD.WIDE.U32 R18, R19, 0x8, R24 ;  /* 0x000000081312b825 */ /* 0x000fcc00078e0018 */
[----:B------:R-:W5:Y:S01]  /*2a00*/  @!P3 LDG.E.64 R18, desc[UR14][R18.64] ;  /* 0x0000000e1212b981 */ /* 0x000f62000c1e1b00 */
[C---:B------:R-:W-:Y:S02]  /*2a10*/  IADD3 R21, R20.reuse, 0xc, RZ ;  /* 0x0000000c14157810 */ /* 0x040fe40007ffe0ff */
[----:B------:R-:W-:Y:S01]  /*2a20*/  IADD3 R26, R20, 0xf, RZ ;  /* 0x0000000f141a7810 */ /* 0x000fe20007ffe0ff */
[----:B--2---:R-:W-:Y:S01]  /*2a30*/  @!P4 FADD.FTZ R10, R10, R12 ;  /* 0x0000000c0a0ac221 */ /* 0x004fe20000010000 */
[----:B------:R-:W-:Y:S01]  /*2a40*/  @!P4 FADD.FTZ R11, R11, R13 ;  /* 0x0000000d0b0bc221 */ /* 0x000fe20000010000 */
[----:B------:R-:W-:Y:S02]  /*2a50*/  IADD3 R12, R20, 0xd, RZ ;  /* 0x0000000d140c7810 */ /* 0x000fe40007ffe0ff */
[----:B------:R-:W-:Y:S01]  /*2a60*/  ISETP.EQ.OR P4, PT, R21, UR16, P2 ;  /* 0x0000001015007c0c */ /* 0x000fe20009782670 */
[----:B---3--:R-:W-:Y:S01]  /*2a70*/  @!P5 FADD.FTZ R10, R10, R14 ;  /* 0x0000000e0a0ad221 */ /* 0x008fe20000010000 */
[----:B------:R-:W-:Y:S01]  /*2a80*/  @!P5 FADD.FTZ R11, R11, R15 ;  /* 0x0000000f0b0bd221 */ /* 0x000fe20000010000 */
[----:B------:R-:W-:-:S02]  /*2a90*/  ISETP.EQ.OR P5, PT, R12, UR16, P2 ;  /* 0x000000100c007c0c */ /* 0x000fc400097a2670 */
[----:B------:R-:W-:Y:S01]  /*2aa0*/  IADD3 R14, R20, 0xe, RZ ;  /* 0x0000000e140e7810 */ /* 0x000fe20007ffe0ff */
[----:B----4-:R-:W-:Y:S01]  /*2ab0*/  @!P6 FADD.FTZ R10, R10, R16 ;  /* 0x000000100a0ae221 */ /* 0x010fe20000010000 */
[----:B------:R-:W-:Y:S02]  /*2ac0*/  @!P6 FADD.FTZ R11, R11, R17 ;  /* 0x000000110b0be221 */ /* 0x000fe40000010000 */
[----:B------:R-:W-:-:S04]  /*2ad0*/  ISETP.EQ.OR P6, PT, R14, UR16, P2 ;  /* 0x000000100e007c0c */ /* 0x000fc800097c2670 */
[----:B------:R-:W-:Y:S02]  /*2ae0*/  @!P4 IMAD R13, R3, R21, R22 ;  /* 0x00000015030dc224 */ /* 0x000fe400078e0216 */
[----:B-----5:R-:W-:Y:S01]  /*2af0*/  @!P3 FADD.FTZ R10, R10, R18 ;  /* 0x000000120a0ab221 */ /* 0x020fe20000010000 */
[----:B------:R-:W-:Y:S01]  /*2b00*/  @!P3 FADD.FTZ R11, R11, R19 ;  /* 0x000000130b0bb221 */ /* 0x000fe20000010000 */
[----:B------:R-:W-:Y:S01]  /*2b10*/  ISETP.EQ.OR P3, PT, R26, UR16, P2 ;  /* 0x000000101a007c0c */ /* 0x000fe20009762670 */
[----:B------:R-:W-:Y:S02]  /*2b20*/  @!P5 IMAD R15, R3, R12, R22 ;  /* 0x0000000c030fd224 */ /* 0x000fe400078e0216 */
[----:B------:R-:W-:-:S04]  /*2b30*/  @!P4 IMAD.WIDE.U32 R12, R13, 0x8, R24 ;  /* 0x000000080d0cc825 */ /* 0x000fc800078e0018 */
[----:B------:R-:W-:Y:S02]  /*2b40*/  @!P6 IMAD R17, R3, R14, R22 ;  /* 0x0000000e0311e224 */ /* 0x000fe400078e0216 */
[----:B------:R-:W2:Y:S01]  /*2b50*/  @!P4 LDG.E.64 R12, desc[UR14][R12.64] ;  /* 0x0000000e0c0cc981 */ /* 0x000ea2000c1e1b00 */
        /* <DEDUP_REMOVED lines=19> */
.L_x_437:
        /* <DEDUP_REMOVED lines=25> */
[----:B------:R-:W-:-:S02]  /*2e20*/  ISETP.EQ.OR P5, PT, R20, UR16, P2 ;  /* 0x0000001014007c0c */ /* 0x000fc400097a2670 */
        /* <DEDUP_REMOVED lines=35> */
.L_x_439:
[----:B------:R-:W-:-:S13]  /*3060*/  ISETP.NE.OR P0, PT, R23, RZ, P0 ;  /* 0x000000ff1700720c */ /* 0x000fda0000705670 */
[----:B------:R-:W-:Y:S05]  /*3070*/  @!P0 BRA `(.L_x_435) ;  /* 0x00000000007c8947 */ /* 0x000fea0003800000 */
.L_x_436:
        /* <DEDUP_REMOVED lines=31> */
.L_x_435:
        /* <DEDUP_REMOVED lines=11> */
.L_x_441:
[----:B------:R-:W-:Y:S05]  /*3320*/  BSYNC B0 ;  /* 0x0000000000007941 */ /* 0x000fea0003800000 */
.L_x_440:
        /* <DEDUP_REMOVED lines=16> */
.L_x_432:
[----:B------:R-:W0:Y:S01]  /*3430*/  S2UR UR7, SR_CgaCtaId ;  /* 0x00000000000779c3 */ /* 0x000e220000008800 */
[----:B------:R-:W-:Y:S01]  /*3440*/  UMOV UR6, 0x400 ;  /* 0x0000040000067882 */ /* 0x000fe20000000000 */
[----:B------:R-:W-:Y:S01]  /*3450*/  ISETP.NE.AND P0, PT, RZ, UR18, PT ;  /* 0x00000012ff007c0c */ /* 0x000fe2000bf05270 */
[--C-:B------:R-:W-:Y:S02]  /*3460*/  HADD2.F32 R3, -RZ, R32.reuse.H0_H0 ;  /* 0x20000020ff037230 */ /* 0x100fe40000004100 */
[----:B------:R-:W-:-:S03]  /*3470*/  HADD2.F32 R5, -RZ, R32.H1_H1 ;  /* 0x30000020ff057230 */ /* 0x000fc60000004100 */
[C---:B-1----:R-:W-:Y:S01]  /*3480*/  FADD.FTZ R14, -R4.reuse, R3 ;  /* 0x00000003040e7221 */ /* 0x042fe20000010100 */
[--C-:B------:R-:W-:Y:S02]  /*3490*/  HADD2.F32 R3, -RZ, R31.reuse.H0_H0 ;  /* 0x2000001fff037230 */ /* 0x100fe40000004100 */
[----:B------:R-:W-:Y:S01]  /*34a0*/  FADD.FTZ R5, -R4, R5 ;  /* 0x0000000504057221 */ /* 0x000fe20000010100 */
[----:B------:R-:W-:Y:S02]  /*34b0*/  HADD2.F32 R4, -RZ, R31.H1_H1 ;  /* 0x3000001fff047230 */ /* 0x000fe40000004100 */
[----:B------:R-:W-:Y:S01]  /*34c0*/  FMUL.FTZ R19, R14, UR9 ;  /* 0x000000090e137c20 */ /* 0x000fe20008410000 */
[----:B------:R-:W-:Y:S01]  /*34d0*/  FMUL.FTZ R18, R5, UR9 ;  /* 0x0000000905127c20 */ /* 0x000fe20008410000 */
[----:B0-----:R-:W-:-:S09]  /*34e0*/  ULEA UR6, UR7, UR6, 0x18 ;  /* 0x0000000607067291 */ /* 0x001fd2000f8ec03f */
[----:B------:R0:W-:Y:S01]  /*34f0*/  @!P2 STS.64 [UR6+0xc0], R10 ;  /* 0x0000c00aff00a988 */ /* 0x0001e20008000a06 */
[----:B------:R-:W-:Y:S06]  /*3500*/  BAR.SYNC.DEFER_BLOCKING 0x0 ;  /* 0x0000000000007b1d */ /* 0x000fec0000010000 */
[----:B------:R-:W1:Y:S01]  /*3510*/  LDS.64 R12, [UR6+0xc0] ;  /* 0x0000c006ff0c7984 */ /* 0x000e620008000a00 */
[----:B------:R-:W-:Y:S05]  /*3520*/  @!P0 BRA `(.L_x_442) ;  /* 0x0000000000488947 */ /* 0x000fea0003800000 */
[----:B------:R-:W-:Y:S01]  /*3530*/  FFMA.FTZ R8, R19, R6, R8 ;  /* 0x0000000613087223 */ /* 0x000fe20000010008 */
[----:B------:R-:W-:-:S03]  /*3540*/  FFMA.FTZ R9, R18, R7, R9 ;  /* 0x0000000712097223 */ /* 0x000fc60000010009 */
[----:B------:R-:W-:Y:S01]  /*3550*/  FMUL.FTZ R5, R8, -1.4426950216293334961 ;  /* 0xbfb8aa3b08057820 */ /* 0x000fe20000410000 */
[----:B0-----:R-:W-:-:S05]  /*3560*/  FMUL.FTZ R11, R9, -1.4426950216293334961 ;  /* 0xbfb8aa3b090b7820 */ /* 0x001fca0000410000 */
[----:B------:R-:W0:Y:S08]  /*3570*/  MUFU.EX2 R5, R5 ;  /* 0x0000000500057308 */ /* 0x000e300000000800 */
[----:B------:R-:W2:Y:S01]  /*3580*/  MUFU.EX2 R11, R11 ;  /* 0x0000000b000b7308 */ /* 0x000ea20000000800 */
[----:B0-----:R-:W-:-:S07]  /*3590*/  FADD.FTZ R10, R5, 1 ;  /* 0x3f800000050a7421 */ /* 0x001fce0000010000 */
[----:B------:R-:W0:Y:S01]  /*35a0*/  MUFU.RCP R10, R10 ;  /* 0x0000000a000a7308 */ /* 0x000e220000001000 */
[----:B--2---:R-:W-:-:S07]  /*35b0*/  FADD.FTZ R14, R11, 1 ;  /* 0x3f8000000b0e7421 */ /* 0x004fce0000010000 */
[----:B------:R-:W2:Y:S01]  /*35c0*/  MUFU.RCP R15, R14 ;  /* 0x0000000e000f7308 */ /* 0x000ea20000001000 */
[----:B0-----:R-:W-:Y:S01]  /*35d0*/  FADD.FTZ R17, -R10, 1 ;  /* 0x3f8000000a117421 */ /* 0x001fe20000010100 */
[----:B------:R-:W-:-:S03]  /*35e0*/  FMUL.FTZ R3, R3, R10 ;  /* 0x0000000a03037220 */ /* 0x000fc60000410000 */
[----:B------:R-:W-:Y:S01]  /*35f0*/  FFMA.FTZ R8, R8, R17, 1 ;  /* 0x3f80000008087423 */ /* 0x000fe20000010011 */
[----:B--2---:R-:W-:Y:S01]  /*3600*/  FADD.FTZ R16, -R15, 1 ;  /* 0x3f8000000f107421 */ /* 0x004fe20000010100 */
[----:B------:R-:W-:Y:S02]  /*3610*/  FMUL.FTZ R4, R4, R15 ;  /* 0x0000000f04047220 */ /* 0x000fe40000410000 */
[----:B------:R-:W-:Y:S01]  /*3620*/  FMUL.FTZ R3, R3, R8 ;  /* 0x0000000803037220 */ /* 0x000fe20000410000 */
[----:B------:R-:W-:-:S04]  /*3630*/  FFMA.FTZ R9, R9, R16, 1 ;  /* 0x3f80000009097423 */ /* 0x000fc80000010010 */
[----:B------:R-:W-:-:S07]  /*3640*/  FMUL.FTZ R4, R4, R9 ;  /* 0x0000000904047220 */ /* 0x000fce0000410000 */
.L_x_442:
        /* <DEDUP_REMOVED lines=21> */
[----:B------:R-:W-:Y:S02]  /*37a0*/  F2FP.F16.F32.PACK_AB R3, R6, R3 ;  /* 0x000000030603723e */ /* 0x000fe400000000ff */
[----:B------:R-:W-:-:S05]  /*37b0*/  LEA.HI.X R5, R34, UR7, R5, 0x1, P0 ;  /* 0x0000000722057c11 */ /* 0x000fca00080f0c05 */
[----:B------:R2:W-:Y:S02]  /*37c0*/  STG.E desc[UR14][R4.64], R3 ;  /* 0x0000000304007986 */ /* 0x0005e4000c10190e */
.L_x_444:
[----:B------:R-:W-:Y:S05]  /*37d0*/  BSYNC B0 ;  /* 0x0000000000007941 */ /* 0x000fea0003800000 */
.L_x_443:
[----:B------:R-:W-:Y:S01]  /*37e0*/  ULDC UR6, c[0x0][0x10] ;  /* 0x0000040000067ab9 */ /* 0x000fe20000000800 */
[----:B------:R-:W-:Y:S02]  /*37f0*/  UIADD3 UR4, UR4, 0x1, URZ ;  /* 0x0000000104047890 */ /* 0x000fe4000fffe03f */
[----:B------:R-:W-:-:S04]  /*3800*/  UIADD3 UR8, UR6, UR8, URZ ;  /* 0x0000000806087290 */ /* 0x000fc8000fffe03f */
[----:B------:R-:W-:-:S06]  /*3810*/  UISETP.GE.AND UP0, UPT, UR8, UR5, UPT ;  /* 0x000000050800728c */ /* 0x000fcc000bf06270 */
[----:B------:R-:W-:-:S13]  /*3820*/  PLOP3.LUT P0, PT, PT, PT, UP0, 0x80, 0x0 ;  /* 0x000000000000781c */ /* 0x000fda0003f0f008 */
[----:B------:R-:W-:Y:S05]  /*3830*/  @!P0 BRA `(.L_x_445) ;  /* 0xffffffc800ac8947 */ /* 0x000fea000383ffff */
.L_x_421:
[----:B--2---:R-:W2:Y:S01]  /*3840*/  LDC R4, c[0x0][0xc] ;  /* 0x00000300ff047b82 */ /* 0x004ea20000000800 */
[----:B------:R-:W-:Y:S01]  /*3850*/  ISETP.NE.AND P1, PT, R30, RZ, PT ;  /* 0x000000ff1e00720c */ /* 0x000fe20003f25270 */
[----:B------:R-:W-:Y:S06]  /*3860*/  BSSY B0, `(.L_x_446) ;  /* 0x0000011000007945 */ /* 0x000fec0003800000 */
[----:B------:R-:W3:Y:S08]  /*3870*/  LDC R7, c[0x0][0x10] ;  /* 0x00000400ff077b82 */ /* 0x000ef00000000800 */
[----:B------:R-:W4:Y:S01]  /*3880*/  LDC.64 R2, c[0x0][0x258] ;  /* 0x00009600ff027b82 */ /* 0x000f220000000a00 */
[----:B--2---:R-:W-:-:S02]  /*3890*/  ISETP.NE.AND P0, PT, R4, 0x1, PT ;  /* 0x000000010400780c */ /* 0x004fc40003f05270 */
[----:B---3--:R-:W-:-:S04]  /*38a0*/  SHF.L.U32 R0, R7, 0x1, RZ ;  /* 0x0000000107007819 */ /* 0x008fc800000006ff */
[----:B------:R-:W-:-:S05]  /*38b0*/  SEL R5, R0, RZ, P0 ;  /* 0x000000ff00057207 */ /* 0x000fca0000000000 */
[----:B----4-:R-:W-:Y:S01]  /*38c0*/  IMAD.WIDE.U32 R2, R5, 0x4, R2 ;  /* 0x0000000405027825 */ /* 0x010fe200078e0002 */
[----:B------:R-:W-:Y:S06]  /*38d0*/  @P1 BRA `(.L_x_447) ;  /* 0x0000000000241947 */ /* 0x000fec0003800000 */
[----:B------:R-:W2:Y:S01]  /*38e0*/  S2R R0, SR_LANEID ;  /* 0x0000000000007919 */ /* 0x000ea20000000000 */
[----:B------:R-:W-:Y:S02]  /*38f0*/  VOTEU.ANY UR4, UPT, PT ;  /* 0x0000000000047886 */ /* 0x000fe400038e0100 */
[----:B------:R-:W-:Y:S02]  /*3900*/  UFLO.U32 UR5, UR4 ;  /* 0x00000004000572bd */ /* 0x000fe400080e0000 */
[----:B------:R-:W3:Y:S04]  /*3910*/  POPC R5, UR4 ;  /* 0x0000000400057d09 */ /* 0x000ee80008000000 */
[----:B--2---:R-:W-:-:S13]  /*3920*/  ISETP.EQ.U32.AND P0, PT, R0, UR5, PT ;  /* 0x0000000500007c0c */ /* 0x004fda000bf02070 */
[----:B------:R-:W-:Y:S06]  /*3930*/  @P0 MEMBAR.ALL.GPU ;  /* 0x0000000000000992 */ /* 0x000fec000000a000 */
[----:B------:R-:W-:-:S00]  /*3940*/  @P0 ERRBAR ;  /* 0x00000000000009ab */ /* 0x000fc00000000000 */
[----:B------:R-:W-:Y:S06]  /*3950*/  @P0 CGAERRBAR ;  /* 0x00000000000005ab */ /* 0x000fec0000000000 */
[----:B---3--:R2:W-:Y:S02]  /*3960*/  @P0 REDG.E.ADD.S32.STRONG.GPU desc[UR14][R2.64], R5 ;  /* 0x000000050200098e */ /* 0x0085e4000c10e38e */
.L_x_447:
[----:B------:R-:W-:Y:S05]  /*3970*/  BSYNC B0 ;  /* 0x0000000000007941 */ /* 0x000fea0003800000 */
.L_x_446:
[----:B------:R-:W3:Y:S01]  /*3980*/  S2UR UR4, SR_CTAID.X ;  /* 0x00000000000479c3 */ /* 0x000ee20000002500 */
[----:B------:R-:W-:Y:S02]  /*3990*/  IADD3 R0, R4, -0x1, RZ ;  /* 0xffffffff04007810 */ /* 0x000fe40007ffe0ff */
[----:B--2---:R-:W-:-:S05]  /*39a0*/  IADD3 R5, R7, -0x1, RZ ;  /* 0xffffffff07057810 */ /* 0x004fca0007ffe0ff */
[----:B------:R-:W2:Y:S01]  /*39b0*/  S2UR UR5, SR_CTAID.Y ;  /* 0x00000000000579c3 */ /* 0x000ea20000002600 */
[----:B---3--:R-:W-:-:S04]  /*39c0*/  ISETP.NE.AND P0, PT, R0, UR4, PT ;  /* 0x0000000400007c0c */ /* 0x008fc8000bf05270 */
[----:B--2---:R-:W-:-:S13]  /*39d0*/  ISETP.NE.OR P0, PT, R5, UR5, P0 ;  /* 0x0000000505007c0c */ /* 0x004fda0008705670 */
[----:B------:R-:W-:Y:S05]  /*39e0*/  @P0 EXIT ;  /* 0x000000000000094d */ /* 0x000fea0003800000 */
[----:B------:R-:W-:Y:S05]  /*39f0*/  @P1 BRA `(.L_x_448) ;  /* 0x0000000000201947 */ /* 0x000fea0003800000 */
[----:B------:R-:W-:-:S05]  /*3a00*/  IMAD R0, R4, R7, RZ ;  /* 0x0000000704007224 */ /* 0x000fca00078e02ff */
[----:B------:R-:W-:-:S13]  /*3a10*/  ISETP.NE.AND P0, PT, R0, -0x1, PT ;  /* 0xffffffff0000780c */ /* 0x000fda0003f05270 */
[----:B------:R-:W-:Y:S05]  /*3a20*/  @!P0 BRA `(.L_x_448) ;  /* 0x0000000000148947 */ /* 0x000fea0003800000 */
.L_x_449:
[----:B------:R-:W2:Y:S04]  /*3a30*/  LDG.E.STRONG.GPU R5, desc[UR14][R2.64] ;  /* 0x0000000e02057981 */ /* 0x000ea8000c1ef900 */
[----:B--2---:R-:W-:Y:S01]  /*3a40*/  CCTL.IVALL ;  /* 0x00000000ff00798f */ /* 0x004fe20002000000 */
[----:B------:R-:W-:Y:S05]  /*3a50*/  YIELD ;  /* 0x0000000000007946 */ /* 0x000fea0003800000 */
[----:B------:R-:W-:-:S13]  /*3a60*/  ISETP.NE.AND P0, PT, R5, R0, PT ;  /* 0x000000000500720c */ /* 0x000fda0003f05270 */
[----:B------:R-:W-:Y:S05]  /*3a70*/  @P0 BRA `(.L_x_449) ;  /* 0xfffffffc00ec0947 */ /* 0x000fea000383ffff */
.L_x_448:
[----:B------:R-:W-:Y:S05]  /*3a80*/  WARPSYNC.ALL ;  /* 0x0000000000007948 */ /* 0x000fea0003800000 */
[----:B------:R-:W2:Y:S08]  /*3a90*/  LDC.64 R2, c[0x0][0x288] ;  /* 0x0000a200ff027b82 */ /* 0x000eb00000000a00 */
[----:B------:R-:W-:Y:S01]  /*3aa0*/  BAR.SYNC.DEFER_BLOCKING 0x0 ;  /* 0x0000000000007b1d */ /* 0x000fe20000010000 */
[----:B--2---:R-:W-:-:S04]  /*3ab0*/  LEA.HI R0, P0, R3, R2, RZ, 0x1 ;  /* 0x0000000203007211 */ /* 0x004fc800078108ff */
        /* <DEDUP_REMOVED lines=8> */
[----:B0-----:R-:W-:Y:S01]  /*3b40*/  LEA R11, R3, R3, 0x1 ;  /* 0x00000003030b7211 */ /* 0x001fe200078e08ff */
[----:B------:R-:W0:Y:S01]  /*3b50*/  LDC.64 R4, c[0x0][0x218] ;  /* 0x00008600ff047b82 */ /* 0x000e220000000a00 */
        /* <DEDUP_REMOVED lines=9> */
[----:B------:R-:W-:-:S07]  /*3bf0*/  SHF.L.U64.HI R31, R29, 0x2, R8 ;  /* 0x000000021d1f7819 */ /* 0x000fce0000010208 */
.L_x_450:
[----:B-1----:R-:W-:-:S04]  /*3c00*/  LEA R12, P0, R30, UR4, 0x2 ;  /* 0x000000041e0c7c11 */ /* 0x002fc8000f8010ff */
[----:B------:R-:W-:Y:S02]  /*3c10*/  LEA.HI.X R13, R30, UR5, R0, 0x2, P0 ;  /* 0x000000051e0d7c11 */ /* 0x000fe400080f1400 */
[-C--:B------:R-:W-:Y:S02]  /*3c20*/  LEA R14, P0, R25, R12.reuse, 0x2 ;  /* 0x0000000c190e7211 */ /* 0x080fe400078010ff */
[-C--:B------:R-:W-:Y:S01]  /*3c30*/  LEA R18, P1, R2, R12.reuse, 0x2 ;  /* 0x0000000c02127211 */ /* 0x080fe200078210ff */
[----:B---3--:R-:W3:Y:S01]  /*3c40*/  LDG.E R20, desc[UR14][R12.64] ;  /* 0x0000000e0c147981 */ /* 0x008ee2000c1e1900 */
        /* <DEDUP_REMOVED lines=9> */
[----:B0-----:R-:W-:-:S04]  /*3ce0*/  IMAD.WIDE R8, R11, 0x4, R4 ;  /* 0x000000040b087825 */ /* 0x001fc800078e0204 */
        /* <DEDUP_REMOVED lines=8> */
.L_x_451:
        /* <DEDUP_REMOVED lines=9> */
.L_x_1886:


//--------------------- .text._Z35group_norm_nhwc_bwd_one_pass_kernelI11Fp16IOFp32WLi128ELi10ELi640EEv26Group_norm_nhwc_bwd_params --------------------------
	.section	.text._Z35group_norm_nhwc_bwd_one_pass_kernelI11Fp16IOFp32WLi128ELi10ELi640EEv26Group_norm_nhwc_bwd_params,"ax",@progbits
	.align	128
        .global         _Z35group_norm_nhwc_bwd_one_pass_kernelI11Fp16IOFp32WLi128ELi10ELi640EEv26Group_norm_nhwc_bwd_params
        .type           _Z35group_norm_nhwc_bwd_one_pass_kernelI11Fp16IOFp32WLi128ELi10ELi640EEv26Group_norm_nhwc_bwd_params,@function
        .size           _Z35group_norm_nhwc_bwd_one_pass_kernelI11Fp16IOFp32WLi128ELi10ELi640EEv26Group_norm_nhwc_bwd_params,(.L_x_1887 - _Z35group_norm_nhwc_bwd_one_pass_kernelI11Fp16IOFp32WLi128ELi10ELi640EEv26Group_norm_nhwc_bwd_params)
        .other          _Z35group_norm_nhwc_bwd_one_pass_kernelI11Fp16IOFp32WLi128ELi10ELi640EEv26Group_norm_nhwc_bwd_params,@"STO_CUDA_ENTRY STV_DEFAULT"
_Z35group_norm_nhwc_bwd_one_pass_kernelI11Fp16IOFp32WLi128ELi10ELi640EEv26Group_norm_nhwc_bwd_params:
.text._Z35group_norm_nhwc_bwd_one_pass_kernelI11Fp16IOFp32WLi128ELi10ELi640EEv26Group_norm_nhwc_bwd_params:
        /* <DEDUP_REMOVED lines=47> */
.L_x_476:
        /* <DEDUP_REMOVED lines=98> */
.L_x_454:
[----:B------:R-:W-:Y:S05]  /*0910*/  BSYNC B0 ;  /* 0x0000000000007941 */ /* 0x000fea0003800000 */
.L_x_453:
        /* <DEDUP_REMOVED lines=25> */
.L_x_455:
        /* <DEDUP_REMOVED lines=98> */
.L_x_457:
[----:B------:R-:W-:Y:S05]  /*10d0*/  BSYNC B0 ;  /* 0x0000000000007941 */ /* 0x000fea0003800000 */
.L_x_456:
        /* <DEDUP_REMOVED lines=40> */
.L_x_460:
        /* <DEDUP_REMOVED lines=210> */
.L_x_459:
[----:B------:R-:W-:Y:S05]  /*2080*/  BSYNC B0 ;  /* 0x0000000000007941 */ /* 0x000fea0003800000 */
.L_x_458:
        /* <DEDUP_REMOVED lines=20> */
.L_x_462:
[----:B------:R-:W-:Y:S05]  /*21d0*/  BSYNC B0 ;  /* 0x0000000000007941 */ /* 0x000fea0003800000 */
.L_x_461:
        /* <DEDUP_REMOVED lines=34> */
.L_x_465:
[----:B------:R-:W2:Y:S04]  /*2400*/  LDG.E.STRONG.GPU R14, desc[UR14][R12.64] ;  /* 0x0000000e0c0e7981 */ /* 0x000ea8000c1ef900 */
[----:B--2---:R-:W-:Y:S01]  /*2410*/  CCTL.IVALL ;  /* 0x00000000ff00798f */ /* 0x004fe20002000000 */
[----:B------:R-:W-:Y:S05]  /*2420*/  YIELD ;  /* 0x0000000000007946 */ /* 0x000fea0003800000 */
[----:B------:R-:W-:-:S13]  /*2430*/  ISETP.NE.AND P0, PT, R14, R17, PT ;  /* 0x000000110e00720c */ /* 0x000fda0003f05270 */
[----:B------:R-:W-:Y:S05]  /*2440*/  @P0 BRA `(.L_x_465) ;  /* 0xfffffffc00ec0947 */ /* 0x000fea000383ffff */
.L_x_464:
        /* <DEDUP_REMOVED lines=17> */
.L_x_469:
        /* <DEDUP_REMOVED lines=115> */
.L_x_468:
        /* <DEDUP_REMOVED lines=61> */
.L_x_470:
[----:B------:R-:W-:-:S13]  /*3060*/  ISETP.NE.OR P0, PT, R23, RZ, P0 ;  /* 0x000000ff1700720c */ /* 0x000fda0000705670 */
[----:B------:R-:W-:Y:S05]  /*3070*/  @!P0 BRA `(.L_x_466) ;  /* 0x00000000007c8947 */ /* 0x000fea0003800000 */
.L_x_467:
        /* <DEDUP_REMOVED lines=31> */
.L_x_466:
        /* <DEDUP_REMOVED lines=11> */
.L_x_472:
[----:B------:R-:W-:Y:S05]  /*3320*/  BSYNC B0 ;  /* 0x0000000000007941 */ /* 0x000fea0003800000 */
.L_x_471:
        /* <DEDUP_REMOVED lines=16> */
.L_x_463:
        /* <DEDUP_REMOVED lines=34> */
.L_x_473:
        /* <DEDUP_REMOVED lines=24> */
.L_x_475:
[----:B------:R-:W-:Y:S05]  /*37d0*/  BSYNC B0 ;  /* 0x0000000000007941 */ /* 0x000fea0003800000 */
.L_x_474:
[----:B------:R-:W-:Y:S01]  /*37e0*/  ULDC UR6, c[0x0][0x10] ;  /* 0x0000040000067ab9 */ /* 0x000fe20000000800 */
[----:B------:R-:W-:Y:S02]  /*37f0*/  UIADD3 UR4, UR4, 0x1, URZ ;  /* 0x0000000104047890 */ /* 0x000fe4000fffe03f */
[----:B------:R-:W-:-:S04]  /*3800*/  UIADD3 UR8, UR6, UR8, URZ ;  /* 0x0000000806087290 */ /* 0x000fc8000fffe03f */
[----:B------:R-:W-:-:S06]  /*3810*/  UISETP.GE.AND UP0, UPT, UR8, UR5, UPT ;  /* 0x000000050800728c */ /* 0x000fcc000bf06270 */
[----:B------:R-:W-:-:S13]  /*3820*/  PLOP3.LUT P0, PT, PT, PT, UP0, 0x80, 0x0 ;  /* 0x000000000000781c */ /* 0x000fda0003f0f008 */
[----:B------:R-:W-:Y:S05]  /*3830*/  @!P0 BRA `(.L_x_476) ;  /* 0xffffffc800ac8947 */ /* 0x000fea000383ffff */
.L_x_452:
        /* <DEDUP_REMOVED lines=19> */
.L_x_478:
[----:B------:R-:W-:Y:S05]  /*3970*/  BSYNC B0 ;  /* 0x0000000000007941 */ /* 0x000fea0003800000 */
.L_x_477:
        /* <DEDUP_REMOVED lines=11> */
.L_x_480:
[----:B------:R-:W2:Y:S04]  /*3a30*/  LDG.E.STRONG.GPU R5, desc[UR14][R2.64] ;  /* 0x0000000e02057981 */ /* 0x000ea8000c1ef900 */
[----:B--2---:R-:W-:Y:S01]  /*3a40*/  CCTL.IVALL ;  /* 0x00000000ff00798f */ /* 0x004fe20002000000 */
[----:B------:R-:W-:Y:S05]  /*3a50*/  YIELD ;  /* 0x0000000000007946 */ /* 0x000fea0003800000 */
[----:B------:R-:W-:-:S13]  /*3a60*/  ISETP.NE.AND P0, PT, R5, R0, PT ;  /* 0x000000000500720c */ /* 0x000fda0003f05270 */
[----:B------:R-:W-:Y:S05]  /*3a70*/  @P0 BRA `(.L_x_480) ;  /* 0xfffffffc00ec0947 */ /* 0x000fea000383ffff */
.L_x_479:
        /* <DEDUP_REMOVED lines=24> */
.L_x_481:
        /* <DEDUP_REMOVED lines=23> */
.L_x_482:
        /* <DEDUP_REMOVED lines=9> */
.L_x_1887:


//--------------------- .text._Z35group_norm_nhwc_bwd_one_pass_kernelI11Fp16IOFp32WLi256ELi10ELi640EEv26Group_norm_nhwc_bwd_params --------------------------
	.section	.text._Z35group_norm_nhwc_bwd_one_pass_kernelI11Fp16IOFp32WLi256ELi10ELi640EEv26Group_norm_nhwc_bwd_params,"ax",@progbits
	.align	128
        .global         _Z35group_norm_nhwc_bwd_one_pass_kernelI11Fp16IOFp32WLi256ELi10ELi640EEv26Group_norm_nhwc_bwd_params
        .type           _Z35group_norm_nhwc_bwd_one_pass_kernelI11Fp16IOFp32WLi256ELi10ELi640EEv26Group_norm_nhwc_bwd_params,@function
        .size           _Z35group_norm_nhwc_bwd_one_pass_kernelI11Fp16IOFp32WLi256ELi10ELi640EEv26Group_norm_nhwc_bwd_params,(.L_x_1888 - _Z35group_norm_nhwc_bwd_one_pass_kernelI11Fp16IOFp32WLi256ELi10ELi640EEv26Group_norm_nhwc_bwd_params)
        .other          _Z35group_norm_nhwc_bwd_one_pass_kernelI11Fp16IOFp32WLi256ELi10ELi640EEv26Group_norm_nhwc_bwd_params,@"STO_CUDA_ENTRY STV_DEFAULT"
_Z35group_norm_nhwc_bwd_one_pass_kernelI11Fp16IOFp32WLi256ELi10ELi640EEv26Group_norm_nhwc_bwd_params:
.text._Z35group_norm_nhwc_bwd_one_pass_kernelI11Fp16IOFp32WLi256ELi10ELi640EEv26Group_norm_nhwc_bwd_params:
        /* <DEDUP_REMOVED lines=45> */
.L_x_511:
        /* <DEDUP_REMOVED lines=122> */
.L_x_485:
[----:B------:R-:W-:Y:S05]  /*0a70*/  BSYNC B0 ;  /* 0x0000000000007941 */ /* 0x000fea0003800000 */
.L_x_484:
[----:B------:R-:W-:Y:S01]  /*0a80*/  ISETP.NE.AND P2, PT, RZ, UR18, PT ;  /* 0x00000012ff007c0c */ /* 0x000fe2000bf45270 */
[--C-:B-----5:R-:W-:Y:S02]  /*0a90*/  HADD2.F32 R4, -RZ, R29.reuse.H0_H0 ;  /* 0x2000001dff047230 */ /* 0x120fe40000004100 */
[----:B0-----:R-:W-:Y:S02]  /*0aa0*/  HADD2.F32 R10, -RZ, R29.H1_H1 ;  /* 0x3000001dff0a7230 */ /* 0x001fe40000004100 */
[----:B------:R-:W-:Y:S02]  /*0ab0*/  HADD2.F32 R11, -RZ, R30.H0_H0 ;  /* 0x2000001eff0b7230 */ /* 0x000fe40000004100 */
[----:B------:R-:W-:Y:S01]  /*0ac0*/  FADD.FTZ R4, R4, -UR19 ;  /* 0x8000001304047e21 */ /* 0x000fe20008010000 */
[--C-:B------:R-:W-:Y:S02]  /*0ad0*/  HADD2.F32 R13, -RZ, R28.reuse.H0_H0 ;  /* 0x2000001cff0d7230 */ /* 0x100fe40000004100 */
[----:B------:R-:W-:Y:S01]  /*0ae0*/  FADD.FTZ R16, R10, -UR19 ;  /* 0x800000130a107e21 */ /* 0x000fe20008010000 */
[----:B------:R-:W-:-:S02]  /*0af0*/  HADD2.F32 R14, -RZ, R28.H1_H1 ;  /* 0x3000001cff0e7230 */ /* 0x000fc40000004100 */
[----:B------:R-:W-:Y:S01]  /*0b00*/  FADD.FTZ R26, R11, -UR19 ;  /* 0x800000130b1a7e21 */ /* 0x000fe20008010000 */
[----:B------:R-:W-:Y:S01]  /*0b10*/  FMUL.FTZ R11, R4, UR13 ;  /* 0x0000000d040b7c20 */ /* 0x000fe20008410000 */
[----:B------:R-:W-:Y:S02]  /*0b20*/  HADD2.F32 R12, -RZ, R30.H1_H1 ;  /* 0x3000001eff0c7230 */ /* 0x000fe40000004100 */
[----:B------:R-:W-:Y:S01]  /*0b30*/  FMUL.FTZ R4, R16, UR13 ;  /* 0x0000000d10047c20 */ /* 0x000fe20008410000 */
[--C-:B------:R-:W-:Y:S02]  /*0b40*/  HADD2.F32 R15, -RZ, R5.reuse.H0_H0 ;  /* 0x20000005ff0f7230 */ /* 0x100fe40000004100 */
[----:B------:R-:W-:Y:S01]  /*0b50*/  HADD2.F32 R10, -RZ, R5.H1_H1 ;  /* 0x30000005ff0a7230 */ /* 0x000fe20000004100 */
        /* <DEDUP_REMOVED lines=19> */
.L_x_486:
        /* <DEDUP_REMOVED lines=26> */
.L_x_487:
        /* <DEDUP_REMOVED lines=13> */
[C---:B------:R-:W-:Y:S01]  /*0f00*/  ISETP.NE.AND P3, PT, R32.reuse, RZ, PT ;  /* 0x000000ff2000720c */ /* 0x040fe20003f65270 */
[----:B------:R-:W1:Y:S01]  /*0f10*/  SHFL.DOWN PT, R21, R18, 0x1, 0x1f ;  /* 0x08201f0012157f89 */ /* 0x000e6200000e0000 */
[----:B------:R-:W-:Y:S01]  /*0f20*/  FADD.FTZ R11, RZ, R14 ;  /* 0x0000000eff0b7221 */ /* 0x000fe20000010000 */
[----:B------:R-:W-:Y:S01]  /*0f30*/  BSSY B0, `(.L_x_488) ;  /* 0x0000059000007945 */ /* 0x000fe20003800000 */
[----:B------:R-:W-:Y:S01]  /*0f40*/  ISETP.GT.U32.AND P4, PT, R32, 0x4, PT ;  /* 0x000000042000780c */ /* 0x000fe20003f84070 */
        /* <DEDUP_REMOVED lines=27> */
[----:B------:R-:W-:-:S03]  /*1100*/  FADD.FTZ R4, RZ, R13 ;  /* 0x0000000dff047221 */ /* 0x000fc60000010000 */
[----:B------:R-:W-:Y:S01]  /*1110*/  FFMA.FTZ R13, R16, R10, R17 ;  /* 0x0000000a100d7223 */ /* 0x000fe20000010011 */
[----:B------:R-:W-:Y:S01]  /*1120*/  FADD.FTZ R14, R4, R15 ;  /* 0x0000000f040e7221 */ /* 0x000fe20000010000 */
[----:B------:R-:W-:Y:S01]  /*1130*/  FADD.FTZ R15, R11, R10 ;  /* 0x0000000a0b0f7221 */ /* 0x000fe20000010000 */
[----:B------:R-:W-:Y:S02]  /*1140*/  LEA R4, R32, UR8, 0x4 ;  /* 0x0000000820047c11 */ /* 0x000fe4000f8e20ff */
[----:B------:R-:W-:Y:S02]  /*1150*/  MOV R10, R18 ;  /* 0x00000012000a7202 */ /* 0x000fe40000000f00 */
[----:B------:R-:W-:Y:S01]  /*1160*/  MOV R11, R19 ;  /* 0x00000013000b7202 */ /* 0x000fe20000000f00 */
        /* <DEDUP_REMOVED lines=53> */
.L_x_489:
[----:B------:R-:W-:Y:S05]  /*14c0*/  BSYNC B0 ;  /* 0x0000000000007941 */ /* 0x000fea0003800000 */
.L_x_488:
        /* <DEDUP_REMOVED lines=40> */
.L_x_492:
        /* <DEDUP_REMOVED lines=210> */
.L_x_491:
[----:B------:R-:W-:Y:S05]  /*2470*/  BSYNC B0 ;  /* 0x0000000000007941 */ /* 0x000fea0003800000 */
.L_x_490:
        /* <DEDUP_REMOVED lines=20> */
.L_x_494:
[----:B------:R-:W-:Y:S05]  /*25c0*/  BSYNC B0 ;  /* 0x0000000000007941 */ /* 0x000fea0003800000 */
.L_x_493:
        /* <DEDUP_REMOVED lines=34> */
.L_x_497:
[----:B------:R-:W2:Y:S04]  /*27f0*/  LDG.E.STRONG.GPU R16, desc[UR14][R14.64] ;  /* 0x0000000e0e107981 */ /* 0x000ea8000c1ef900 */
[----:B--2---:R-:W-:Y:S01]  /*2800*/  CCTL.IVALL ;  /* 0x00000000ff00798f */ /* 0x004fe20002000000 */
[----:B------:R-:W-:Y:S05]  /*2810*/  YIELD ;  /* 0x0000000000007946 */ /* 0x000fea0003800000 */
[----:B------:R-:W-:-:S13]  /*2820*/  ISETP.NE.AND P0, PT, R16, R19, PT ;  /* 0x000000131000720c */ /* 0x000fda0003f05270 */
[----:B------:R-:W-:Y:S05]  /*2830*/  @P0 BRA `(.L_x_497) ;  /* 0xfffffffc00ec0947 */ /* 0x000fea000383ffff */
.L_x_496:
        /* <DEDUP_REMOVED lines=17> */
.L_x_501:
        /* <DEDUP_REMOVED lines=115> */
.L_x_500:
        /* <DEDUP_REMOVED lines=61> */
.L_x_502:
[----:B------:R-:W-:-:S13]  /*3450*/  ISETP.NE.OR P0, PT, R21, RZ, P0 ;  /* 0x000000ff1500720c */ /* 0x000fda0000705670 */
[----:B------:R-:W-:Y:S05]  /*3460*/  @!P0 BRA `(.L_x_498) ;  /* 0x00000000007c8947 */ /* 0x000fea0003800000 */
.L_x_499:
        /* <DEDUP_REMOVED lines=31> */
.L_x_498:
        /* <DEDUP_REMOVED lines=11> */
.L_x_504:
[----:B------:R-:W-:Y:S05]  /*3710*/  BSYNC B0 ;  /* 0x0000000000007941 */ /* 0x000fea0003800000 */
.L_x_503:
        /* <DEDUP_REMOVED lines=16> */
.L_x_495:
[----:B------:R-:W0:Y:S01]  /*3820*/  S2UR UR9, SR_CgaCtaId ;  /* 0x00000000000979c3 */ /* 0x000e220000008800 */
[----:B------:R-:W-:Y:S01]  /*3830*/  UMOV UR8, 0x400 ;  /* 0x0000040000087882 */ /* 0x000fe20000000000 */
[--C-:B-1----:R-:W-:Y:S02]  /*3840*/  HADD2.F32 R14, -RZ, R29.reuse.H0_H0 ;  /* 0x2000001dff0e7230 */ /* 0x102fe40000004100 */
[----:B------:R-:W-:-:S03]  /*3850*/  HADD2.F32 R29, -RZ, R29.H1_H1 ;  /* 0x3000001dff1d7230 */ /* 0x000fc60000004100 */
[----:B------:R-:W-:Y:S02]  /*3860*/  FADD.FTZ R14, R14, -UR19 ;  /* 0x800000130e0e7e21 */ /* 0x000fe40008010000 */
[----:B------:R-:W-:Y:S02]  /*3870*/  FADD.FTZ R29, R29, -UR19 ;  /* 0x800000131d1d7e21 */ /* 0x000fe40008010000 */
[----:B------:R-:W-:Y:S02]  /*3880*/  FMUL.FTZ R23, R14, UR13 ;  /* 0x0000000d0e177c20 */ /* 0x000fe40008410000 */
[----:B------:R-:W-:Y:S01]  /*3890*/  FMUL.FTZ R22, R29, UR13 ;  /* 0x0000000d1d167c20 */ /* 0x000fe20008410000 */
[----:B0-----:R-:W-:-:S09]  /*38a0*/  ULEA UR8, UR9, UR8, 0x18 ;  /* 0x0000000809087291 */ /* 0x001fd2000f8ec03f */
[----:B------:R0:W-:Y:S01]  /*38b0*/  @!P3 STS.64 [UR8+0xc0], R10 ;  /* 0x0000c00aff00b988 */ /* 0x0001e20008000a08 */
[----:B------:R-:W-:Y:S01]  /*38c0*/  BAR.SYNC.DEFER_BLOCKING 0x0 ;  /* 0x0000000000007b1d */ /* 0x000fe20000010000 */
[--C-:B0-----:R-:W-:Y:S02]  /*38d0*/  HADD2.F32 R10, -RZ, R30.reuse.H0_H0 ;  /* 0x2000001eff0a7230 */ /* 0x101fe40000004100 */
[----:B------:R-:W-:-:S03]  /*38e0*/  HADD2.F32 R30, -RZ, R30.H1_H1 ;  /* 0x3000001eff1e7230 */ /* 0x000fc60000004100 */
[----:B------:R-:W0:Y:S01]  /*38f0*/  LDS.64 R12, [UR8+0xc0] ;  /* 0x0000c008ff0c7984 */ /* 0x000e220008000a00 */
[----:B------:R-:W-:Y:S02]  /*3900*/  ULDC UR8, c[0x0][0x2bc] ;  /* 0x0000af0000087ab9 */ /* 0x000fe40000000800 */
[----:B0-----:R-:W-:Y:S01]  /*3910*/  FMUL.FTZ R3, R12, UR8 ;  /* 0x000000080c037c20 */ /* 0x001fe20008410000 */
        /* <DEDUP_REMOVED lines=22> */
.L_x_505:
        /* <DEDUP_REMOVED lines=18> */
[----:B------:R-:W-:Y:S02]  /*3ba0*/  F2FP.F16.F32.PACK_AB R11, R11, R16 ;  /* 0x000000100b0b723e */ /* 0x000fe400000000ff */
[----:B------:R-:W-:-:S05]  /*3bb0*/  LEA.HI.X R13, R14, UR9, R13, 0x1, P0 ;  /* 0x000000090e0d7c11 */ /* 0x000fca00080f0c0d */
[----:B------:R0:W-:Y:S02]  /*3bc0*/  STG.E desc[UR14][R12.64], R11 ;  /* 0x0000000b0c007986 */ /* 0x0001e4000c10190e */
.L_x_507:
[----:B------:R-:W-:Y:S05]  /*3bd0*/  BSYNC B0 ;  /* 0x0000000000007941 */ /* 0x000fea0003800000 */
.L_x_506:
[----:B0-----:R-:W-:Y:S01]  /*3be0*/  FADD.FTZ R12, R10, -UR19 ;  /* 0x800000130a0c7e21 */ /* 0x001fe20008010000 */
[----:B------:R-:W-:Y:S01]  /*3bf0*/  FADD.FTZ R30, R30, -UR19 ;  /* 0x800000131e1e7e21 */ /* 0x000fe20008010000 */
[--C-:B------:R-:W-:Y:S02]  /*3c00*/  HADD2.F32 R11, -RZ, R5.reuse.H0_H0 ;  /* 0x20000005ff0b7230 */ /* 0x100fe40000004100 */
[----:B------:R-:W-:Y:S01]  /*3c10*/  HADD2.F32 R10, -RZ, R5.H1_H1 ;  /* 0x30000005ff0a7230 */ /* 0x000fe20000004100 */
[----:B------:R-:W-:Y:S01]  /*3c20*/  IADD3 R5, R31, 0x80, RZ ;  /* 0x000000801f057810 */ /* 0x000fe20007ffe0ff */
        /* <DEDUP_REMOVED lines=21> */
.L_x_508:
        /* <DEDUP_REMOVED lines=21> */
[----:B------:R-:W-:Y:S02]  /*3ed0*/  F2FP.F16.F32.PACK_AB R3, R3, R8 ;  /* 0x000000080303723e */ /* 0x000fe400000000ff */
[----:B------:R-:W-:-:S05]  /*3ee0*/  LEA.HI.X R5, R34, UR9, R5, 0x1, P0 ;  /* 0x0000000922057c11 */ /* 0x000fca00080f0c05 */
[----:B------:R0:W-:Y:S02]  /*3ef0*/  STG.E desc[UR14][R4.64], R3 ;  /* 0x0000000304007986 */ /* 0x0001e4000c10190e */
.L_x_510:
[----:B------:R-:W-:Y:S05]  /*3f00*/  BSYNC B0 ;  /* 0x0000000000007941 */ /* 0x000fea0003800000 */
.L_x_509:
[----:B------:R-:W-:Y:S01]  /*3f10*/  ULDC UR8, c[0x0][0x10] ;  /* 0x0000040000087ab9 */ /* 0x000fe20000000800 */
[----:B------:R-:W-:Y:S02]  /*3f20*/  UIADD3 UR4, UR4, 0x1, URZ ;  /* 0x0000000104047890 */ /* 0x000fe4000fffe03f */
[----:B------:R-:W-:-:S04]  /*3f30*/  UIADD3 UR7, UR8, UR7, URZ ;  /* 0x0000000708077290 */ /* 0x000fc8000fffe03f */
[----:B------:R-:W-:-:S06]  /*3f40*/  UISETP.GE.AND UP0, UPT, UR7, UR5, UPT ;  /* 0x000000050700728c */ /* 0x000fcc000bf06270 */
[----:B------:R-:W-:-:S13]  /*3f50*/  PLOP3.LUT P0, PT, PT, PT, UP0, 0x80, 0x0 ;  /* 0x000000000000781c */ /* 0x000fda0003f0f008 */
[----:B------:R-:W-:Y:S05]  /*3f60*/  @!P0 BRA `(.L_x_511) ;  /* 0xffffffc000d88947 */ /* 0x000fea000383ffff */
.L_x_483:
        /* <DEDUP_REMOVED lines=19> */
.L_x_513:
[----:B------:R-:W-:Y:S05]  /*40a0*/  BSYNC B0 ;  /* 0x0000000000007941 */ /* 0x000fea0003800000 */
.L_x_512:
        /* <DEDUP_REMOVED lines=11> */
.L_x_515:
[----:B------:R-:W2:Y:S04]  /*4160*/  LDG.E.STRONG.GPU R5, desc[UR14][R2.64] ;  /* 0x0000000e02057981 */ /* 0x000ea8000c1ef900 */
[----:B--2---:R-:W-:Y:S01]  /*4170*/  CCTL.IVALL ;  /* 0x00000000ff00798f */ /* 0x004fe20002000000 */
[----:B------:R-:W-:Y:S05]  /*4180*/  YIELD ;  /* 0x0000000000007946 */ /* 0x000fea0003800000 */
[----:B------:R-:W-:-:S13]  /*4190*/  ISETP.NE.AND P0, PT, R5, R0, PT ;  /* 0x000000000500720c */ /* 0x000fda0003f05270 */
[----:B------:R-:W-:Y:S05]  /*41a0*/  @P0 BRA `(.L_x_515) ;  /* 0xfffffffc00ec0947 */ /* 0x000fea000383ffff */
.L_x_514:
        /* <DEDUP_REMOVED lines=24> */
.L_x_516:
        /* <DEDUP_REMOVED lines=23> */
.L_x_517:
        /* <DEDUP_REMOVED lines=14> */
.L_x_1888:


//--------------------- .text._Z35group_norm_nhwc_bwd_one_pass_kernelI11Fp16IOFp32WLi512ELi10ELi640EEv26Group_norm_nhwc_bwd_params --------------------------
	.section	.text._Z35group_norm_nhwc_bwd_one_pass_kernelI11Fp16IOFp32WLi512ELi10ELi640EEv26Group_norm_nhwc_bwd_params,"ax",@progbits
	.align	128
        .global         _Z35group_norm_nhwc_bwd_one_pass_kernelI11Fp16IOFp32WLi512ELi10ELi640EEv26Group_norm_nhwc_bwd_params
        .type           _Z35group_norm_nhwc_bwd_one_pass_kernelI11Fp16IOFp32WLi512ELi10ELi640EEv26Group_norm_nhwc_bwd_params,@function
        .size           _Z35group_norm_nhwc_bwd_one_pass_kernelI11Fp16IOFp32WLi512ELi10ELi640EEv26Group_norm_nhwc_bwd_params,(.L_x_1889 - _Z35group_norm_nhwc_bwd_one_pass_kernelI11Fp16IOFp32WLi512ELi10ELi640EEv26Group_norm_nhwc_bwd_params)
        .other          _Z35group_norm_nhwc_bwd_one_pass_kernelI11Fp16IOFp32WLi512ELi10ELi640EEv26Group_norm_nhwc_bwd_params,@"STO_CUDA_ENTRY STV_DEFAULT"
_Z35group_norm_nhwc_bwd_one_pass_kernelI11Fp16IOFp32WLi512ELi10ELi640EEv26Group_norm_nhwc_bwd_params:
.text._Z35group_norm_nhwc_bwd_one_pass_kernelI11Fp16IOFp32WLi512ELi10ELi640EEv26Group_norm_nhwc_bwd_params:
        /* <DEDUP_REMOVED lines=20> */
[----:B------:R-:W-:Y:S01]  /*0140*/  UIADD3 UR8, UR5, UR8, URZ ;  /* 0x0000000805087290 */ /* 0x000fe2000fffe03f */
[----:B------:R-:W-:Y:S01]  /*0150*/  UMOV UR6, 0x400 ;  /* 0x0000040000067882 */ /* 0x000fe20000000000 */
[----:B------:R-:W-:Y:S01]  /*0160*/  UIADD3.X UR11, URZ, UR15, URZ, UP0, !UPT ;  /* 0x0000000f3f0b7290 */ /* 0x000fe200087fe43f */
[----:B------:R-:W-:-:S02]  /*0170*/  LEA.HI R3, R3, R40, RZ, 0x5 ;  /* 0x0000002803037211 */ /* 0x000fc400078f28ff */
[----:B------:R-:W2:Y:S01]  /*0180*/  S2UR UR9, SR_CgaCtaId ;  /* 0x00000000000979c3 */ /* 0x000ea20000008800 */
[----:B------:R-:W-:Y:S01]  /*0190*/  ULDC.64 UR14, c[0x0][0x290] ;  /* 0x0000a400000e7ab9 */ /* 0x000fe20000000a00 */
[----:B------:R-:W-:Y:S02]  /*01a0*/  USHF.R.S64 UR5, UR7, 0x1, UR11 ;  /* 0x0000000107057899 */ /* 0x000fe4000800100b */
[----:B------:R-:W-:-:S04]  /*01b0*/  USHF.R.S32.HI UR7, URZ, 0x1, UR11 ;  /* 0x000000013f077899 */ /* 0x000fc8000801140b */
[----:B------:R-:W-:Y:S01]  /*01c0*/  USHF.L.U64.HI UR7, UR5, 0x2, UR7 ;  /* 0x0000000205077899 */ /* 0x000fe20008010207 */
[----:B0-----:R-:W-:-:S05]  /*01d0*/  IMAD R39, R39, UR16, R2 ;  /* 0x0000001027277c24 */ /* 0x001fca000f8e0202 */
[----:B------:R-:W-:Y:S02]  /*01e0*/  ISETP.GE.U32.AND P1, PT, R39, UR14, PT ;  /* 0x0000000e27007c0c */ /* 0x000fe4000bf26070 */
[----:B------:R-:W-:Y:S01]  /*01f0*/  SHF.R.S32.HI R2, RZ, 0x1f, R39 ;  /* 0x0000001fff027819 */ /* 0x000fe20000011427 */
[----:B--2---:R-:W-:Y:S02]  /*0200*/  ULEA UR9, UR9, UR6, 0x18 ;  /* 0x0000000609097291 */ /* 0x004fe4000f8ec03f */
[----:B------:R-:W-:Y:S01]  /*0210*/  ULEA.HI UR6, UP0, UR8, UR4, URZ, 0x1 ;  /* 0x0000000408067291 */ /* 0x000fe2000f81083f */
[----:B------:R-:W-:Y:S02]  /*0220*/  ISETP.GE.AND.EX P1, PT, R2, UR15, PT, P1 ;  /* 0x0000000f02007c0c */ /* 0x000fe4000bf26310 */
[----:B------:R-:W-:Y:S01]  /*0230*/  SHF.R.S32.HI R2, RZ, 0x5, R3 ;  /* 0x00000005ff027819 */ /* 0x000fe20000011403 */
[----:B------:R-:W-:Y:S01]  /*0240*/  UIADD3.X UR8, URZ, UR8, URZ, UP0, !UPT ;  /* 0x000000083f087290 */ /* 0x000fe200087fe43f */
[----:B------:R-:W-:Y:S01]  /*0250*/  ISETP.LT.U32.AND P1, PT, R40, 0x280, !P1 ;  /* 0x000002802800780c */ /* 0x000fe20004f21070 */
[----:B------:R-:W-:Y:S01]  /*0260*/  UMOV UR4, URZ ;  /* 0x0000003f00047c82 */ /* 0x000fe20008000000 */
[----:B------:R-:W-:Y:S01]  /*0270*/  LEA R2, R2, UR9, 0x3 ;  /* 0x0000000902027c11 */ /* 0x000fe2000f8e18ff */
[----:B------:R-:W-:-:S02]  /*0280*/  USHF.R.S64 UR6, UR6, 0x1, UR8 ;  /* 0x0000000106067899 */ /* 0x000fc40008001008 */
[----:B------:R-:W-:Y:S01]  /*0290*/  USHF.R.S32.HI UR8, URZ, 0x1, UR8 ;  /* 0x000000013f087899 */ /* 0x000fe20008011408 */
[----:B------:R-:W-:-:S03]  /*02a0*/  UMOV UR9, UR10 ;  /* 0x0000000a00097c82 */ /* 0x000fc60008000000 */
[----:B-1----:R-:W-:-:S12]  /*02b0*/  USHF.L.U64.HI UR8, UR6, 0x2, UR8 ;  /* 0x0000000206087899 */ /* 0x002fd80008010208 */
.L_x_554:
[----:B0-----:R-:W0:Y:S01]  /*02c0*/  LDC R9, c[0x0][0x2a0] ;  /* 0x0000a800ff097b82 */ /* 0x001e220000000800 */
[----:B------:R-:W-:Y:S01]  /*02d0*/  IABS R6, UR9 ;  /* 0x0000000900067c13 */ /* 0x000fe20008000000 */
[----:B-1----:R-:W1:Y:S01]  /*02e0*/  S2R R10, SR_TID.X ;  /* 0x00000000000a7919 */ /* 0x002e620000002100 */
[----:B------:R-:W-:Y:S01]  /*02f0*/  ISETP.LE.AND P4, PT, RZ, UR9, PT ;  /* 0x00000009ff007c0c */ /* 0x000fe2000bf83270 */
[----:B------:R-:W-:Y:S01]  /*0300*/  ULDC.64 UR10, c[0x0][0x298] ;  /* 0x0000a600000a7ab9 */ /* 0x000fe20000000a00 */
[C---:B------:R-:W-:Y:S02]  /*0310*/  IADD3 R13, R39.reuse, 0x80, RZ ;  /* 0x00000080270d7810 */ /* 0x040fe40007ffe0ff */
[----:B------:R-:W-:Y:S01]  /*0320*/  CS2R R36, SRZ ;  /* 0x0000000000247805 */ /* 0x000fe2000001ff00 */
[----:B------:R-:W-:Y:S01]  /*0330*/  ULDC.64 UR14, c[0x0][0x290] ;  /* 0x0000a400000e7ab9 */ /* 0x000fe20000000a00 */
[----:B------:R-:W-:Y:S02]  /*0340*/  IADD3 R24, R39, 0x100, RZ ;  /* 0x0000010027187810 */ /* 0x000fe40007ffe0ff */
[----:B------:R-:W-:-:S02]  /*0350*/  SHF.R.S32.HI R15, RZ, 0x1f, R13 ;  /* 0x0000001fff0f7819 */ /* 0x000fc4000001140d */
[----:B------:R-:W-:Y:S02]  /*0360*/  SHF.R.S32.HI R29, RZ, 0x1f, R24 ;  /* 0x0000001fff1d7819 */ /* 0x000fe40000011418 */
[----:B0-----:R-:W-:-:S04]  /*0370*/  IABS R8, R9 ;  /* 0x0000000900087213 */ /* 0x001fc80000000000 */
        /* <DEDUP_REMOVED lines=8> */
[----:B------:R-:W-:-:S05]  /*0400*/  MOV R7, R6 ;  /* 0x0000000600077202 */ /* 0x000fca0000000f00 */
[----:B------:R-:W-:-:S04]  /*0410*/  IMAD.HI.U32 R6, R5, R7, RZ ;  /* 0x0000000705067227 */ /* 0x000fc800078e00ff */
[----:B-1----:R-:W-:Y:S01]  /*0420*/  IMAD.WIDE.U32 R4, R10, -0x33333333, RZ ;  /* 0xcccccccd0a047825 */ /* 0x002fe200078e00ff */
[----:B------:R-:W-:-:S04]  /*0430*/  IADD3 R3, -R6, RZ, RZ ;  /* 0x000000ff06037210 */ /* 0x000fc80007ffe1ff */
[----:B------:R-:W-:Y:S01]  /*0440*/  SHF.R.U32.HI R5, RZ, 0x2, R5 ;  /* 0x00000002ff057819 */ /* 0x000fe20000011605 */
[----:B------:R-:W-:Y:S01]  /*0450*/  IMAD R3, R8, R3, R7 ;  /* 0x0000000308037224 */ /* 0x000fe200078e0207 */
[----:B------:R-:W-:-:S03]  /*0460*/  LOP3.LUT R7, R9, UR9, RZ, 0x3c, !PT ;  /* 0x0000000909077c12 */ /* 0x000fc6000f8e3cff */
[----:B------:R-:W-:Y:S01]  /*0470*/  IMAD R5, R5, -0x5, R10 ;  /* 0xfffffffb05057824 */ /* 0x000fe200078e020a */
[----:B------:R-:W-:Y:S01]  /*0480*/  ISETP.GT.U32.AND P0, PT, R8, R3, PT ;  /* 0x000000030800720c */ /* 0x000fe20003f04070 */
[----:B------:R-:W0:Y:S01]  /*0490*/  @P1 LDC.64 R10, c[0x0][0x288] ;  /* 0x0000a200ff0a1b82 */ /* 0x000e220000000a00 */
[----:B------:R-:W-:Y:S02]  /*04a0*/  ISETP.GE.AND P5, PT, R7, RZ, PT ;  /* 0x000000ff0700720c */ /* 0x000fe40003fa6270 */
[----:B------:R-:W-:-:S09]  /*04b0*/  SHF.L.U32 R16, R5, 0x1, RZ ;  /* 0x0000000105107819 */ /* 0x000fd200000006ff */
        /* <DEDUP_REMOVED lines=8> */
[----:B------:R-:W-:Y:S01]  /*0540*/  @!P4 IADD3 R3, -R3, RZ, RZ ;  /* 0x000000ff0303c210 */ /* 0x000fe20007ffe1ff */
[----:B------:R-:W1:Y:S01]  /*0550*/  @P1 LDC.64 R8, c[0x0][0x230] ;  /* 0x00008c00ff081b82 */ /* 0x000e620000000a00 */
[----:B------:R-:W-:Y:S02]  /*0560*/  @P2 IADD3 R6, R6, 0x1, RZ ;  /* 0x0000000106062810 */ /* 0x000fe40007ffe0ff */
[----:B------:R-:W-:Y:S02]  /*0570*/  SEL R3, R4, R3, !P0 ;  /* 0x0000000304037207 */ /* 0x000fe40004000000 */
[----:B------:R-:W-:-:S02]  /*0580*/  @!P5 IADD3 R6, -R6, RZ, RZ ;  /* 0x000000ff0606d210 */ /* 0x000fc40007ffe1ff */
[----:B------:R-:W-:Y:S01]  /*0590*/  ISETP.GE.U32.AND P2, PT, R24, UR14, PT ;  /* 0x0000000e18007c0c */ /* 0x000fe2000bf46070 */
[----:B------:R-:W-:Y:S01]  /*05a0*/  IMAD R17, R3, 0xa, RZ ;  /* 0x0000000a03117824 */ /* 0x000fe200078e02ff */
[----:B------:R-:W-:Y:S02]  /*05b0*/  SEL R5, R4, R6, !P0 ;  /* 0x0000000604057207 */ /* 0x000fe40004000000 */
[----:B------:R-:W-:Y:S02]  /*05c0*/  SHF.R.S32.HI R6, RZ, 0x1f, R16 ;  /* 0x0000001fff067819 */ /* 0x000fe40000011410 */
[----:B------:R-:W-:Y:S02]  /*05d0*/  IADD3 R42, P0, R16, R17, RZ ;  /* 0x00000011102a7210 */ /* 0x000fe40007f1e0ff */
[----:B------:R-:W-:Y:S02]  /*05e0*/  SHF.R.S32.HI R4, RZ, 0x1f, R5 ;  /* 0x0000001fff047819 */ /* 0x000fe40000011405 */
[----:B------:R-:W-:-:S02]  /*05f0*/  LEA.HI.X.SX32 R43, R17, R6, 0x1, P0 ;  /* 0x00000006112b7211 */ /* 0x000fc400000f0eff */
[----:B------:R-:W-:Y:S01]  /*0600*/  ISETP.GE.U32.AND P0, PT, R13, UR14, PT ;  /* 0x0000000e0d007c0c */ /* 0x000fe2000bf06070 */
[----:B------:R-:W-:Y:S01]  /*0610*/  IMAD R4, R4, UR10, RZ ;  /* 0x0000000a04047c24 */ /* 0x000fe2000f8e02ff */
[----:B------:R-:W-:Y:S01]  /*0620*/  ISETP.GE.AND.EX P2, PT, R29, UR15, PT, P2 ;  /* 0x0000000f1d007c0c */ /* 0x000fe2000bf46320 */
[----:B------:R-:W-:Y:S01]  /*0630*/  IMAD.WIDE.U32 R42, R5, UR10, R42 ;  /* 0x0000000a052a7c25 */ /* 0x000fe2000f8e002a */
[----:B------:R-:W-:-:S03]  /*0640*/  ISETP.GE.AND.EX P0, PT, R15, UR15, PT, P0 ;  /* 0x0000000f0f007c0c */ /* 0x000fc6000bf06300 */
[----:B------:R-:W-:Y:S01]  /*0650*/  IMAD R45, R5, UR11, R4 ;  /* 0x0000000b052d7c24 */ /* 0x000fe2000f8e0204 */
[----:B------:R-:W-:Y:S01]  /*0660*/  ULDC.64 UR10, c[0x0][0x248] ;  /* 0x00009200000a7ab9 */ /* 0x000fe20000000a00 */
[----:B------:R-:W-:Y:S01]  /*0670*/  SHF.R.S32.HI R5, RZ, 0x1f, R39 ;  /* 0x0000001fff057819 */ /* 0x000fe20000011427 */
[----:B------:R-:W-:Y:S01]  /*0680*/  UIMAD.WIDE UR10, UR9, 0x8, UR10 ;  /* 0x00000008090a78a5 */ /* 0x000fe2000f8e020a */
[----:B------:R-:W-:Y:S02]  /*0690*/  @P1 MOV R44, R42 ;  /* 0x0000002a002c1202 */ /* 0x000fe40000000f00 */
[----:B------:R-:W-:Y:S01]  /*06a0*/  IADD3 R45, R43, R45, RZ ;  /* 0x0000002d2b2d7210 */ /* 0x000fe20007ffe0ff */
[-C--:B0-----:R-:W-:Y:S01]  /*06b0*/  @P1 IMAD R6, R5, R10.reuse, RZ ;  /* 0x0000000a05061224 */ /* 0x081fe200078e02ff */
[C---:B------:R-:W-:Y:S02]  /*06c0*/  ISETP.GT.U32.OR P0, PT, R40.reuse, 0x27f, P0 ;  /* 0x0000027f2800780c */ /* 0x040fe40000704470 */
[----:B------:R-:W-:Y:S01]  /*06d0*/  MOV R4, UR10 ;  /* 0x0000000a00047c02 */ /* 0x000fe20008000f00 */
[C---:B------:R-:W-:Y:S01]  /*06e0*/  @P1 IMAD R21, R39.reuse, R11, R6 ;  /* 0x0000000b27151224 */ /* 0x040fe200078e0206 */
[----:B------:R-:W-:Y:S01]  /*06f0*/  MOV R5, UR11 ;  /* 0x0000000b00057c02 */ /* 0x000fe20008000f00 */
[C---:B------:R-:W-:Y:S01]  /*0700*/  @P1 IMAD.WIDE.U32 R18, R39.reuse, R10, R44 ;  /* 0x0000000a27121225 */ /* 0x040fe200078e002c */
[----:B------:R-:W-:Y:S01]  /*0710*/  ISETP.GT.U32.OR P2, PT, R40, 0x27f, P2 ;  /* 0x0000027f2800780c */ /* 0x000fe20001744470 */
[----:B------:R-:W0:Y:S01]  /*0720*/  @P1 LDC.64 R10, c[0x0][0x228] ;  /* 0x00008a00ff0a1b82 */ /* 0x000e220000000a00 */
[----:B------:R-:W-:Y:S01]  /*0730*/  HFMA2.MMA R38, -RZ, RZ, 0, 0 ;  /* 0x00000000ff267435 */ /* 0x000fe200000001ff */
[----:B------:R-:W-:Y:S01]  /*0740*/  IADD3 R27, R39, 0x180, RZ ;  /* 0x00000180271b7810 */ /* 0x000fe20007ffe0ff */
[----:B------:R-:W2:Y:S01]  /*0750*/  LDG.E.64 R4, desc[UR12][R4.64] ;  /* 0x0000000c04047981 */ /* 0x000ea2000c1e1b00 */
[----:B------:R-:W-:-:S02]  /*0760*/  @P1 IADD3 R19, R19, R21, RZ ;  /* 0x0000001513131210 */ /* 0x000fc40007ffe0ff */
[----:B------:R-:W-:Y:S02]  /*0770*/  CS2R R34, SRZ ;  /* 0x0000000000227805 */ /* 0x000fe4000001ff00 */
[C---:B------:R-:W-:Y:S02]  /*0780*/  @P1 SHF.L.U32 R31, R18.reuse, 0x1, RZ ;  /* 0x00000001121f1819 */ /* 0x040fe400000006ff */
[----:B------:R-:W-:Y:S02]  /*0790*/  CS2R R32, SRZ ;  /* 0x0000000000207805 */ /* 0x000fe4000001ff00 */
[----:B------:R-:W-:Y:S01]  /*07a0*/  @P1 SHF.L.U64.HI R12, R18, 0x1, R19 ;  /* 0x00000001120c1819 */ /* 0x000fe20000010213 */
[----:B------:R-:W3:Y:S01]  /*07b0*/  @!P0 LDC.64 R6, c[0x0][0x288] ;  /* 0x0000a200ff068b82 */ /* 0x000ee20000000a00 */
[----:B-1----:R-:W-:Y:S01]  /*07c0*/  @P1 IADD3 R8, P4, R31, R8, RZ ;  /* 0x000000081f081210 */ /* 0x002fe20007f9e0ff */
[----:B------:R-:W-:Y:S01]  /*07d0*/  ULDC.U8 UR11, c[0x0][0x2a4] ;  /* 0x0000a900000b7ab9 */ /* 0x000fe20000000000 */
[----:B------:R-:W-:-:S02]  /*07e0*/  ISETP.GE.U32.AND P3, PT, R27, UR14, PT ;  /* 0x0000000e1b007c0c */ /* 0x000fc4000bf66070 */
[----:B------:R-:W-:Y:S02]  /*07f0*/  @P1 IADD3.X R9, R12, R9, RZ, P4, !PT ;  /* 0x000000090c091210 */ /* 0x000fe400027fe4ff */
[----:B------:R-:W-:Y:S01]  /*0800*/  SHF.R.S32.HI R25, RZ, 0x1f, R27 ;  /* 0x0000001fff197819 */ /* 0x000fe2000001141b */
[----:B------:R-:W1:Y:S02]  /*0810*/  @!P2 LDC.64 R22, c[0x0][0x288] ;  /* 0x0000a200ff16ab82 */ /* 0x000e640000000a00 */
[----:B------:R4:W2:Y:S01]  /*0820*/  @P1 LDG.E R37, desc[UR12][R8.64] ;  /* 0x0000000c08251981 */ /* 0x0008a2000c1e1900 */
[----:B------:R-:W-:Y:S02]  /*0830*/  ISETP.GE.AND.EX P3, PT, R25, UR15, PT, P3 ;  /* 0x0000000f19007c0c */ /* 0x000fe4000bf66330 */
[----:B0-----:R-:W-:-:S03]  /*0840*/  @P1 IADD3 R10, P4, R31, R10, RZ ;  /* 0x0000000a1f0a1210 */ /* 0x001fc60007f9e0ff */
[----:B------:R-:W0:Y:S01]  /*0850*/  @!P0 LDC.64 R18, c[0x0][0x230] ;  /* 0x00008c00ff128b82 */ /* 0x000e220000000a00 */
[----:B------:R-:W-:Y:S02]  /*0860*/  ISETP.GT.U32.OR P3, PT, R40, 0x27f, P3 ;  /* 0x0000027f2800780c */ /* 0x000fe40001f64470 */
[----:B----4-:R-:W-:Y:S02]  /*0870*/  @!P0 MOV R8, R42 ;  /* 0x0000002a00088202 */ /* 0x010fe40000000f00 */
[----:B------:R-:W-:Y:S01]  /*0880*/  @!P0 MOV R9, R45 ;  /* 0x0000002d00098202 */ /* 0x000fe20000000f00 */
[----:B---3--:R-:W-:Y:S02]  /*0890*/  @!P0 IMAD R26, R15, R6, RZ ;  /* 0x000000060f1a8224 */ /* 0x008fe400078e02ff */
[----:B------:R-:W3:Y:S02]  /*08a0*/  @!P0 LDC.64 R20, c[0x0][0x228] ;  /* 0x00008a00ff148b82 */ /* 0x000ee40000000a00 */
[----:B------:R-:W-:-:S02]  /*08b0*/  @!P0 IMAD R31, R13, R7, R26 ;  /* 0x000000070d1f8224 */ /* 0x000fc400078e021a */
[----:B------:R-:W-:-:S04]  /*08c0*/  @!P0 IMAD.WIDE.U32 R6, R13, R6, R8 ;  /* 0x000000060d068225 */ /* 0x000fc800078e0008 */
[----:B-1----:R-:W-:Y:S01]  /*08d0*/  @!P2 IMAD R29, R29, R22, RZ ;  /* 0x000000161d1da224 */ /* 0x002fe200078e02ff */
[----:B------:R-:W-:Y:S01]  /*08e0*/  @!P0 IADD3 R7, R7, R31, RZ ;  /* 0x0000001f07078210 */ /* 0x000fe20007ffe0ff */
[----:B------:R-:W1:Y:S01]  /*08f0*/  @!P3 LDC.64 R14, c[0x0][0x288] ;  /* 0x0000a200ff0ebb82 */ /* 0x000e620000000a00 */
[C---:B------:R-:W-:Y:S02]  /*0900*/  @!P0 SHF.L.U32 R9, R6.reuse, 0x1, RZ ;  /* 0x0000000106098819 */ /* 0x040fe400000006ff */
[----:B------:R-:W-:Y:S02]  /*0910*/  @!P0 SHF.L.U64.HI R26, R6, 0x1, R7 ;  /* 0x00000001061a8819 */ /* 0x000fe40000010207 */
[----:B------:R-:W-:Y:S02]  /*0920*/  @!P2 MOV R6, R42 ;  /* 0x0000002a0006a202 */ /* 0x000fe40000000f00 */
[----:B------:R-:W-:Y:S01]  /*0930*/  @!P2 MOV R7, R45 ;  /* 0x0000002d0007a202 */ /* 0x000fe20000000f00 */
[----:B------:R-:W-:-:S02]  /*0940*/  @!P2 IMAD R29, R24, R23, R29 ;  /* 0x00000017181da224 */ /* 0x000fc400078e021d */
[----:B------:R-:W-:-:S03]  /*0950*/  @!P2 IMAD.WIDE.U32 R22, R24, R22, R6 ;  /* 0x000000161816a225 */ /* 0x000fc600078e0006 */
[----:B------:R-:W4:Y:S01]  /*0960*/  @!P2 LDC.64 R6, c[0x0][0x228] ;  /* 0x00008a00ff06ab82 */ /* 0x000f220000000a00 */
[----:B------:R-:W-:Y:S02]  /*0970*/  @P1 IADD3.X R11, R12, R11, RZ, P4, !PT ;  /* 0x0000000b0c0b1210 */ /* 0x000fe400027fe4ff */
[C---:B0-----:R-:W-:Y:S02]  /*0980*/  @!P0 IADD3 R18, P4, R9.reuse, R18, RZ ;  /* 0x0000001209128210 */ /* 0x041fe40007f9e0ff */
[----:B---3--:R-:W-:Y:S01]  /*0990*/  @!P0 IADD3 R20, P5, R9, R20, RZ ;  /* 0x0000001409148210 */ /* 0x008fe20007fbe0ff */
[----:B------:R0:W5:Y:S01]  /*09a0*/  @P1 LDG.E R36, desc[UR12][R10.64] ;  /* 0x0000000c0a241981 */ /* 0x000162000c1e1900 */
[C---:B------:R-:W-:Y:S01]  /*09b0*/  @!P0 IADD3.X R19, R26.reuse, R19, RZ, P4, !PT ;  /* 0x000000131a138210 */ /* 0x040fe200027fe4ff */
[----:B------:R-:W3:Y:S01]  /*09c0*/  @!P2 LDC.64 R12, c[0x0][0x230] ;  /* 0x00008c00ff0cab82 */ /* 0x000ee20000000a00 */
[----:B------:R-:W-:Y:S02]  /*09d0*/  @!P0 IADD3.X R21, R26, R21, RZ, P5, !PT ;  /* 0x000000151a158210 */ /* 0x000fe40002ffe4ff */
[----:B------:R-:W-:Y:S01]  /*09e0*/  @!P2 IADD3 R29, R23, R29, RZ ;  /* 0x0000001d171da210 */ /* 0x000fe20007ffe0ff */
[----:B------:R-:W5:Y:S01]  /*09f0*/  @!P0 LDG.E R38, desc[UR12][R18.64] ;  /* 0x0000000c12268981 */ /* 0x000f62000c1e1900 */
[----:B------:R-:W-:-:S02]  /*0a00*/  @!P2 SHF.L.U32 R23, R22, 0x1, RZ ;  /* 0x000000011617a819 */ /* 0x000fc400000006ff */
[----:B------:R-:W-:Y:S01]  /*0a10*/  @!P2 SHF.L.U64.HI R22, R22, 0x1, R29 ;  /* 0x000000011616a819 */ /* 0x000fe2000001021d */
[----:B------:R-:W5:Y:S01]  /*0a20*/  @!P0 LDG.E R35, desc[UR12][R20.64] ;  /* 0x0000000c14238981 */ /* 0x000f62000c1e1900 */
[----:B------:R-:W1:Y:S01]  /*0a30*/  @!P3 LDC.64 R8, c[0x0][0x230] ;  /* 0x00008c00ff08bb82 */ /* 0x000e620000000a00 */
[----:B----4-:R-:W-:-:S07]  /*0a40*/  @!P2 IADD3 R6, P0, R23, R6, RZ ;  /* 0x000000061706a210 */ /* 0x010fce0007f1e0ff */
[----:B0-----:R-:W0:Y:S01]  /*0a50*/  @!P3 LDC.64 R10, c[0x0][0x228] ;  /* 0x00008a00ff0abb82 */ /* 0x001e220000000a00 */
[C---:B------:R-:W-:Y:S02]  /*0a60*/  @!P2 IADD3.X R7, R22.reuse, R7, RZ, P0, !PT ;  /* 0x000000071607a210 */ /* 0x040fe400007fe4ff */
[----:B---3--:R-:W-:Y:S01]  /*0a70*/  @!P2 IADD3 R12, P4, R23, R12, RZ ;  /* 0x0000000c170ca210 */ /* 0x008fe20007f9e0ff */
[----:B-1----:R-:W-:Y:S01]  /*0a80*/  @!P3 IMAD R24, R25, R14, RZ ;  /* 0x0000000e1918b224 */ /* 0x002fe200078e02ff */
[----:B------:R-:W-:Y:S01]  /*0a90*/  HFMA2.MMA R31, -RZ, RZ, 0, 0 ;  /* 0x00000000ff1f7435 */ /* 0x000fe200000001ff */
[----:B------:R-:W-:Y:S01]  /*0aa0*/  UMOV UR14, 0x3f800000 ;  /* 0x3f800000000e7882 */ /* 0x000fe20000000000 */
[----:B------:R-:W-:Y:S01]  /*0ab0*/  @!P2 IADD3.X R13, R22, R13, RZ, P4, !PT ;  /* 0x0000000d160da210 */ /* 0x000fe200027fe4ff */
[----:B------:R-:W-:Y:S01]  /*0ac0*/  BSSY B0, `(.L_x_519) ;  /* 0x000002c000007945 */ /* 0x000fe20003800000 */
[----:B------:R1:W5:Y:S04]  /*0ad0*/  @!P2 LDG.E R32, desc[UR12][R6.64] ;  /* 0x0000000c0620a981 */ /* 0x000368000c1e1900 */
[----:B------:R3:W5:Y:S01]  /*0ae0*/  @!P2 LDG.E R33, desc[UR12][R12.64] ;  /* 0x0000000c0c21a981 */ /* 0x000762000c1e1900 */
[----:B------:R-:W-:Y:S01]  /*0af0*/  @!P3 IMAD R29, R27, R15, R24 ;  /* 0x0000000f1b1db224 */ /* 0x000fe200078e0218 */
[----:B------:R-:W-:-:S02]  /*0b00*/  @!P3 MOV R24, R42 ;  /* 0x0000002a0018b202 */ /* 0x000fc40000000f00 */
[----:B------:R-:W-:-:S03]  /*0b10*/  @!P3 MOV R25, R45 ;  /* 0x0000002d0019b202 */ /* 0x000fc60000000f00 */
[----:B------:R-:W-:-:S05]  /*0b20*/  @!P3 IMAD.WIDE.U32 R14, R27, R14, R24 ;  /* 0x0000000e1b0eb225 */ /* 0x000fca00078e0018 */
[----:B------:R-:W-:Y:S02]  /*0b30*/  @!P3 IADD3 R25, R15, R29, RZ ;  /* 0x0000001d0f19b210 */ /* 0x000fe40007ffe0ff */
[C---:B------:R-:W-:Y:S02]  /*0b40*/  @!P3 SHF.L.U32 R15, R14.reuse, 0x1, RZ ;  /* 0x000000010e0fb819 */ /* 0x040fe400000006ff */
[----:B------:R-:W-:Y:S02]  /*0b50*/  @!P3 SHF.L.U64.HI R14, R14, 0x1, R25 ;  /* 0x000000010e0eb819 */ /* 0x000fe40000010219 */
[C---:B------:R-:W-:Y:S02]  /*0b60*/  @!P3 IADD3 R8, P4, R15.reuse, R8, RZ ;  /* 0x000000080f08b210 */ /* 0x040fe40007f9e0ff */
[----:B0-----:R-:W-:Y:S02]  /*0b70*/  @!P3 IADD3 R10, P5, R15, R10, RZ ;  /* 0x0000000a0f0ab210 */ /* 0x001fe40007fbe0ff */
[----:B------:R-:W-:-:S02]  /*0b80*/  @!P3 IADD3.X R9, R14, R9, RZ, P4, !PT ;  /* 0x000000090e09b210 */ /* 0x000fc400027fe4ff */
[----:B------:R-:W-:Y:S02]  /*0b90*/  @!P3 IADD3.X R11, R14, R11, RZ, P5, !PT ;  /* 0x0000000b0e0bb210 */ /* 0x000fe40002ffe4ff */
[----:B-1----:R-:W-:Y:S01]  /*0ba0*/  CS2R R6, SRZ ;  /* 0x0000000000067805 */ /* 0x002fe2000001ff00 */
[----:B------:R0:W5:Y:S04]  /*0bb0*/  @!P3 LDG.E R34, desc[UR12][R8.64] ;  /* 0x0000000c0822b981 */ /* 0x000168000c1e1900 */
[----:B------:R0:W5:Y:S01]  /*0bc0*/  @!P3 LDG.E R31, desc[UR12][R10.64] ;  /* 0x0000000c0a1fb981 */ /* 0x000162000c1e1900 */
[----:B------:R-:W-:Y:S02]  /*0bd0*/  ISETP.NE.AND P3, PT, RZ, UR11, PT ;  /* 0x0000000bff007c0c */ /* 0x000fe4000bf65270 */
[----:B--2---:R-:W-:-:S13]  /*0be0*/  R2UR UR17, R4 ;  /* 0x00000000041172ca */ /* 0x004fda00000e0000 */
[----:B------:R-:W-:-:S05]  /*0bf0*/  MOV R4, UR17 ;  /* 0x0000001100047c02 */ /* 0x000fca0008000f00 */
[----:B------:R-:W-:-:S05]  /*0c00*/  FFMA.FTZ R5, -R4, UR17, R5 ;  /* 0x0000001104057c23 */ /* 0x000fca0008010105 */
[----:B------:R-:W-:-:S13]  /*0c10*/  FSETP.GTU.FTZ.AND P0, PT, R5, RZ, PT ;  /* 0x000000ff0500720b */ /* 0x000fda0003f1c000 */
[----:B------:R-:W-:Y:S01]  /*0c20*/  VOTEU.ANY UP0, P0 ;  /* 0x00000000003f7886 */ /* 0x000fe20000000100 */
[----:B------:R-:W-:-:S04]  /*0c30*/  PLOP3.LUT P0, PT, PT, PT, UP0, 0x80, 0x0 ;  /* 0x000000000000781c */ /* 0x000fc80003f0f008 */
[----:B------:R-:W-:-:S09]  /*0c40*/  @UP0 ULDC UR10, c[0x0][0x250] ;  /* 0x00009400000a0ab9 */ /* 0x000fd20000000800 */
[----:B---3--:R-:W-:-:S06]  /*0c50*/  @P0 FADD.FTZ R12, R5, UR10 ;  /* 0x0000000a050c0e21 */ /* 0x008fcc0008010000 */
[----:B------:R-:W1:Y:S01]  /*0c60*/  @P0 MUFU.RSQ R12, R12 ;  /* 0x0000000c000c0308 */ /* 0x000e620000001400 */
[----:B------:R-:W-:Y:S02]  /*0c70*/  CS2R R4, SRZ ;  /* 0x0000000000047805 */ /* 0x000fe4000001ff00 */
[----:B-1----:R-:W-:Y:S02]  /*0c80*/  @P0 R2UR UR10, R12 ;  /* 0x000000000c0a02ca */ /* 0x002fe400000e0000 */
[----:B------:R-:W-:Y:S01]  /*0c90*/  ISETP.GT.U32.AND P0, PT, R40, 0x27f, PT ;  /* 0x0000027f2800780c */ /* 0x000fe20003f04070 */
[--C-:B------:R-:W-:Y:S02]  /*0ca0*/  HADD2.F32 R13, -RZ, R37.reuse.H0_H0 ;  /* 0x20000025ff0d7230 */ /* 0x100fe40000004100 */
[----:B------:R-:W-:-:S08]  /*0cb0*/  HADD2.F32 R12, -RZ, R37.H1_H1 ;  /* 0x30000025ff0c7230 */ /* 0x000fd00000004100 */
[----:B------:R-:W-:Y:S02]  /*0cc0*/  @UP0 UMOV UR14, UR10 ;  /* 0x0000000a000e0c82 */ /* 0x000fe40008000000 */
[----:B0-----:R-:W-:Y:S05]  /*0cd0*/  @P0 BRA `(.L_x_520) ;  /* 0x0000000000280947 */ /* 0x001fea0003800000 */
        /* <DEDUP_REMOVED lines=10> */
.L_x_520:
[----:B------:R-:W-:Y:S05]  /*0d80*/  BSYNC B0 ;  /* 0x0000000000007941 */ /* 0x000fea0003800000 */
.L_x_519:
[----:B------:R-:W-:Y:S01]  /*0d90*/  FADD.FTZ R13, R13, -UR17 ;  /* 0x800000110d0d7e21 */ /* 0x000fe20008010000 */
[----:B0-----:R-:W-:Y:S01]  /*0da0*/  FADD.FTZ R8, R12, -UR17 ;  /* 0x800000110c087e21 */ /* 0x001fe20008010000 */
[----:B------:R-:W-:Y:S02]  /*0db0*/  HADD2.F32 R9, -RZ, R37.H0_H0 ;  /* 0x20000025ff097230 */ /* 0x000fe40000004100 */
[--C-:B-----5:R-:W-:Y:S02]  /*0dc0*/  HADD2.F32 R10, -RZ, R36.reuse.H0_H0 ;  /* 0x20000024ff0a7230 */ /* 0x120fe40000004100 */
[----:B------:R-:W-:Y:S01]  /*0dd0*/  FMUL.FTZ R13, R13, UR14 ;  /* 0x0000000e0d0d7c20 */ /* 0x000fe20008410000 */
[----:B------:R-:W-:Y:S02]  /*0de0*/  HADD2.F32 R11, -RZ, R36.H1_H1 ;  /* 0x30000024ff0b7230 */ /* 0x000fe40000004100 */
        /* <DEDUP_REMOVED lines=20> */
.L_x_521:
[--C-:B------:R-:W-:Y:S02]  /*0f30*/  HADD2.F32 R12, -RZ, R38.reuse.H0_H0 ;  /* 0x20000026ff0c7230 */ /* 0x100fe40000004100 */
[----:B------:R-:W-:Y:S01]  /*0f40*/  FADD.FTZ R9, R9, -UR17 ;  /* 0x8000001109097e21 */ /* 0x000fe20008010000 */
[----:B------:R-:W-:Y:S02]  /*0f50*/  HADD2.F32 R13, -RZ, R38.H1_H1 ;  /* 0x30000026ff0d7230 */ /* 0x000fe40000004100 */
[----:B------:R-:W-:Y:S01]  /*0f60*/  FMUL.FTZ R16, R10, R4 ;  /* 0x000000040a107220 */ /* 0x000fe20000410000 */
[--C-:B------:R-:W-:Y:S02]  /*0f70*/  HADD2.F32 R15, -RZ, R35.reuse.H0_H0 ;  /* 0x20000023ff0f7230 */ /* 0x100fe40000004100 */
[----:B------:R-:W-:Y:S01]  /*0f80*/  FADD.FTZ R12, R12, -UR17 ;  /* 0x800000110c0c7e21 */ /* 0x000fe20008010000 */
[----:B------:R-:W-:Y:S01]  /*0f90*/  FMUL.FTZ R9, R9, UR14 ;  /* 0x0000000e09097c20 */ /* 0x000fe20008410000 */
[----:B------:R-:W-:Y:S01]  /*0fa0*/  FADD.FTZ R18, R13, -UR17 ;  /* 0x800000110d127e21 */ /* 0x000fe20008010000 */
[----:B------:R-:W-:-:S02]  /*0fb0*/  HADD2.F32 R14, -RZ, R35.H1_H1 ;  /* 0x30000023ff0e7230 */ /* 0x000fc40000004100 */
[----:B------:R-:W-:Y:S01]  /*0fc0*/  FMUL.FTZ R13, R12, UR14 ;  /* 0x0000000e0c0d7c20 */ /* 0x000fe20008410000 */
[----:B------:R-:W-:Y:S01]  /*0fd0*/  FFMA.FTZ R19, R9, R16, RZ ;  /* 0x0000001009137223 */ /* 0x000fe200000100ff */
[----:B------:R-:W-:Y:S01]  /*0fe0*/  FMUL.FTZ R17, R11, R5 ;  /* 0x000000050b117220 */ /* 0x000fe20000410000 */
        /* <DEDUP_REMOVED lines=21> */
.L_x_522:
[----:B------:R-:W-:Y:S01]  /*1140*/  FFMA.FTZ R20, R8, R17, R19 ;  /* 0x0000001108147223 */ /* 0x000fe20000010013 */
[----:B------:R-:W-:Y:S01]  /*1150*/  FMUL.FTZ R18, R15, R4 ;  /* 0x000000040f127220 */ /* 0x000fe20000410000 */
[----:B------:R-:W-:Y:S01]  /*1160*/  FADD.FTZ R19, R17, R16 ;  /* 0x0000001011137221 */ /* 0x000fe20000010000 */
[--C-:B------:R-:W-:Y:S02]  /*1170*/  HADD2.F32 R16, -RZ, R33.reuse.H0_H0 ;  /* 0x20000021ff107230 */ /* 0x100fe40000004100 */
[----:B------:R-:W-:Y:S01]  /*1180*/  FMUL.FTZ R21, R14, R5 ;  /* 0x000000050e157220 */ /* 0x000fe20000410000 */
[----:B------:R-:W-:Y:S01]  /*1190*/  FFMA.FTZ R17, R13, R18, R20 ;  /* 0x000000120d117223 */ /* 0x000fe20000010014 */
[----:B------:R-:W-:Y:S01]  /*11a0*/  FADD.FTZ R18, R19, R18 ;  /* 0x0000001213127221 */ /* 0x000fe20000010000 */
[----:B------:R-:W-:Y:S02]  /*11b0*/  HADD2.F32 R19, -RZ, R33.H1_H1 ;  /* 0x30000021ff137230 */ /* 0x000fe40000004100 */
[----:B------:R-:W-:Y:S01]  /*11c0*/  FADD.FTZ R16, R16, -UR17 ;  /* 0x8000001110107e21 */ /* 0x000fe20008010000 */
[----:B------:R-:W-:Y:S01]  /*11d0*/  FFMA.FTZ R20, R12, R21, R17 ;  /* 0x000000150c147223 */ /* 0x000fe20000010011 */
[----:B------:R-:W-:Y:S01]  /*11e0*/  FADD.FTZ R21, R21, R18 ;  /* 0x0000001215157221 */ /* 0x000fe20000010000 */
[----:B------:R-:W-:-:S02]  /*11f0*/  HADD2.F32 R18, -RZ, R32.H1_H1 ;  /* 0x30000020ff127230 */ /* 0x000fc40000004100 */
[----:B------:R-:W-:Y:S01]  /*1200*/  FADD.FTZ R22, R19, -UR17 ;  /* 0x8000001113167e21 */ /* 0x000fe20008010000 */
[----:B------:R-:W-:Y:S01]  /*1210*/  FMUL.FTZ R17, R16, UR14 ;  /* 0x0000000e10117c20 */ /* 0x000fe20008410000 */
[----:B------:R-:W-:Y:S02]  /*1220*/  HADD2.F32 R19, -RZ, R32.H0_H0 ;  /* 0x20000020ff137230 */ /* 0x000fe40000004100 */
        /* <DEDUP_REMOVED lines=20> */
.L_x_523:
[----:B------:R-:W-:Y:S01]  /*1370*/  FMUL.FTZ R24, R19, R4 ;  /* 0x0000000413187220 */ /* 0x000fe20000410000 */
[--C-:B------:R-:W-:Y:S02]  /*1380*/  HADD2.F32 R22, -RZ, R34.reuse.H0_H0 ;  /* 0x20000022ff167230 */ /* 0x100fe40000004100 */
[----:B------:R-:W-:Y:S01]  /*1390*/  FMUL.FTZ R27, R18, R5 ;  /* 0x00000005121b7220 */ /* 0x000fe20000410000 */
[----:B------:R-:W-:Y:S02]  /*13a0*/  HADD2.F32 R26, -RZ, R34.H1_H1 ;  /* 0x30000022ff1a7230 */ /* 0x000fe40000004100 */
[----:B------:R-:W-:Y:S01]  /*13b0*/  FFMA.FTZ R25, R17, R24, R20 ;  /* 0x0000001811197223 */ /* 0x000fe20000010014 */
[----:B------:R-:W-:Y:S01]  /*13c0*/  FADD.FTZ R24, R21, R24 ;  /* 0x0000001815187221 */ /* 0x000fe20000010000 */
[----:B------:R-:W-:Y:S01]  /*13d0*/  FADD.FTZ R21, R22, -UR17 ;  /* 0x8000001116157e21 */ /* 0x000fe20008010000 */
[--C-:B------:R-:W-:Y:S02]  /*13e0*/  HADD2.F32 R23, -RZ, R31.reuse.H0_H0 ;  /* 0x2000001fff177230 */ /* 0x100fe40000004100 */
[----:B------:R-:W-:Y:S01]  /*13f0*/  FADD.FTZ R22, R26, -UR17 ;  /* 0x800000111a167e21 */ /* 0x000fe20008010000 */
[----:B------:R-:W-:-:S02]  /*1400*/  HADD2.F32 R20, -RZ, R31.H1_H1 ;  /* 0x3000001fff147230 */ /* 0x000fc40000004100 */
[----:B------:R-:W-:Y:S01]  /*1410*/  FMUL.FTZ R21, R21, UR14 ;  /* 0x0000000e15157c20 */ /* 0x000fe20008410000 */
[----:B------:R-:W-:Y:S01]  /*1420*/  FMUL.FTZ R22, R22, UR14 ;  /* 0x0000000e16167c20 */ /* 0x000fe20008410000 */
[----:B------:R-:W-:Y:S06]  /*1430*/  @!P3 BRA `(.L_x_524) ;  /* 0x000000000048b947 */ /* 0x000fec0003800000 */
[----:B------:R-:W-:Y:S01]  /*1440*/  FFMA.FTZ R26, R21, R4, R6 ;  /* 0x00000004151a7223 */ /* 0x000fe20000010006 */
[----:B------:R-:W-:-:S03]  /*1450*/  FFMA.FTZ R28, R22, R5, R7 ;  /* 0x00000005161c7223 */ /* 0x000fc60000010007 */
[----:B------:R-:W-:-:S06]  /*1460*/  FMUL.FTZ R29, R26, -1.4426950216293334961 ;  /* 0xbfb8aa3b1a1d7820 */ /* 0x000fcc0000410000 */
[----:B------:R-:W0:Y:S02]  /*1470*/  MUFU.EX2 R29, R29 ;  /* 0x0000001d001d7308 */ /* 0x000e240000000800 */
[----:B0-----:R-:W-:-:S06]  /*1480*/  FADD.FTZ R30, R29, 1 ;  /* 0x3f8000001d1e7421 */ /* 0x001fcc0000010000 */
[----:B------:R-:W0:Y:S02]  /*1490*/  MUFU.RCP R30, R30 ;  /* 0x0000001e001e7308 */ /* 0x000e240000001000 */
[----:B0-----:R-:W-:Y:S01]  /*14a0*/  FADD.FTZ R41, -R30, 1 ;  /* 0x3f8000001e297421 */ /* 0x001fe20000010100 */
[----:B------:R-:W-:-:S03]  /*14b0*/  FMUL.FTZ R23, R23, R30 ;  /* 0x0000001e17177220 */ /* 0x000fc60000410000 */
[----:B------:R-:W-:Y:S01]  /*14c0*/  FFMA.FTZ R26, R26, R41, 1 ;  /* 0x3f8000001a1a7423 */ /* 0x000fe20000010029 */
[----:B------:R-:W-:-:S03]  /*14d0*/  FMUL.FTZ R41, R28, -1.4426950216293334961 ;  /* 0xbfb8aa3b1c297820 */ /* 0x000fc60000410000 */
[----:B------:R-:W-:-:S03]  /*14e0*/  FMUL.FTZ R23, R23, R26 ;  /* 0x0000001a17177220 */ /* 0x000fc60000410000 */
[----:B------:R-:W0:Y:S02]  /*14f0*/  MUFU.EX2 R41, R41 ;  /* 0x0000002900297308 */ /* 0x000e240000000800 */
[----:B0-----:R-:W-:-:S06]  /*1500*/  FADD.FTZ R41, R41, 1 ;  /* 0x3f80000029297421 */ /* 0x001fcc0000010000 */
[----:B------:R-:W0:Y:S02]  /*1510*/  MUFU.RCP R41, R41 ;  /* 0x0000002900297308 */ /* 0x000e240000001000 */
[----:B0-----:R-:W-:Y:S01]  /*1520*/  FADD.FTZ R29, -R41, 1 ;  /* 0x3f800000291d7421 */ /* 0x001fe20000010100 */
[----:B------:R-:W-:-:S03]  /*1530*/  FMUL.FTZ R20, R20, R41 ;  /* 0x0000002914147220 */ /* 0x000fc60000410000 */
[----:B------:R-:W-:-:S04]  /*1540*/  FFMA.FTZ R29, R28, R29, 1 ;  /* 0x3f8000001c1d7423 */ /* 0x000fc8000001001d */
[----:B------:R-:W-:-:S07]  /*1550*/  FMUL.FTZ R20, R20, R29 ;  /* 0x0000001d14147220 */ /* 0x000fce0000410000 */
.L_x_524:
        /* <DEDUP_REMOVED lines=12> */
[----:B------:R-:W-:Y:S01]  /*1620*/  FFMA.FTZ R9, R8, R11, RZ ;  /* 0x0000000b08097223 */ /* 0x000fe200000100ff */
[----:B------:R-:W-:Y:S01]  /*1630*/  FADD.FTZ R10, RZ, R10 ;  /* 0x0000000aff0a7221 */ /* 0x000fe20000010000 */
[----:B------:R-:W1:Y:S01]  /*1640*/  SHFL.DOWN PT, R25, R28, 0x1, 0x1f ;  /* 0x08201f001c197f89 */ /* 0x000e6200000e0000 */
[----:B------:R-:W-:Y:S01]  /*1650*/  FADD.FTZ R11, RZ, R11 ;  /* 0x0000000bff0b7221 */ /* 0x000fe20000010000 */
[----:B------:R-:W-:Y:S01]  /*1660*/  UIADD3 UR10, UR11, 0xd0, URZ ;  /* 0x000000d00b0a7890 */ /* 0x000fe2000fffe03f */
[----:B------:R-:W-:Y:S01]  /*1670*/  FFMA.FTZ R26, R13, R15, R26 ;  /* 0x0000000f0d1a7223 */ /* 0x000fe2000001001a */
[----:B------:R-:W2:Y:S01]  /*1680*/  SHFL.DOWN PT, R24, R29, 0x1, 0x1f ;  /* 0x08201f001d187f89 */ /* 0x000ea200000e0000 */
[----:B------:R-:W-:Y:S01]  /*1690*/  FADD.FTZ R10, R10, R15 ;  /* 0x0000000f0a0a7221 */ /* 0x000fe20000010000 */
[----:B------:R-:W-:Y:S01]  /*16a0*/  FFMA.FTZ R9, R12, R14, R9 ;  /* 0x0000000e0c097223 */ /* 0x000fe20000010009 */
[----:B------:R-:W-:Y:S01]  /*16b0*/  FADD.FTZ R11, R11, R14 ;  /* 0x0000000e0b0b7221 */ /* 0x000fe20000010000 */
[----:B------:R-:W-:Y:S01]  /*16c0*/  ISETP.NE.AND P2, PT, R40, RZ, PT ;  /* 0x000000ff2800720c */ /* 0x000fe20003f45270 */
[----:B------:R-:W-:Y:S01]  /*16d0*/  FFMA.FTZ R26, R17, R19, R26 ;  /* 0x00000013111a7223 */ /* 0x000fe2000001001a */
[----:B------:R-:W-:Y:S01]  /*16e0*/  FADD.FTZ R10, R10, R19 ;  /* 0x000000130a0a7221 */ /* 0x000fe20000010000 */
[----:B------:R-:W-:Y:S01]  /*16f0*/  FFMA.FTZ R9, R16, R18, R9 ;  /* 0x0000001210097223 */ /* 0x000fe20000010009 */
[----:B------:R-:W-:Y:S01]  /*1700*/  FADD.FTZ R11, R11, R18 ;  /* 0x000000120b0b7221 */ /* 0x000fe20000010000 */
[----:B------:R-:W-:Y:S01]  /*1710*/  FFMA.FTZ R8, R21, R23, R26 ;  /* 0x0000001715087223 */ /* 0x000fe2000001001a */
[----:B------:R-:W-:Y:S01]  /*1720*/  FADD.FTZ R10, R10, R23 ;  /* 0x000000170a0a7221 */ /* 0x000fe20000010000 */
[----:B------:R-:W-:Y:S01]  /*1730*/  FFMA.FTZ R9, R22, R20, R9 ;  /* 0x0000001416097223 */ /* 0x000fe20000010009 */
[----:B------:R-:W-:Y:S01]  /*1740*/  FADD.FTZ R11, R11, R20 ;  /* 0x000000140b0b7221 */ /* 0x000fe20000010000 */
[----:B0-----:R-:W-:Y:S01]  /*1750*/  ULEA UR10, UR15, UR10, 0x18 ;  /* 0x0000000a0f0a7291 */ /* 0x001fe2000f8ec03f */
[----:B------:R-:W-:Y:S01]  /*1760*/  BSSY B0, `(.L_x_525) ;  /* 0x000004f000007945 */ /* 0x000fe20003800000 */
[----:B------:R-:W-:-:S04]  /*1770*/  ISETP.GT.U32.AND P4, PT, R40, 0x4, PT ;  /* 0x000000042800780c */ /* 0x000fc80003f84070 */
[----:B------:R-:W-:Y:S01]  /*1780*/  LEA R30, R40, UR10, 0x4 ;  /* 0x0000000a281e7c11 */ /* 0x000fe2000f8e20ff */
[----:B-1----:R-:W-:Y:S01]  /*1790*/  @!P0 FADD.FTZ R28, R28, R25 ;  /* 0x000000191c1c8221 */ /* 0x002fe20000010000 */
[----:B--2---:R-:W-:-:S04]  /*17a0*/  @!P0 FADD.FTZ R29, R29, R24 ;  /* 0x000000181d1d8221 */ /* 0x004fc80000010000 */
        /* <DEDUP_REMOVED lines=21> */
[----:B------:R-:W-:-:S13]  /*1900*/  ISETP.NE.AND P0, PT, R0, RZ, PT ;  /* 0x000000ff0000720c */ /* 0x000fda0003f05270 */
        /* <DEDUP_REMOVED lines=10> */
[----:B0-----:R-:W-:Y:S01]  /*19b0*/  FADD.FTZ R28, R12, R15 ;  /* 0x0000000f0c1c7221 */ /* 0x001fe20000010000 */
[----:B------:R-:W0:Y:S02]  /*19c0*/  LDS.128 R24, [UR10+0x50] ;  /* 0x0000500aff187984 */ /* 0x000e240008000c00 */
[----:B--2---:R-:W-:Y:S01]  /*19d0*/  FADD.FTZ R29, R13, R20 ;  /* 0x000000140d1d7221 */ /* 0x004fe20000010000 */
[----:B------:R-:W-:Y:S01]  /*19e0*/  FADD.FTZ R28, R28, R21 ;  /* 0x000000151c1c7221 */ /* 0x000fe20000010000 */
[----:B------:R-:W1:Y:S02]  /*19f0*/  LDS.128 R12, [UR10+0x60] ;  /* 0x0000600aff0c7984 */ /* 0x000e640008000c00 */
[----:B------:R-:W-:Y:S01]  /*1a00*/  FADD.FTZ R29, R29, R22 ;  /* 0x000000161d1d7221 */ /* 0x000fe20000010000 */
[----:B------:R-:W-:Y:S02]  /*1a10*/  FADD.FTZ R28, R28, R23 ;  /* 0x000000171c1c7221 */ /* 0x000fe40000010000 */
[----:B------:R-:W2:Y:S01]  /*1a20*/  LDS.128 R20, [UR10+0x70] ;  /* 0x0000700aff147984 */ /* 0x000ea20008000c00 */
[----:B---3--:R-:W-:Y:S01]  /*1a30*/  FADD.FTZ R29, R29, R16 ;  /* 0x000000101d1d7221 */ /* 0x008fe20000010000 */
[----:B------:R-:W-:-:S03]  /*1a40*/  FADD.FTZ R28, R28, R17 ;  /* 0x000000111c1c7221 */ /* 0x000fc60000010000 */
[----:B------:R-:W-:Y:S01]  /*1a50*/  FADD.FTZ R29, R29, R18 ;  /* 0x000000121d1d7221 */ /* 0x000fe20000010000 */
[----:B------:R-:W-:Y:S02]  /*1a60*/  FADD.FTZ R28, R28, R19 ;  /* 0x000000131c1c7221 */ /* 0x000fe40000010000 */
[----:B------:R-:W3:Y:S01]  /*1a70*/  LDS.128 R16, [UR10+0x80] ;  /* 0x0000800aff107984 */ /* 0x000ee20008000c00 */
        /* <DEDUP_REMOVED lines=13> */
[----:B------:R-:W-:Y:S01]  /*1b50*/  FADD.FTZ R20, R20, R23 ;  /* 0x0000001714147221 */ /* 0x000fe20000010000 */
[----:B------:R-:W2:Y:S02]  /*1b60*/  LDS.64 R28, [UR10+0xb0] ;  /* 0x0000b00aff1c7984 */ /* 0x000ea40008000a00 */
        /* <DEDUP_REMOVED lines=13> */
[----:B------:R-:W-:-:S07]  /*1c40*/  FADD.FTZ R29, R20, R29 ;  /* 0x0000001d141d7221 */ /* 0x000fce0000010000 */
.L_x_526:
[----:B------:R-:W-:Y:S05]  /*1c50*/  BSYNC B0 ;  /* 0x0000000000007941 */ /* 0x000fea0003800000 */
.L_x_525:
        /* <DEDUP_REMOVED lines=24> */
[----:B------:R-:W3:Y:S01]  /*1de0*/  LDS.128 R16, [R30+0x230] ;  /* 0x000230001e107984 */ /* 0x000ee20000000c00 */
[----:B------:R-:W-:Y:S01]  /*1df0*/  FADD.FTZ R22, R22, R27 ;  /* 0x0000001b16167221 */ /* 0x000fe20000010000 */
[----:B------:R-:W-:Y:S01]  /*1e00*/  HFMA2.MMA R24, -RZ, RZ, 0, 2.98023223876953125e-07 ;  /* 0x00000005ff187435 */ /* 0x000fe200000001ff */
[----:B------:R-:W-:Y:S01]  /*1e10*/  IADD3 R26, R30, 0x190, RZ ;  /* 0x000001901e1a7810 */ /* 0x000fe20007ffe0ff */
        /* <DEDUP_REMOVED lines=11> */
[----:B------:R-:W-:-:S07]  /*1ed0*/  FADD.FTZ R11, R22, R19 ;  /* 0x00000013160b7221 */ /* 0x000fce0000010000 */
.L_x_529:
[----:B------:R1:W2:Y:S01]  /*1ee0*/  LDS.128 R20, [R26+0xf0] ;  /* 0x0000f0001a147984 */ /* 0x0002a20000000c00 */
[----:B------:R-:W-:-:S05]  /*1ef0*/  MOV R25, 0x5 ;  /* 0x0000000500197802 */ /* 0x000fca0000000f00 */
[C---:B------:R-:W-:Y:S01]  /*1f00*/  IMAD R25, R24.reuse, R25, 0x14 ;  /* 0x0000001418197424 */ /* 0x040fe200078e0219 */
[----:B------:R-:W-:-:S04]  /*1f10*/  IADD3 R24, R24, 0x28, RZ ;  /* 0x0000002818187810 */ /* 0x000fc80007ffe0ff */
[CC--:B------:R-:W-:Y:S02]  /*1f20*/  LEA R27, R25.reuse, R30.reuse, 0x4 ;  /* 0x0000001e191b7211 */ /* 0x0c0fe400078e20ff */
[----:B-1----:R-:W-:Y:S02]  /*1f30*/  LEA R26, R25, R30, 0x4 ;  /* 0x0000001e191a7211 */ /* 0x002fe400078e20ff */
[----:B------:R-:W-:Y:S01]  /*1f40*/  ISETP.NE.AND P0, PT, R24, 0x7d, PT ;  /* 0x0000007d1800780c */ /* 0x000fe20003f05270 */
[----:B------:R-:W1:Y:S04]  /*1f50*/  LDS.128 R16, [R27] ;  /* 0x000000001b107984 */ /* 0x000e680000000c00 */
[----:B------:R-:W3:Y:S01]  /*1f60*/  LDS.128 R12, [R27+0x50] ;  /* 0x000050001b0c7984 */ /* 0x000ee20000000c00 */
[----:B--2---:R-:W-:Y:S01]  /*1f70*/  FADD.FTZ R41, R20, R8 ;  /* 0x0000000814297221 */ /* 0x004fe20000010000 */
[----:B------:R-:W-:Y:S01]  /*1f80*/  FADD.FTZ R8, R21, R9 ;  /* 0x0000000915087221 */ /* 0x000fe20000010000 */
[----:B------:R-:W-:Y:S01]  /*1f90*/  FADD.FTZ R9, R22, R10 ;  /* 0x0000000a16097221 */ /* 0x000fe20000010000 */
[----:B------:R-:W-:-:S02]  /*1fa0*/  FADD.FTZ R10, R23, R11 ;  /* 0x0000000b170a7221 */ /* 0x000fc40000010000 */
[----:B------:R-:W2:Y:S01]  /*1fb0*/  LDS.128 R20, [R27+0xa0] ;  /* 0x0000a0001b147984 */ /* 0x000ea20000000c00 */
        /* <DEDUP_REMOVED lines=8> */
[----:B------:R-:W1:Y:S01]  /*2040*/  LDS.128 R8, [R27+0xf0] ;  /* 0x0000f0001b087984 */ /* 0x000e620000000c00 */
[----:B--2---:R-:W-:Y:S01]  /*2050*/  FADD.FTZ R41, R41, R20 ;  /* 0x0000001429297221 */ /* 0x004fe20000010000 */
[----:B------:R-:W-:Y:S01]  /*2060*/  FADD.FTZ R20, R18, R21 ;  /* 0x0000001512147221 */ /* 0x000fe20000010000 */
[----:B------:R-:W-:Y:S01]  /*2070*/  FADD.FTZ R21, R13, R22 ;  /* 0x000000160d157221 */ /* 0x000fe20000010000 */
[----:B------:R-:W2:Y:S01]  /*2080*/  LDS.128 R16, [R26+0x140] ;  /* 0x000140001a107984 */ /* 0x000ea20000000c00 */
[----:B------:R-:W-:-:S03]  /*2090*/  FADD.FTZ R22, R12, R23 ;  /* 0x000000170c167221 */ /* 0x000fc60000010000 */
[----:B------:R-:W3:Y:S01]  /*20a0*/  LDS.128 R12, [R26+0x190] ;  /* 0x000190001a0c7984 */ /* 0x000ee20000000c00 */
[----:B-1----:R-:W-:Y:S01]  /*20b0*/  FADD.FTZ R41, R41, R8 ;  /* 0x0000000829297221 */ /* 0x002fe20000010000 */
[----:B------:R-:W-:Y:S01]  /*20c0*/  FADD.FTZ R20, R20, R9 ;  /* 0x0000000914147221 */ /* 0x000fe20000010000 */
[----:B------:R-:W-:Y:S01]  /*20d0*/  FADD.FTZ R21, R21, R10 ;  /* 0x0000000a15157221 */ /* 0x000fe20000010000 */
[----:B------:R-:W-:Y:S02]  /*20e0*/  FADD.FTZ R22, R22, R11 ;  /* 0x0000000b16167221 */ /* 0x000fe40000010000 */
[----:B------:R-:W1:Y:S01]  /*20f0*/  LDS.128 R8, [R26+0x1e0] ;  /* 0x0001e0001a087984 */ /* 0x000e620000000c00 */
[----:B--2---:R-:W-:Y:S01]  /*2100*/  FADD.FTZ R41, R41, R16 ;  /* 0x0000001029297221 */ /* 0x004fe20000010000 */
        /* <DEDUP_REMOVED lines=17> */
[----:B------:R-:W-:-:S02]  /*2220*/  FADD.FTZ R26, R22, R19 ;  /* 0x00000013161a7221 */ /* 0x000fc40000010000 */
[----:B------:R-:W2:Y:S01]  /*2230*/  LDS.128 R16, [R27+0x320] ;  /* 0x000320001b107984 */ /* 0x000ea20000000c00 */
[----:B---3--:R-:W-:Y:S01]  /*2240*/  FADD.FTZ R41, R41, R12 ;  /* 0x0000000c29297221 */ /* 0x008fe20000010000 */
[----:B------:R-:W-:Y:S01]  /*2250*/  FADD.FTZ R12, R20, R13 ;  /* 0x0000000d140c7221 */ /* 0x000fe20000010000 */
[----:B------:R-:W-:Y:S01]  /*2260*/  FADD.FTZ R13, R21, R14 ;  /* 0x0000000e150d7221 */ /* 0x000fe20000010000 */
[----:B------:R-:W-:Y:S01]  /*2270*/  FADD.FTZ R14, R26, R15 ;  /* 0x0000000f1a0e7221 */ /* 0x000fe20000010000 */
[----:B------:R-:W3:Y:S01]  /*2280*/  LDS.128 R20, [R27+0x370] ;  /* 0x000370001b147984 */ /* 0x000ee20000000c00 */
[----:B------:R-:W-:Y:S01]  /*2290*/  LEA R26, R25, R30, 0x4 ;  /* 0x0000001e191a7211 */ /* 0x000fe200078e20ff */
[----:B-1----:R-:W-:Y:S01]  /*22a0*/  FADD.FTZ R41, R41, R8 ;  /* 0x0000000829297221 */ /* 0x002fe20000010000 */
[----:B------:R-:W-:Y:S01]  /*22b0*/  FADD.FTZ R12, R12, R9 ;  /* 0x000000090c0c7221 */ /* 0x000fe20000010000 */
[----:B------:R-:W-:Y:S01]  /*22c0*/  FADD.FTZ R13, R13, R10 ;  /* 0x0000000a0d0d7221 */ /* 0x000fe20000010000 */
[----:B------:R-:W-:-:S02]  /*22d0*/  FADD.FTZ R14, R14, R11 ;  /* 0x0000000b0e0e7221 */ /* 0x000fc40000010000 */
[----:B------:R-:W1:Y:S01]  /*22e0*/  LDS.128 R8, [R26+0x3c0] ;  /* 0x0003c0001a087984 */ /* 0x000e620000000c00 */
[----:B--2---:R-:W-:Y:S01]  /*22f0*/  FADD.FTZ R41, R41, R16 ;  /* 0x0000001029297221 */ /* 0x004fe20000010000 */
[----:B------:R-:W-:Y:S01]  /*2300*/  FADD.FTZ R12, R12, R17 ;  /* 0x000000110c0c7221 */ /* 0x000fe20000010000 */
[----:B------:R-:W-:Y:S01]  /*2310*/  FADD.FTZ R17, R13, R18 ;  /* 0x000000120d117221 */ /* 0x000fe20000010000 */
[----:B------:R-:W-:Y:S01]  /*2320*/  FADD.FTZ R16, R14, R19 ;  /* 0x000000130e107221 */ /* 0x000fe20000010000 */
[----:B---3--:R-:W-:Y:S01]  /*2330*/  FADD.FTZ R27, R41, R20 ;  /* 0x00000014291b7221 */ /* 0x008fe20000010000 */
        /* <DEDUP_REMOVED lines=12> */
[----:B------:R-:W-:Y:S01]  /*2400*/  LEA R20, R25, R30, 0x4 ;  /* 0x0000001e19147211 */ /* 0x000fe200078e20ff */
[----:B------:R-:W-:Y:S01]  /*2410*/  FADD.FTZ R27, R22, R15 ;  /* 0x0000000f161b7221 */ /* 0x000fe20000010000 */
[----:B------:R-:W-:Y:S01]  /*2420*/  FADD.FTZ R21, R21, R14 ;  /* 0x0000000e15157221 */ /* 0x000fe20000010000 */
[----:B---3--:R-:W-:Y:S01]  /*2430*/  FADD.FTZ R22, R12, R17 ;  /* 0x000000110c167221 */ /* 0x008fe20000010000 */
[----:B------:R-:W-:Y:S01]  /*2440*/  FADD.FTZ R23, R23, R16 ;  /* 0x0000001017177221 */ /* 0x000fe20000010000 */
[----:B------:R-:W2:Y:S01]  /*2450*/  LDS.128 R12, [R20+0x500] ;  /* 0x00050000140c7984 */ /* 0x000ea20000000c00 */
        /* <DEDUP_REMOVED lines=13> */
[----:B------:R-:W-:Y:S01]  /*2530*/  LEA R27, R25, R30, 0x4 ;  /* 0x0000001e191b7211 */ /* 0x000fe200078e20ff */
        /* <DEDUP_REMOVED lines=29> */
[----:B------:R-:W-:Y:S02]  /*2710*/  FADD.FTZ R18, R18, R15 ;  /* 0x0000000f12127221 */ /* 0x000fe40000010000 */
[----:B------:R-:W2:Y:S01]  /*2720*/  LDS.128 R12, [R26+0x7d0] ;  /* 0x0007d0001a0c7984 */ /* 0x000ea20000000c00 */
        /* <DEDUP_REMOVED lines=50> */
[----:B------:R3:W4:Y:S01]  /*2a50*/  LDS.128 R20, [R26+0xaf0] ;  /* 0x000af0001a147984 */ /* 0x0007220000000c00 */
[----:B------:R-:W-:-:S02]  /*2a60*/  LEA R27, R25, R30, 0x4 ;  /* 0x0000001e191b7211 */ /* 0x000fc400078e20ff */
[----:B------:R-:W-:Y:S01]  /*2a70*/  IADD3 R25, R25, 0xb4, RZ ;  /* 0x000000b419197810 */ /* 0x000fe20007ffe0ff */
        /* <DEDUP_REMOVED lines=8> */
[----:B---3--:R-:W-:Y:S01]  /*2b00*/  FADD.FTZ R26, R18, R15 ;  /* 0x0000000f121a7221 */ /* 0x008fe20000010000 */
[----:B----4-:R-:W-:Y:S01]  /*2b10*/  FADD.FTZ R41, R20, R41 ;  /* 0x0000002914297221 */ /* 0x010fe20000010000 */
[----:B------:R-:W2:Y:S01]  /*2b20*/  LDS.128 R12, [R27+0xb90] ;  /* 0x000b90001b0c7984 */ /* 0x000ea20000000c00 */
[----:B------:R-:W-:Y:S01]  /*2b30*/  FADD.FTZ R20, R21, R16 ;  /* 0x0000001015147221 */ /* 0x000fe20000010000 */
[----:B------:R-:W-:Y:S01]  /*2b40*/  FADD.FTZ R21, R22, R17 ;  /* 0x0000001116157221 */ /* 0x000fe20000010000 */
[----:B------:R-:W-:Y:S01]  /*2b50*/  FADD.FTZ R26, R23, R26 ;  /* 0x0000001a171a7221 */ /* 0x000fe20000010000 */
[----:B------:R-:W3:Y:S03]  /*2b60*/  LDS.128 R16, [R27+0xbe0] ;  /* 0x000be0001b107984 */ /* 0x000ee60000000c00 */
        /* <DEDUP_REMOVED lines=14> */
.L_x_528:
[----:B------:R-:W-:Y:S05]  /*2c50*/  BSYNC B0 ;  /* 0x0000000000007941 */ /* 0x000fea0003800000 */
.L_x_527:
        /* <DEDUP_REMOVED lines=20> */
.L_x_531:
[----:B------:R-:W-:Y:S05]  /*2da0*/  BSYNC B0 ;  /* 0x0000000000007941 */ /* 0x000fea0003800000 */
.L_x_530:
[----:B------:R-:W-:Y:S05]  /*2db0*/  @!P0 BRA `(.L_x_532) ;  /* 0x0000001000908947 */ /* 0x000fea0003800000 */
[----:B--2---:R-:W1:Y:S01]  /*2dc0*/  LDC R18, c[0x0][0x10] ;  /* 0x00000400ff127b82 */ /* 0x004e620000000800 */
[----:B------:R-:W2:Y:S01]  /*2dd0*/  S2R R3, SR_CTAID.Y ;  /* 0x0000000000037919 */ /* 0x000ea20000002600 */
        /* <DEDUP_REMOVED lines=31> */
.L_x_534:
[----:B------:R-:W2:Y:S04]  /*2fd0*/  LDG.E.STRONG.GPU R10, desc[UR12][R8.64] ;  /* 0x0000000c080a7981 */ /* 0x000ea8000c1ef900 */
[----:B--2---:R-:W-:Y:S01]  /*2fe0*/  CCTL.IVALL ;  /* 0x00000000ff00798f */ /* 0x004fe20002000000 */
[----:B------:R-:W-:Y:S05]  /*2ff0*/  YIELD ;  /* 0x0000000000007946 */ /* 0x000fea0003800000 */
[----:B------:R-:W-:-:S13]  /*3000*/  ISETP.NE.AND P0, PT, R10, R13, PT ;  /* 0x0000000d0a00720c */ /* 0x000fda0003f05270 */
[----:B------:R-:W-:Y:S05]  /*3010*/  @P0 BRA `(.L_x_534) ;  /* 0xfffffffc00ec0947 */ /* 0x000fea000383ffff */
.L_x_533:
        /* <DEDUP_REMOVED lines=17> */
.L_x_538:
        /* <DEDUP_REMOVED lines=115> */
.L_x_537:
        /* <DEDUP_REMOVED lines=61> */
.L_x_539:
[----:B------:R-:W-:-:S13]  /*3c30*/  ISETP.NE.OR P0, PT, R13, RZ, P0 ;  /* 0x000000ff0d00720c */ /* 0x000fda0000705670 */
[----:B------:R-:W-:Y:S05]  /*3c40*/  @!P0 BRA `(.L_x_535) ;  /* 0x00000000007c8947 */ /* 0x000fea0003800000 */
.L_x_536:
        /* <DEDUP_REMOVED lines=31> */
.L_x_535:
        /* <DEDUP_REMOVED lines=11> */
.L_x_541:
[----:B------:R-:W-:Y:S05]  /*3ef0*/  BSYNC B0 ;  /* 0x0000000000007941 */ /* 0x000fea0003800000 */
.L_x_540:
        /* <DEDUP_REMOVED lines=16> */
.L_x_532:
[----:B------:R-:W1:Y:S01]  /*4000*/  S2UR UR11, SR_CgaCtaId ;  /* 0x00000000000b79c3 */ /* 0x000e620000008800 */
[----:B------:R-:W-:Y:S01]  /*4010*/  UMOV UR10, 0x400 ;  /* 0x00000400000a7882 */ /* 0x000fe20000000000 */
[C---:B------:R-:W-:Y:S01]  /*4020*/  IADD3 R17, R39.reuse, 0x80, RZ ;  /* 0x0000008027117810 */ /* 0x040fe20007ffe0ff */
[----:B--2---:R-:W-:Y:S01]  /*4030*/  HADD2.F32 R11, -RZ, R36.H0_H0 ;  /* 0x20000024ff0b7230 */ /* 0x004fe20000004100 */
[C---:B------:R-:W-:Y:S01]  /*4040*/  IADD3 R14, R39.reuse, 0x100, RZ ;  /* 0x00000100270e7810 */ /* 0x040fe20007ffe0ff */
[----:B------:R-:W-:Y:S01]  /*4050*/  HADD2.F32 R19, -RZ, R38.H0_H0 ;  /* 0x20000026ff137230 */ /* 0x000fe20000004100 */
[----:B------:R-:W-:Y:S01]  /*4060*/  IADD3 R13, R39, 0x180, RZ ;  /* 0x00000180270d7810 */ /* 0x000fe20007ffe0ff */
[----:B------:R-:W-:Y:S01]  /*4070*/  HADD2.F32 R36, -RZ, R36.H1_H1 ;  /* 0x30000024ff247230 */ /* 0x000fe20000004100 */
[----:B------:R-:W-:Y:S01]  /*4080*/  SHF.R.S32.HI R18, RZ, 0x1f, R17 ;  /* 0x0000001fff127819 */ /* 0x000fe20000011411 */
[----:B------:R-:W-:Y:S01]  /*4090*/  HADD2.F32 R38, -RZ, R38.H1_H1 ;  /* 0x30000026ff267230 */ /* 0x000fe20000004100 */
[----:B------:R-:W-:-:S02]  /*40a0*/  SHF.R.S32.HI R12, RZ, 0x1f, R14 ;  /* 0x0000001fff0c7819 */ /* 0x000fc4000001140e */
[----:B------:R-:W-:Y:S01]  /*40b0*/  SHF.R.S32.HI R3, RZ, 0x1f, R13 ;  /* 0x0000001fff037819 */ /* 0x000fe2000001140d */
[----:B-1----:R-:W-:-:S09]  /*40c0*/  ULEA UR10, UR11, UR10, 0x18 ;  /* 0x0000000a0b0a7291 */ /* 0x002fd2000f8ec03f */
[----:B------:R-:W-:Y:S01]  /*40d0*/  @!P2 STS.64 [UR10+0xc0], R28 ;  /* 0x0000c01cff00a988 */ /* 0x000fe20008000a0a */
[----:B------:R-:W-:Y:S06]  /*40e0*/  BAR.SYNC.DEFER_BLOCKING 0x0 ;  /* 0x0000000000007b1d */ /* 0x000fec0000010000 */
[----:B------:R-:W1:Y:S01]  /*40f0*/  LDS.64 R8, [UR10+0xc0] ;  /* 0x0000c00aff087984 */ /* 0x000e620008000a00 */
[----:B------:R-:W-:Y:S02]  /*4100*/  ULDC.64 UR10, c[0x0][0x290] ;  /* 0x0000a400000a7ab9 */ /* 0x000fe40000000a00 */
[----:B------:R-:W-:-:S02]  /*4110*/  ISETP.GE.U32.AND P0, PT, R17, UR10, PT ;  /* 0x0000000a11007c0c */ /* 0x000fc4000bf06070 */
[----:B------:R-:W-:Y:S02]  /*4120*/  ISETP.GE.U32.AND P2, PT, R14, UR10, PT ;  /* 0x0000000a0e007c0c */ /* 0x000fe4000bf46070 */
[----:B------:R-:W-:Y:S01]  /*4130*/  ISETP.GE.U32.AND P5, PT, R13, UR10, PT ;  /* 0x0000000a0d007c0c */ /* 0x000fe2000bfa6070 */
[----:B------:R-:W-:Y:S01]  /*4140*/  ULDC UR10, c[0x0][0x2bc] ;  /* 0x0000af00000a7ab9 */ /* 0x000fe20000000800 */
[----:B------:R-:W-:Y:S02]  /*4150*/  ISETP.GE.AND.EX P4, PT, R18, UR11, PT, P0 ;  /* 0x0000000b12007c0c */ /* 0x000fe4000bf86300 */
[----:B------:R-:W-:Y:S02]  /*4160*/  ISETP.GE.AND.EX P0, PT, R12, UR11, PT, P2 ;  /* 0x0000000b0c007c0c */ /* 0x000fe4000bf06320 */
[----:B------:R-:W-:Y:S02]  /*4170*/  ISETP.GE.AND.EX P2, PT, R3, UR11, PT, P5 ;  /* 0x0000000b03007c0c */ /* 0x000fe4000bf46350 */
[----:B------:R-:W-:Y:S01]  /*4180*/  ISETP.GT.U32.OR P4, PT, R40, 0x27f, P4 ;  /* 0x0000027f2800780c */ /* 0x000fe20002784470 */
[----:B-1----:R-:W-:Y:S01]  /*4190*/  FMUL.FTZ R15, R8, UR10 ;  /* 0x0000000a080f7c20 */ /* 0x002fe20008410000 */
[----:B------:R-:W-:-:S02]  /*41a0*/  HADD2.F32 R8, -RZ, R37.H0_H0 ;  /* 0x20000025ff087230 */ /* 0x000fc40000004100 */
[----:B------:R-:W-:Y:S01]  /*41b0*/  FMUL.FTZ R16, R9, UR10 ;  /* 0x0000000a09107c20 */ /* 0x000fe20008410000 */
[----:B------:R-:W-:Y:S02]  /*41c0*/  HADD2.F32 R37, -RZ, R37.H1_H1 ;  /* 0x30000025ff257230 */ /* 0x000fe40000004100 */
[----:B------:R-:W-:-:S03]  /*41d0*/  FADD.FTZ R8, R8, -UR17 ;  /* 0x8000001108087e21 */ /* 0x000fc60008010000 */
[----:B------:R-:W-:Y:S01]  /*41e0*/  FADD.FTZ R37, R37, -UR17 ;  /* 0x8000001125257e21 */ /* 0x000fe20008010000 */
[----:B------:R-:W-:-:S03]  /*41f0*/  FMUL.FTZ R9, R8, UR14 ;  /* 0x0000000e08097c20 */ /* 0x000fc60008410000 */
[----:B------:R-:W-:Y:S01]  /*4200*/  FMUL.FTZ R8, R37, UR14 ;  /* 0x0000000e25087c20 */ /* 0x000fe20008410000 */
[----:B------:R-:W-:Y:S06]  /*4210*/  @!P3 BRA `(.L_x_542) ;  /* 0x000000000048b947 */ /* 0x000fec0003800000 */
[----:B------:R-:W-:Y:S01]  /*4220*/  FFMA.FTZ R20, R9, R4, R6 ;  /* 0x0000000409147223 */ /* 0x000fe20000010006 */
[----:B------:R-:W-:-:S03]  /*4230*/  FFMA.FTZ R10, R8, R5, R7 ;  /* 0x00000005080a7223 */ /* 0x000fc60000010007 */
[----:B------:R-:W-:Y:S01]  /*4240*/  FMUL.FTZ R21, R20, -1.4426950216293334961 ;  /* 0xbfb8aa3b14157820 */ /* 0x000fe20000410000 */
[----:B------:R-:W-:-:S05]  /*4250*/  FMUL.FTZ R23, R10, -1.4426950216293334961 ;  /* 0xbfb8aa3b0a177820 */ /* 0x000fca0000410000 */
[----:B------:R-:W1:Y:S08]  /*4260*/  MUFU.EX2 R21, R21 ;  /* 0x0000001500157308 */ /* 0x000e700000000800 */
[----:B------:R-:W2:Y:S01]  /*4270*/  MUFU.EX2 R23, R23 ;  /* 0x0000001700177308 */ /* 0x000ea20000000800 */
[----:B-1----:R-:W-:-:S07]  /*4280*/  FADD.FTZ R22, R21, 1 ;  /* 0x3f80000015167421 */ /* 0x002fce0000010000 */
[----:B------:R-:W1:Y:S01]  /*4290*/  MUFU.RCP R22, R22 ;  /* 0x0000001600167308 */ /* 0x000e620000001000 */
[----:B--2---:R-:W-:-:S07]  /*42a0*/  FADD.FTZ R24, R23, 1 ;  /* 0x3f80000017187421 */ /* 0x004fce0000010000 */
        /* <DEDUP_REMOVED lines=9> */
.L_x_542:
[----:B------:R-:W-:Y:S04]  /*4340*/  BSSY B0, `(.L_x_543) ;  /* 0x0000015000007945 */ /* 0x000fe80003800000 */
[----:B------:R-:W-:Y:S05]  /*4350*/  @!P1 BRA `(.L_x_544) ;  /* 0x00000000004c9947 */ /* 0x000fea0003800000 */
[C-C-:B------:R-:W-:Y:S01]  /*4360*/  FFMA.FTZ R10, R15.reuse, R9, R16.reuse ;  /* 0x000000090f0a7223 */ /* 0x140fe20000010010 */
[----:B------:R-:W-:Y:S01]  /*4370*/  FFMA.FTZ R9, R15, R8, R16 ;  /* 0x000000080f097223 */ /* 0x000fe20000010010 */
[----:B------:R-:W-:Y:S01]  /*4380*/  SHF.R.S32.HI R22, RZ, 0x1f, R39 ;  /* 0x0000001fff167819 */ /* 0x000fe20000011427 */
[----:B------:R-:W-:Y:S01]  /*4390*/  ULDC.64 UR10, c[0x0][0x288] ;  /* 0x0000a200000a7ab9 */ /* 0x000fe20000000a00 */
[----:B------:R-:W-:Y:S01]  /*43a0*/  MOV R8, R42 ;  /* 0x0000002a00087202 */ /* 0x000fe20000000f00 */
[----:B------:R-:W-:Y:S01]  /*43b0*/  FFMA.FTZ R20, R36, R5, -R9 ;  /* 0x0000000524147223 */ /* 0x000fe20000010809 */
[----:B------:R-:W-:Y:S01]  /*43c0*/  MOV R9, R45 ;  /* 0x0000002d00097202 */ /* 0x000fe20000000f00 */
[----:B------:R-:W-:Y:S02]  /*43d0*/  IMAD R22, R22, UR10, RZ ;  /* 0x0000000a16167c24 */ /* 0x000fe4000f8e02ff */
[----:B------:R-:W-:Y:S01]  /*43e0*/  FFMA.FTZ R10, R11, R4, -R10 ;  /* 0x000000040b0a7223 */ /* 0x000fe2000001080a */
[----:B------:R-:W-:Y:S01]  /*43f0*/  FMUL.FTZ R20, R20, UR14 ;  /* 0x0000000e14147c20 */ /* 0x000fe20008410000 */
[----:B------:R-:W-:-:S04]  /*4400*/  IMAD.WIDE.U32 R8, R39, UR10, R8 ;  /* 0x0000000a27087c25 */ /* 0x000fc8000f8e0008 */
[----:B------:R-:W-:Y:S01]  /*4410*/  FMUL.FTZ R21, R10, UR14 ;  /* 0x0000000e0a157c20 */ /* 0x000fe20008410000 */
[----:B------:R-:W-:Y:S01]  /*4420*/  IMAD R11, R39, UR11, R22 ;  /* 0x0000000b270b7c24 */ /* 0x000fe2000f8e0216 */
[----:B------:R-:W-:Y:S02]  /*4430*/  ULDC.64 UR10, c[0x0][0x210] ;  /* 0x00008400000a7ab9 */ /* 0x000fe40000000a00 */
[----:B------:R-:W-:Y:S02]  /*4440*/  LEA R10, P5, R8, UR10, 0x1 ;  /* 0x0000000a080a7c11 */ /* 0x000fe4000f8a08ff */
[----:B------:R-:W-:Y:S02]  /*4450*/  IADD3 R11, R9, R11, RZ ;  /* 0x0000000b090b7210 */ /* 0x000fe40007ffe0ff */
[----:B------:R-:W-:Y:S02]  /*4460*/  F2FP.F16.F32.PACK_AB R9, R20, R21 ;  /* 0x000000151409723e */ /* 0x000fe400000000ff */
[----:B------:R-:W-:-:S05]  /*4470*/  LEA.HI.X R11, R8, UR11, R11, 0x1, P5 ;  /* 0x0000000b080b7c11 */ /* 0x000fca000a8f0c0b */
[----:B------:R1:W-:Y:S02]  /*4480*/  STG.E desc[UR12][R10.64], R9 ;  /* 0x000000090a007986 */ /* 0x0003e4000c10190c */
.L_x_544:
[----:B------:R-:W-:Y:S05]  /*4490*/  BSYNC B0 ;  /* 0x0000000000007941 */ /* 0x000fea0003800000 */
.L_x_543:
[----:B------:R-:W-:Y:S01]  /*44a0*/  FADD.FTZ R19, R19, -UR17 ;  /* 0x8000001113137e21 */ /* 0x000fe20008010000 */
[----:B------:R-:W-:Y:S01]  /*44b0*/  FADD.FTZ R38, R38, -UR17 ;  /* 0x8000001126267e21 */ /* 0x000fe20008010000 */
[--C-:B-1----:R-:W-:Y:S02]  /*44c0*/  HADD2.F32 R9, -RZ, R35.reuse.H0_H0 ;  /* 0x20000023ff097230 */ /* 0x102fe40000004100 */
[----:B------:R-:W-:Y:S02]  /*44d0*/  HADD2.F32 R8, -RZ, R35.H1_H1 ;  /* 0x30000023ff087230 */ /* 0x000fe40000004100 */
[----:B------:R-:W-:Y:S01]  /*44e0*/  FMUL.FTZ R27, R19, UR14 ;  /* 0x0000000e131b7c20 */ /* 0x000fe20008410000 */
        /* <DEDUP_REMOVED lines=11> */
[----:B------:R-:W2:Y:S01]  /*45a0*/  MUFU.RCP R23, R22 ;  /* 0x0000001600177308 */ /* 0x000ea20000001000 */
[----:B-1----:R-:W-:Y:S01]  /*45b0*/  FADD.FTZ R25, -R20, 1 ;  /* 0x3f80000014197421 */ /* 0x002fe20000010100 */
[----:B------:R-:W-:-:S03]  /*45c0*/  FMUL.FTZ R9, R9, R20 ;  /* 0x0000001409097220 */ /* 0x000fc60000410000 */
[----:B------:R-:W-:Y:S01]  /*45d0*/  FFMA.FTZ R10, R10, R25, 1 ;  /* 0x3f8000000a0a7423 */ /* 0x000fe20000010019 */
[----:B--2---:R-:W-:Y:S01]  /*45e0*/  FADD.FTZ R24, -R23, 1 ;  /* 0x3f80000017187421 */ /* 0x004fe20000010100 */
[----:B------:R-:W-:Y:S02]  /*45f0*/  FMUL.FTZ R8, R8, R23 ;  /* 0x0000001708087220 */ /* 0x000fe40000410000 */
[----:B------:R-:W-:Y:S01]  /*4600*/  FMUL.FTZ R9, R9, R10 ;  /* 0x0000000a09097220 */ /* 0x000fe20000410000 */
[----:B------:R-:W-:-:S04]  /*4610*/  FFMA.FTZ R11, R11, R24, 1 ;  /* 0x3f8000000b0b7423 */ /* 0x000fc80000010018 */
[----:B------:R-:W-:-:S07]  /*4620*/  FMUL.FTZ R8, R8, R11 ;  /* 0x0000000b08087220 */ /* 0x000fce0000410000 */
.L_x_545:
[----:B------:R-:W-:Y:S04]  /*4630*/  BSSY B0, `(.L_x_546) ;  /* 0x0000014000007945 */ /* 0x000fe80003800000 */
[----:B------:R-:W-:Y:S05]  /*4640*/  @P4 BRA `(.L_x_547) ;  /* 0x0000000000484947 */ /* 0x000fea0003800000 */
[C-C-:B------:R-:W-:Y:S01]  /*4650*/  FFMA.FTZ R10, R15.reuse, R27, R16.reuse ;  /* 0x0000001b0f0a7223 */ /* 0x140fe20000010010 */
[----:B------:R-:W-:Y:S01]  /*4660*/  FFMA.FTZ R11, R15, R38, R16 ;  /* 0x000000260f0b7223 */ /* 0x000fe20000010010 */
[----:B------:R-:W-:Y:S02]  /*4670*/  ULDC.64 UR10, c[0x0][0x288] ;  /* 0x0000a200000a7ab9 */ /* 0x000fe40000000a00 */
[----:B------:R-:W-:Y:S01]  /*4680*/  FFMA.FTZ R10, R9, R4, -R10 ;  /* 0x00000004090a7223 */ /* 0x000fe2000001080a */
[----:B------:R-:W-:Y:S01]  /*4690*/  FFMA.FTZ R11, R8, R5, -R11 ;  /* 0x00000005080b7223 */ /* 0x000fe2000001080b */
[----:B------:R-:W-:Y:S01]  /*46a0*/  MOV R8, R42 ;  /* 0x0000002a00087202 */ /* 0x000fe20000000f00 */
[----:B------:R-:W-:Y:S01]  /*46b0*/  IMAD R18, R18, UR10, RZ ;  /* 0x0000000a12127c24 */ /* 0x000fe2000f8e02ff */
[----:B------:R-:W-:-:S03]  /*46c0*/  MOV R9, R45 ;  /* 0x0000002d00097202 */ /* 0x000fc60000000f00 */
[C---:B------:R-:W-:Y:S02]  /*46d0*/  IMAD R19, R17.reuse, UR11, R18 ;  /* 0x0000000b11137c24 */ /* 0x040fe4000f8e0212 */
[----:B------:R-:W-:Y:S01]  /*46e0*/  FMUL.FTZ R18, R10, UR14 ;  /* 0x0000000e0a127c20 */ /* 0x000fe20008410000 */
[----:B------:R-:W-:Y:S01]  /*46f0*/  IMAD.WIDE.U32 R8, R17, UR10, R8 ;  /* 0x0000000a11087c25 */ /* 0x000fe2000f8e0008 */
[----:B------:R-:W-:-:S03]  /*4700*/  ULDC.64 UR10, c[0x0][0x210] ;  /* 0x00008400000a7ab9 */ /* 0x000fc60000000a00 */
[----:B------:R-:W-:Y:S01]  /*4710*/  FMUL.FTZ R17, R11, UR14 ;  /* 0x0000000e0b117c20 */ /* 0x000fe20008410000 */
[C---:B------:R-:W-:Y:S02]  /*4720*/  LEA R10, P4, R8.reuse, UR10, 0x1 ;  /* 0x0000000a080a7c11 */ /* 0x040fe4000f8808ff */
[----:B------:R-:W-:Y:S02]  /*4730*/  IADD3 R19, R9, R19, RZ ;  /* 0x0000001309137210 */ /* 0x000fe40007ffe0ff */
[----:B------:R-:W-:Y:S02]  /*4740*/  F2FP.F16.F32.PACK_AB R17, R17, R18 ;  /* 0x000000121111723e */ /* 0x000fe400000000ff */
[----:B------:R-:W-:-:S05]  /*4750*/  LEA.HI.X R11, R8, UR11, R19, 0x1, P4 ;  /* 0x0000000b080b7c11 */ /* 0x000fca000a0f0c13 */
[----:B------:R1:W-:Y:S02]  /*4760*/  STG.E desc[UR12][R10.64], R17 ;  /* 0x000000110a007986 */ /* 0x0003e4000c10190c */
.L_x_547:
[----:B------:R-:W-:Y:S05]  /*4770*/  BSYNC B0 ;  /* 0x0000000000007941 */ /* 0x000fea0003800000 */
.L_x_546:
[--C-:B------:R-:W-:Y:S01]  /*4780*/  HADD2.F32 R8, -RZ, R33.reuse.H0_H0 ;  /* 0x20000021ff087230 */ /* 0x100fe20000004100 */
[C---:B------:R-:W-:Y:S01]  /*4790*/  ISETP.GT.U32.OR P0, PT, R40.reuse, 0x27f, P0 ;  /* 0x0000027f2800780c */ /* 0x040fe20000704470 */
[----:B------:R-:W-:Y:S01]  /*47a0*/  HADD2.F32 R33, -RZ, R33.H1_H1 ;  /* 0x30000021ff217230 */ /* 0x000fe20000004100 */
[----:B------:R-:W-:Y:S01]  /*47b0*/  ISETP.GT.U32.OR P2, PT, R40, 0x27f, P2 ;  /* 0x0000027f2800780c */ /* 0x000fe20001744470 */
[----:B------:R-:W-:Y:S02]  /*47c0*/  HADD2.F32 R9, -RZ, R32.H0_H0 ;  /* 0x20000020ff097230 */ /* 0x000fe40000004100 */
[----:B-1----:R-:W-:Y:S01]  /*47d0*/  FADD.FTZ R10, R8, -UR17 ;  /* 0x80000011080a7e21 */ /* 0x002fe20008010000 */
[----:B------:R-:W-:Y:S02]  /*47e0*/  HADD2.F32 R8, -RZ, R34.H0_H0 ;  /* 0x20000022ff087230 */ /* 0x000fe40000004100 */
[----:B------:R-:W-:Y:S01]  /*47f0*/  FADD.FTZ R33, R33, -UR17 ;  /* 0x8000001121217e21 */ /* 0x000fe20008010000 */
[----:B------:R-:W-:-:S02]  /*4800*/  HADD2.F32 R32, -RZ, R32.H1_H1 ;  /* 0x30000020ff207230 */ /* 0x000fc40000004100 */
        /* <DEDUP_REMOVED lines=22> */
.L_x_548:
        /* <DEDUP_REMOVED lines=9> */
[----:B------:R-:W-:Y:S01]  /*4a00*/  MOV R11, R45 ;  /* 0x0000002d000b7202 */ /* 0x000fe20000000f00 */
[----:B------:R-:W-:Y:S01]  /*4a10*/  FMUL.FTZ R12, R9, UR14 ;  /* 0x0000000e090c7c20 */ /* 0x000fe20008410000 */
[----:B------:R-:W-:Y:S01]  /*4a20*/  FMUL.FTZ R9, R32, UR14 ;  /* 0x0000000e20097c20 */ /* 0x000fe20008410000 */
[----:B------:R-:W-:-:S02]  /*4a30*/  IMAD R17, R14, UR11, R17 ;  /* 0x0000000b0e117c24 */ /* 0x000fc4000f8e0211 */
[----:B------:R-:W-:Y:S01]  /*4a40*/  IMAD.WIDE.U32 R10, R14, UR10, R10 ;  /* 0x0000000a0e0a7c25 */ /* 0x000fe2000f8e000a */
[----:B------:R-:W-:Y:S01]  /*4a50*/  ULDC.64 UR10, c[0x0][0x210] ;  /* 0x00008400000a7ab9 */ /* 0x000fe20000000a00 */
[----:B------:R-:W-:Y:S02]  /*4a60*/  F2FP.F16.F32.PACK_AB R9, R9, R12 ;  /* 0x0000000c0909723e */ /* 0x000fe400000000ff */
[----:B------:R-:W-:Y:S02]  /*4a70*/  LEA R18, P0, R10, UR10, 0x1 ;  /* 0x0000000a0a127c11 */ /* 0x000fe4000f8008ff */
[----:B------:R-:W-:-:S04]  /*4a80*/  IADD3 R17, R11, R17, RZ ;  /* 0x000000110b117210 */ /* 0x000fc80007ffe0ff */
[----:B------:R-:W-:-:S05]  /*4a90*/  LEA.HI.X R19, R10, UR11, R17, 0x1, P0 ;  /* 0x0000000b0a137c11 */ /* 0x000fca00080f0c11 */
[----:B------:R1:W-:Y:S02]  /*4aa0*/  STG.E desc[UR12][R18.64], R9 ;  /* 0x0000000912007986 */ /* 0x0003e4000c10190c */
.L_x_550:
[----:B------:R-:W-:Y:S05]  /*4ab0*/  BSYNC B0 ;  /* 0x0000000000007941 */ /* 0x000fea0003800000 */
.L_x_549:
        /* <DEDUP_REMOVED lines=25> */
.L_x_551:
[----:B------:R-:W-:Y:S04]  /*4c50*/  BSSY B0, `(.L_x_552) ;  /* 0x0000013000007945 */ /* 0x000fe80003800000 */
[----:B------:R-:W-:Y:S05]  /*4c60*/  @P2 BRA `(.L_x_553) ;  /* 0x0000000000442947 */ /* 0x000fea0003800000 */
[----:B------:R-:W-:Y:S01]  /*4c70*/  ULDC.64 UR10, c[0x0][0x288] ;  /* 0x0000a200000a7ab9 */ /* 0x000fe20000000a00 */
[----:B------:R-:W-:Y:S01]  /*4c80*/  MOV R43, R45 ;  /* 0x0000002d002b7202 */ /* 0x000fe20000000f00 */
[C-C-:B------:R-:W-:Y:S01]  /*4c90*/  FFMA.FTZ R6, R15.reuse, R21, R16.reuse ;  /* 0x000000150f067223 */ /* 0x140fe20000010010 */
        /* <DEDUP_REMOVED lines=9> */
[----:B------:R-:W-:Y:S02]  /*4d30*/  LEA R4, P0, R42, UR10, 0x1 ;  /* 0x0000000a2a047c11 */ /* 0x000fe4000f8008ff */
[----:B------:R-:W-:Y:S02]  /*4d40*/  IADD3 R13, R43, R13, RZ ;  /* 0x0000000d2b0d7210 */ /* 0x000fe40007ffe0ff */
[----:B------:R-:W-:Y:S02]  /*4d50*/  F2FP.F16.F32.PACK_AB R3, R6, R3 ;  /* 0x000000030603723e */ /* 0x000fe400000000ff */
[----:B------:R-:W-:-:S05]  /*4d60*/  LEA.HI.X R5, R42, UR11, R13, 0x1, P0 ;  /* 0x0000000b2a057c11 */ /* 0x000fca00080f0c0d */
[----:B------:R1:W-:Y:S02]  /*4d70*/  STG.E desc[UR12][R4.64], R3 ;  /* 0x0000000304007986 */ /* 0x0003e4000c10190c */
.L_x_553:
[----:B------:R-:W-:Y:S05]  /*4d80*/  BSYNC B0 ;  /* 0x0000000000007941 */ /* 0x000fea0003800000 */
.L_x_552:
[----:B------:R-:W-:Y:S01]  /*4d90*/  ULDC UR11, c[0x0][0x2a0] ;  /* 0x0000a800000b7ab9 */ /* 0x000fe20000000800 */
[----:B------:R-:W-:Y:S01]  /*4da0*/  ULDC UR14, c[0x0][0x270] ;  /* 0x00009c00000e7ab9 */ /* 0x000fe20000000800 */
[----:B------:R-:W-:Y:S01]  /*4db0*/  ULDC UR10, c[0x0][0x10] ;  /* 0x00000400000a7ab9 */ /* 0x000fe20000000800 */
[----:B------:R-:W-:Y:S02]  /*4dc0*/  UIMAD UR11, UR11, UR14, URZ ;  /* 0x0000000e0b0b72a4 */ /* 0x000fe4000f8e023f */
[----:B------:R-:W-:Y:S02]  /*4dd0*/  UIADD3 UR9, UR10, UR9, URZ ;  /* 0x000000090a097290 */ /* 0x000fe4000fffe03f */
[----:B------:R-:W-:Y:S02]  /*4de0*/  UIADD3 UR4, UR4, 0x1, URZ ;  /* 0x0000000104047890 */ /* 0x000fe4000fffe03f */
[----:B------:R-:W-:-:S06]  /*4df0*/  UISETP.GE.AND UP0, UPT, UR9, UR11, UPT ;  /* 0x0000000b0900728c */ /* 0x000fcc000bf06270 */
[----:B------:R-:W-:-:S13]  /*4e00*/  PLOP3.LUT P0, PT, PT, PT, UP0, 0x80, 0x0 ;  /* 0x000000000000781c */ /* 0x000fda0003f0f008 */
[----:B------:R-:W-:Y:S05]  /*4e10*/  @!P0 BRA `(.L_x_554) ;  /* 0xffffffb400288947 */ /* 0x000fea000383ffff */
.L_x_518:
[----:B-1----:R-:W1:Y:S01]  /*4e20*/  LDC R4, c[0x0][0xc] ;  /* 0x00000300ff047b82 */ /* 0x002e620000000800 */
[----:B------:R-:W-:Y:S01]  /*4e30*/  ISETP.NE.AND P1, PT, R40, RZ, PT ;  /* 0x000000ff2800720c */ /* 0x000fe20003f25270 */
[----:B------:R-:W-:Y:S06]  /*4e40*/  BSSY B0, `(.L_x_555) ;  /* 0x0000011000007945 */ /* 0x000fec0003800000 */
[----:B------:R-:W2:Y:S08]  /*4e50*/  LDC R7, c[0x0][0x10] ;  /* 0x00000400ff077b82 */ /* 0x000eb00000000800 */
[----:B0-----:R-:W0:Y:S01]  /*4e60*/  LDC.64 R2, c[0x0][0x258] ;  /* 0x00009600ff027b82 */ /* 0x001e220000000a00 */
[----:B-1----:R-:W-:-:S02]  /*4e70*/  ISETP.NE.AND P0, PT, R4, 0x1, PT ;  /* 0x000000010400780c */ /* 0x002fc40003f05270 */
[----:B--2---:R-:W-:-:S04]  /*4e80*/  SHF.L.U32 R0, R7, 0x1, RZ ;  /* 0x0000000107007819 */ /* 0x004fc800000006ff */
[----:B------:R-:W-:-:S05]  /*4e90*/  SEL R5, R0, RZ, P0 ;  /* 0x000000ff00057207 */ /* 0x000fca0000000000 */
[----:B0-----:R-:W-:Y:S01]  /*4ea0*/  IMAD.WIDE.U32 R2, R5, 0x4, R2 ;  /* 0x0000000405027825 */ /* 0x001fe200078e0002 */
        /* <DEDUP_REMOVED lines=10> */
.L_x_556:
[----:B------:R-:W-:Y:S05]  /*4f50*/  BSYNC B0 ;  /* 0x0000000000007941 */ /* 0x000fea0003800000 */
.L_x_555:
        /* <DEDUP_REMOVED lines=11> */
.L_x_558:
[----:B------:R-:W2:Y:S04]  /*5010*/  LDG.E.STRONG.GPU R5, desc[UR12][R2.64] ;  /* 0x0000000c02057981 */ /* 0x000ea8000c1ef900 */
[----:B--2---:R-:W-:Y:S01]  /*5020*/  CCTL.IVALL ;  /* 0x00000000ff00798f */ /* 0x004fe20002000000 */
[----:B------:R-:W-:Y:S05]  /*5030*/  YIELD ;  /* 0x0000000000007946 */ /* 0x000fea0003800000 */
[----:B------:R-:W-:-:S13]  /*5040*/  ISETP.NE.AND P0, PT, R5, R0, PT ;  /* 0x000000000500720c */ /* 0x000fda0003f05270 */
[----:B------:R-:W-:Y:S05]  /*5050*/  @P0 BRA `(.L_x_558) ;  /* 0xfffffffc00ec0947 */ /* 0x000fea000383ffff */
.L_x_557:
        /* <DEDUP_REMOVED lines=24> */
.L_x_559:
        /* <DEDUP_REMOVED lines=23> */
.L_x_560:
        /* <DEDUP_REMOVED lines=11> */
.L_x_1889:


//--------------------- .text._Z35group_norm_nhwc_bwd_one_pass_kernelI11Fp16IOBf16WLi64ELi10ELi640EEv26Group_norm_nhwc_bwd_params --------------------------
	.section	.text._Z35group_norm_nhwc_bwd_one_pass_kernelI11Fp16IOBf16WLi64ELi10ELi640EEv26Group_norm_nhwc_bwd_params,"ax",@progbits
	.align	128
        .global         _Z35group_norm_nhwc_bwd_one_pass_kernelI11Fp16IOBf16WLi64ELi10ELi640EEv26Group_norm_nhwc_bwd_params
        .type           _Z35group_norm_nhwc_bwd_one_pass_kernelI11Fp16IOBf16WLi64ELi10ELi640EEv26Group_norm_nhwc_bwd_params,@function
        .size           _Z35group_norm_nhwc_bwd_one_pass_kernelI11Fp16IOBf16WLi64ELi10ELi640EEv26Group_norm_nhwc_bwd_params,(.L_x_1890 - _Z35group_norm_nhwc_bwd_one_pass_kernelI11Fp16IOBf16WLi64ELi10ELi640EEv26Group_norm_nhwc_bwd_params)
        .other          _Z35group_norm_nhwc_bwd_one_pass_kernelI11Fp16IOBf16WLi64ELi10ELi640EEv26Group_norm_nhwc_bwd_params,@"STO_CUDA_ENTRY STV_DEFAULT"
_Z35group_norm_nhwc_bwd_one_pass_kernelI11Fp16IOBf16WLi64ELi10ELi640EEv26Group_norm_nhwc_bwd_params:
.text._Z35group_norm_nhwc_bwd_one_pass_kernelI11Fp16IOBf16WLi64ELi10ELi640EEv26Group_norm_nhwc_bwd_params:
        /* <DEDUP_REMOVED lines=14> */
[----:B------:R-:W-:Y:S02]  /*00e0*/  UIMAD.WIDE.U32 UR6, UR10, 0x3, URZ ;  /* 0x000000030a0678a5 */ /* 0x000fe4000f8e003f */
[----:B------:R-:W-:Y:S01]  /*00f0*/  ULEA.HI UR13, UP0, UR11, UR10, URZ, 0x1 ;  /* 0x0000000a0b0d7291 */ /* 0x000fe2000f81083f */
[----:B------:R-:W1:Y:S01]  /*0100*/  S2R R2, SR_LANEID ;  /* 0x0000000000027919 */ /* 0x000e620000000000 */
[----:B------:R-:W0:Y:S01]  /*0110*/  LDC R4, c[0x0][0x2ac] ;  /* 0x0000ab00ff047b82 */ /* 0x000e220000000800 */
[----:B------:R-:W-:Y:S01]  /*0120*/  UIMAD UR10, UR11, 0x3, URZ ;  /* 0x000000030b0a78a4 */ /* 0x000fe2000f8e023f */
[----:B------:R-:W-:Y:S01]  /*0130*/  SHF.R.U32.HI R5, RZ, 0x2, R3 ;  /* 0x00000002ff057819 */ /* 0x000fe20000011603 */
[----:B------:R-:W-:-:S02]  /*0140*/  UIADD3.X UR11, URZ, UR11, URZ, UP0, !UPT ;  /* 0x0000000b3f0b7290 */ /* 0x000fc400087fe43f */
[----:B------:R-:W-:Y:S02]  /*0150*/  UIADD3 UR10, UR7, UR10, URZ ;  /* 0x0000000a070a7290 */ /* 0x000fe4000fffe03f */
[----:B------:R-:W-:Y:S01]  /*0160*/  IMAD R26, R5, -0x5, R0 ;  /* 0xfffffffb051a7824 */ /* 0x000fe200078e0200 */
[----:B------:R-:W2:Y:S01]  /*0170*/  S2UR UR8, SR_CgaCtaId ;  /* 0x00000000000879c3 */ /* 0x000ea20000008800 */
[----:B------:R-:W-:Y:S01]  /*0180*/  ULEA.HI UR12, UP0, UR10, UR6, URZ, 0x1 ;  /* 0x000000060a0c7291 */ /* 0x000fe2000f81083f */
[----:B------:R-:W-:Y:S01]  /*0190*/  UMOV UR4, 0x400 ;  /* 0x0000040000047882 */ /* 0x000fe20000000000 */
[----:B------:R-:W-:Y:S01]  /*01a0*/  USHF.R.S64 UR13, UR13, 0x1, UR11 ;  /* 0x000000010d0d7899 */ /* 0x000fe2000800100b */
[----:B------:R-:W-:Y:S01]  /*01b0*/  SHF.L.U32 R26, R26, 0x1, RZ ;  /* 0x000000011a1a7819 */ /* 0x000fe200000006ff */
[----:B------:R-:W-:Y:S02]  /*01c0*/  UIADD3.X UR10, URZ, UR10, URZ, UP0, !UPT ;  /* 0x0000000a3f0a7290 */ /* 0x000fe400087fe43f */
[----:B------:R-:W-:-:S02]  /*01d0*/  USHF.R.S32.HI UR11, URZ, 0x1, UR11 ;  /* 0x000000013f0b7899 */ /* 0x000fc4000801140b */
[----:B------:R-:W-:Y:S02]  /*01e0*/  USHF.R.S64 UR12, UR12, 0x1, UR10 ;  /* 0x000000010c0c7899 */ /* 0x000fe4000800100a */
        /* <DEDUP_REMOVED lines=16> */
.L_x_585:
[----:B0-----:R-:W0:Y:S01]  /*02f0*/  LDC R11, c[0x0][0x2a0] ;  /* 0x0000a800ff0b7b82 */ /* 0x001e220000000800 */
[----:B-1----:R-:W-:Y:S01]  /*0300*/  IABS R8, UR8 ;  /* 0x0000000800087c13 */ /* 0x002fe20008000000 */
[----:B------:R-:W-:Y:S01]  /*0310*/  ULDC.64 UR6, c[0x0][0x248] ;  /* 0x0000920000067ab9 */ /* 0x000fe20000000a00 */
[----:B------:R-:W-:Y:S01]  /*0320*/  ISETP.LE.AND P4, PT, RZ, UR8, PT ;  /* 0x00000008ff007c0c */ /* 0x000fe2000bf83270 */
[----:B------:R-:W-:-:S04]  /*0330*/  UIMAD.WIDE UR6, UR8, 0x8, UR6 ;  /* 0x00000008080678a5 */ /* 0x000fc8000f8e0206 */
[----:B------:R-:W1:Y:S01]  /*0340*/  @P1 LDC.64 R14, c[0x0][0x288] ;  /* 0x0000a200ff0e1b82 */ /* 0x000e620000000a00 */
[----:B------:R-:W-:-:S07]  /*0350*/  SHF.R.S32.HI R19, RZ, 0x1f, R3 ;  /* 0x0000001fff137819 */ /* 0x000fce0000011403 */
[----:B--2---:R-:W2:Y:S01]  /*0360*/  @P1 LDC.64 R12, c[0x0][0x228] ;  /* 0x00008a00ff0c1b82 */ /* 0x004ea20000000a00 */
[----:B0-----:R-:W-:-:S04]  /*0370*/  IABS R10, R11 ;  /* 0x0000000b000a7213 */ /* 0x001fc80000000000 */
[----:B------:R-:W0:Y:S08]  /*0380*/  I2F.RP R5, R10 ;  /* 0x0000000a00057306 */ /* 0x000e300000209400 */
[----:B0-----:R-:W0:Y:S02]  /*0390*/  MUFU.RCP R5, R5 ;  /* 0x0000000500057308 */ /* 0x001e240000001000 */
[----:B0-----:R-:W-:-:S06]  /*03a0*/  IADD3 R6, R5, 0xffffffe, RZ ;  /* 0x0ffffffe05067810 */ /* 0x001fcc0007ffe0ff */
[----:B------:R0:W3:Y:S02]  /*03b0*/  F2I.FTZ.U32.TRUNC.NTZ R7, R6 ;  /* 0x0000000600077305 */ /* 0x0000e4000021f000 */
[----:B0-----:R-:W-:Y:S01]  /*03c0*/  HFMA2.MMA R6, -RZ, RZ, 0, 0 ;  /* 0x00000000ff067435 */ /* 0x001fe200000001ff */
[----:B---3--:R-:W-:-:S05]  /*03d0*/  IADD3 R9, RZ, -R7, RZ ;  /* 0x80000007ff097210 */ /* 0x008fca0007ffe0ff */
        /* <DEDUP_REMOVED lines=11> */
[----:B------:R-:W3:Y:S02]  /*0490*/  LDG.E.64 R6, desc[UR14][R6.64] ;  /* 0x0000000e06067981 */ /* 0x000ee4000c1e1b00 */
        /* <DEDUP_REMOVED lines=18> */
[----:B------:R-:W-:Y:S02]  /*05c0*/  LEA.HI.X.SX32 R35, R9, R10, 0x1, P0 ;  /* 0x0000000a09237211 */ /* 0x000fe400000f0eff */
[----:B------:R-:W0:Y:S01]  /*05d0*/  @P1 LDC.64 R10, c[0x0][0x230] ;  /* 0x00008c00ff0a1b82 */ /* 0x000e220000000a00 */
[----:B------:R-:W-:-:S02]  /*05e0*/  IMAD R8, R8, UR6, RZ ;  /* 0x0000000608087c24 */ /* 0x000fc4000f8e02ff */
        /* <DEDUP_REMOVED lines=10> */
[C---:B0-----:R-:W-:Y:S02]  /*0690*/  @P1 IADD3 R10, P0, R15.reuse, R10, RZ ;  /* 0x0000000a0f0a1210 */ /* 0x041fe40007f1e0ff */
[----:B--2---:R-:W-:Y:S02]  /*06a0*/  @P1 IADD3 R12, P2, R15, R12, RZ ;  /* 0x0000000c0f0c1210 */ /* 0x004fe40007f5e0ff */
[----:B------:R-:W-:-:S02]  /*06b0*/  @P1 IADD3.X R11, R14, R11, RZ, P0, !PT ;  /* 0x0000000b0e0b1210 */ /* 0x000fc400007fe4ff */
[----:B------:R-:W-:-:S03]  /*06c0*/  @P1 IADD3.X R13, R14, R13, RZ, P2, !PT ;  /* 0x0000000d0e0d1210 */ /* 0x000fc600017fe4ff */
[----:B------:R-:W2:Y:S04]  /*06d0*/  @P1 LDG.E R10, desc[UR14][R10.64] ;  /* 0x0000000e0a0a1981 */ /* 0x000ea8000c1e1900 */
[----:B------:R-:W4:Y:S01]  /*06e0*/  @P1 LDG.E R12, desc[UR14][R12.64] ;  /* 0x0000000e0c0c1981 */ /* 0x000f22000c1e1900 */
[----:B------:R-:W-:Y:S02]  /*06f0*/  PRMT R31, RZ, 0x5410, RZ ;  /* 0x00005410ff1f7816 */ /* 0x000fe400000000ff */
[----:B------:R-:W-:Y:S01]  /*0700*/  PRMT R32, RZ, 0x5410, RZ ;  /* 0x00005410ff207816 */ /* 0x000fe200000000ff */
[----:B------:R-:W-:Y:S01]  /*0710*/  UMOV UR9, 0x3f800000 ;  /* 0x3f80000000097882 */ /* 0x000fe20000000000 */
[----:B------:R-:W-:Y:S01]  /*0720*/  BSSY B0, `(.L_x_562) ;  /* 0x0000026000007945 */ /* 0x000fe20003800000 */
        /* <DEDUP_REMOVED lines=14> */
[----:B--2---:R-:W-:-:S04]  /*0810*/  @P1 PRMT R31, R31, 0x5410, R10 ;  /* 0x000054101f1f1816 */ /* 0x004fc8000000000a */
[----:B------:R-:W-:Y:S02]  /*0820*/  @P1 PRMT R31, R10, 0x7632, R31 ;  /* 0x000076320a1f1816 */ /* 0x000fe4000000001f */
[----:B----4-:R-:W-:-:S03]  /*0830*/  @P1 PRMT R32, R32, 0x5410, R12 ;  /* 0x0000541020201816 */ /* 0x010fc6000000000c */
[--C-:B------:R-:W-:Y:S01]  /*0840*/  HADD2.F32 R15, -RZ, R31.reuse.H1_H1 ;  /* 0x3000001fff0f7230 */ /* 0x100fe20000004100 */
[----:B------:R-:W-:Y:S01]  /*0850*/  @P1 PRMT R32, R12, 0x7632, R32 ;  /* 0x000076320c201816 */ /* 0x000fe20000000020 */
[----:B------:R-:W-:Y:S01]  /*0860*/  HADD2.F32 R17, -RZ, R31.H0_H0 ;  /* 0x2000001fff117230 */ /* 0x000fe20000004100 */
        /* <DEDUP_REMOVED lines=17> */
.L_x_563:
[----:B------:R-:W-:Y:S05]  /*0980*/  BSYNC B0 ;  /* 0x0000000000007941 */ /* 0x000fea0003800000 */
.L_x_562:
[C---:B------:R-:W-:Y:S01]  /*0990*/  FADD.FTZ R8, -R6.reuse, R15 ;  /* 0x0000000f06087221 */ /* 0x040fe20000010100 */
[----:B------:R-:W-:Y:S01]  /*09a0*/  FADD.FTZ R9, -R6, R17 ;  /* 0x0000001106097221 */ /* 0x000fe20000010100 */
[--C-:B------:R-:W-:Y:S02]  /*09b0*/  HADD2.F32 R7, -RZ, R32.reuse.H1_H1 ;  /* 0x30000020ff077230 */ /* 0x100fe40000004100 */
[----:B------:R-:W-:Y:S02]  /*09c0*/  HADD2.F32 R12, -RZ, R32.H0_H0 ;  /* 0x20000020ff0c7230 */ /* 0x000fe40000004100 */
        /* <DEDUP_REMOVED lines=21> */
.L_x_564:
[----:B------:R-:W-:Y:S01]  /*0b20*/  FMUL.FTZ R11, R7, R30 ;  /* 0x0000001e070b7220 */ /* 0x000fe20000410000 */
        /* <DEDUP_REMOVED lines=10> */
[----:B------:R-:W-:Y:S01]  /*0bd0*/  FFMA.FTZ R8, R8, R7, RZ ;  /* 0x0000000708087223 */ /* 0x000fe200000100ff */
[----:B------:R-:W-:Y:S01]  /*0be0*/  FFMA.FTZ R9, R9, R12, RZ ;  /* 0x0000000c09097223 */ /* 0x000fe200000100ff */
[----:B------:R-:W1:Y:S01]  /*0bf0*/  SHFL.DOWN PT, R11, R24, 0x1, 0x1f ;  /* 0x08201f00180b7f89 */ /* 0x000e6200000e0000 */
[----:B------:R-:W-:Y:S01]  /*0c00*/  BSSY B0, `(.L_x_565) ;  /* 0x0000053000007945 */ /* 0x000fe20003800000 */
[----:B------:R-:W-:-:S02]  /*0c10*/  ISETP.GT.U32.AND P3, PT, R0, 0x4, PT ;  /* 0x000000040000780c */ /* 0x000fc40003f64070 */
        /* <DEDUP_REMOVED lines=23> */
[----:B------:R-:W-:Y:S01]  /*0d90*/  FADD.FTZ R11, RZ, R12 ;  /* 0x0000000cff0b7221 */ /* 0x000fe20000010000 */
[----:B-1----:R-:W-:Y:S01]  /*0da0*/  @!P0 FADD.FTZ R25, R25, R10 ;  /* 0x0000000a19198221 */ /* 0x002fe20000010000 */
[----:B------:R-:W-:Y:S01]  /*0db0*/  ISETP.NE.AND P0, PT, R2, RZ, PT ;  /* 0x000000ff0200720c */ /* 0x000fe20003f05270 */
[----:B------:R-:W-:Y:S01]  /*0dc0*/  FADD.FTZ R10, RZ, R7 ;  /* 0x00000007ff0a7221 */ /* 0x000fe20000010000 */
[----:B------:R-:W-:-:S05]  /*0dd0*/  LEA R7, R0, UR6, 0x4 ;  /* 0x0000000600077c11 */ /* 0x000fca000f8e20ff */
[----:B------:R0:W-:Y:S06]  /*0de0*/  STS.128 [R7], R8 ;  /* 0x0000000807007388 */ /* 0x0001ec0000000c00 */
        /* <DEDUP_REMOVED lines=52> */
.L_x_566:
[----:B------:R-:W-:Y:S05]  /*1130*/  BSYNC B0 ;  /* 0x0000000000007941 */ /* 0x000fea0003800000 */
.L_x_565:
        /* <DEDUP_REMOVED lines=40> */
.L_x_569:
        /* <DEDUP_REMOVED lines=210> */
.L_x_568:
[----:B------:R-:W-:Y:S05]  /*20e0*/  BSYNC B0 ;  /* 0x0000000000007941 */ /* 0x000fea0003800000 */
.L_x_567:
        /* <DEDUP_REMOVED lines=20> */
.L_x_571:
[----:B------:R-:W-:Y:S05]  /*2230*/  BSYNC B0 ;  /* 0x0000000000007941 */ /* 0x000fea0003800000 */
.L_x_570:
        /* <DEDUP_REMOVED lines=34> */
.L_x_574:
[----:B------:R-:W2:Y:S04]  /*2460*/  LDG.E.STRONG.GPU R10, desc[UR14][R8.64] ;  /* 0x0000000e080a7981 */ /* 0x000ea8000c1ef900 */
[----:B--2---:R-:W-:Y:S01]  /*2470*/  CCTL.IVALL ;  /* 0x00000000ff00798f */ /* 0x004fe20002000000 */
[----:B------:R-:W-:Y:S05]  /*2480*/  YIELD ;  /* 0x0000000000007946 */ /* 0x000fea0003800000 */
[----:B------:R-:W-:-:S13]  /*2490*/  ISETP.NE.AND P0, PT, R10, R13, PT ;  /* 0x0000000d0a00720c */ /* 0x000fda0003f05270 */
[----:B------:R-:W-:Y:S05]  /*24a0*/  @P0 BRA `(.L_x_574) ;  /* 0xfffffffc00ec0947 */ /* 0x000fea000383ffff */
.L_x_573:
        /* <DEDUP_REMOVED lines=17> */
.L_x_578:
        /* <DEDUP_REMOVED lines=33> */
[C-C-:B------:R-:W-:Y:S01]  /*27d0*/  @!P4 IMAD R9, R18.reuse, R17, R5.reuse ;  /* 0x000000111209c224 */ /* 0x140fe200078e0205 */
        /* <DEDUP_REMOVED lines=81> */
.L_x_577:
        /* <DEDUP_REMOVED lines=61> */
.L_x_579:
[----:B------:R-:W-:-:S13]  /*30c0*/  ISETP.NE.OR P0, PT, R19, RZ, P0 ;  /* 0x000000ff1300720c */ /* 0x000fda0000705670 */
[----:B------:R-:W-:Y:S05]  /*30d0*/  @!P0 BRA `(.L_x_575) ;  /* 0x00000000007c8947 */ /* 0x000fea0003800000 */
.L_x_576:
        /* <DEDUP_REMOVED lines=31> */
.L_x_575:
        /* <DEDUP_REMOVED lines=11> */
.L_x_581:
[----:B------:R-:W-:Y:S05]  /*3380*/  BSYNC B0 ;  /* 0x0000000000007941 */ /* 0x000fea0003800000 */
.L_x_580:
        /* <DEDUP_REMOVED lines=16> */
.L_x_572:
[----:B------:R-:W0:Y:S01]  /*3490*/  S2UR UR7, SR_CgaCtaId ;  /* 0x00000000000779c3 */ /* 0x000e220000008800 */
[----:B------:R-:W-:Y:S01]  /*34a0*/  UMOV UR6, 0x400 ;  /* 0x0000040000067882 */ /* 0x000fe20000000000 */
[----:B------:R-:W-:Y:S01]  /*34b0*/  ISETP.NE.AND P0, PT, RZ, UR18, PT ;  /* 0x00000012ff007c0c */ /* 0x000fe2000bf05270 */
[--C-:B------:R-:W-:Y:S02]  /*34c0*/  HADD2.F32 R5, -RZ, R31.reuse.H1_H1 ;  /* 0x3000001fff057230 */ /* 0x100fe40000004100 */
[----:B------:R-:W-:-:S03]  /*34d0*/  HADD2.F32 R31, -RZ, R31.H0_H0 ;  /* 0x2000001fff1f7230 */ /* 0x000fc60000004100 */
[C---:B------:R-:W-:Y:S01]  /*34e0*/  FADD.FTZ R7, -R6.reuse, R5 ;  /* 0x0000000506077221 */ /* 0x040fe20000010100 */
[--C-:B------:R-:W-:Y:S02]  /*34f0*/  HADD2.F32 R5, -RZ, R32.reuse.H1_H1 ;  /* 0x30000020ff057230 */ /* 0x100fe40000004100 */
[----:B------:R-:W-:Y:S01]  /*3500*/  FADD.FTZ R31, -R6, R31 ;  /* 0x0000001f061f7221 */ /* 0x000fe20000010100 */
[----:B------:R-:W-:Y:S02]  /*3510*/  HADD2.F32 R32, -RZ, R32.H0_H0 ;  /* 0x20000020ff207230 */ /* 0x000fe40000004100 */
[----:B-1----:R-:W-:Y:S01]  /*3520*/  FMUL.FTZ R16, R7, UR9 ;  /* 0x0000000907107c20 */ /* 0x002fe20008410000 */
        /* <DEDUP_REMOVED lines=24> */
.L_x_582:
        /* <DEDUP_REMOVED lines=24> */
.L_x_584:
[----:B------:R-:W-:Y:S05]  /*3830*/  BSYNC B0 ;  /* 0x0000000000007941 */ /* 0x000fea0003800000 */
.L_x_583:
[----:B------:R-:W-:Y:S01]  /*3840*/  ULDC UR6, c[0x0][0x10] ;  /* 0x0000040000067ab9 */ /* 0x000fe20000000800 */
[----:B------:R-:W-:Y:S02]  /*3850*/  UIADD3 UR4, UR4, 0x1, URZ ;  /* 0x0000000104047890 */ /* 0x000fe4000fffe03f */
[----:B------:R-:W-:-:S04]  /*3860*/  UIADD3 UR8, UR6, UR8, URZ ;  /* 0x0000000806087290 */ /* 0x000fc8000fffe03f */
[----:B------:R-:W-:-:S06]  /*3870*/  UISETP.GE.AND UP0, UPT, UR8, UR5, UPT ;  /* 0x000000050800728c */ /* 0x000fcc000bf06270 */
[----:B------:R-:W-:-:S13]  /*3880*/  PLOP3.LUT P0, PT, PT, PT, UP0, 0x80, 0x0 ;  /* 0x000000000000781c */ /* 0x000fda0003f0f008 */
[----:B------:R-:W-:Y:S05]  /*3890*/  @!P0 BRA `(.L_x_585) ;  /* 0xffffffc800948947 */ /* 0x000fea000383ffff */
.L_x_561:
        /* <DEDUP_REMOVED lines=19> */
.L_x_587:
[----:B------:R-:W-:Y:S05]  /*39d0*/  BSYNC B0 ;  /* 0x0000000000007941 */ /* 0x000fea0003800000 */
.L_x_586:
        /* <DEDUP_REMOVED lines=11> */
.L_x_589:
[----:B------:R-:W2:Y:S04]  /*3a90*/  LDG.E.STRONG.GPU R5, desc[UR14][R2.64] ;  /* 0x0000000e02057981 */ /* 0x000ea8000c1ef900 */
[----:B--2---:R-:W-:Y:S01]  /*3aa0*/  CCTL.IVALL ;  /* 0x00000000ff00798f */ /* 0x004fe20002000000 */
[----:B------:R-:W-:Y:S05]  /*3ab0*/  YIELD ;  /* 0x0000000000007946 */ /* 0x000fea0003800000 */
[----:B------:R-:W-:-:S13]  /*3ac0*/  ISETP.NE.AND P0, PT, R5, R4, PT ;  /* 0x000000040500720c */ /* 0x000fda0003f05270 */
[----:B------:R-:W-:Y:S05]  /*3ad0*/  @P0 BRA `(.L_x_589) ;  /* 0xfffffffc00ec0947 */ /* 0x000fea000383ffff */
.L_x_588:
[----:B------:R-:W-:Y:S05]  /*3ae0*/  WARPSYNC.ALL ;  /* 0x0000000000007948 */ /* 0x000fea0003800000 */
[----:B------:R-:W2:Y:S01]  /*3af0*/  LDC.64 R2, c[0x0][0x288] ;  /* 0x0000a200ff027b82 */ /* 0x000ea20000000a00 */
[----:B------:R-:W-:-:S07]  /*3b00*/  SHF.R.S32.HI R10, RZ, 0x1f, R0 ;  /* 0x0000001fff0a7819 */ /* 0x000fce0000011400 */
[----:B------:R-:W-:Y:S01]  /*3b10*/  BAR.SYNC.DEFER_BLOCKING 0x0 ;  /* 0x0000000000007b1d */ /* 0x000fe20000010000 */
[----:B--2---:R-:W-:-:S04]  /*3b20*/  LEA.HI R4, P0, R3, R2, RZ, 0x1 ;  /* 0x0000000203047211 */ /* 0x004fc800078108ff */
[----:B------:R-:W-:-:S04]  /*3b30*/  IADD3.X R5, RZ, R3, RZ, P0, !PT ;  /* 0x00000003ff057210 */ /* 0x000fc800007fe4ff */
[--C-:B0-----:R-:W-:Y:S02]  /*3b40*/  SHF.R.S64 R25, R4, 0x1, R5.reuse ;  /* 0x0000000104197819 */ /* 0x101fe40000001005 */
[----:B------:R-:W-:Y:S02]  /*3b50*/  SHF.R.S32.HI R20, RZ, 0x1, R5 ;  /* 0x00000001ff147819 */ /* 0x000fe40000011405 */
[----:B------:R-:W-:-:S04]  /*3b60*/  ISETP.GT.U32.AND P0, PT, R25, R0, PT ;  /* 0x000000001900720c */ /* 0x000fc80003f04070 */
[----:B------:R-:W-:-:S13]  /*3b70*/  ISETP.GT.AND.EX P0, PT, R20, R10, PT, P0 ;  /* 0x0000000a1400720c */ /* 0x000fda0003f04300 */
[----:B------:R-:W-:Y:S05]  /*3b80*/  @!P0 EXIT ;  /* 0x000000000000894d */ /* 0x000fea0003800000 */
[C---:B-1----:R-:W-:Y:S01]  /*3b90*/  IMAD.WIDE.U32 R8, R2.reuse, 0x3, RZ ;  /* 0x0000000302087825 */ /* 0x042fe200078e00ff */
[----:B------:R-:W-:Y:S01]  /*3ba0*/  LEA R11, R3, R3, 0x1 ;  /* 0x00000003030b7211 */ /* 0x000fe200078e08ff */
[----:B------:R-:W0:Y:S01]  /*3bb0*/  LDC.64 R4, c[0x0][0x218] ;  /* 0x00008600ff047b82 */ /* 0x000e220000000a00 */
[----:B------:R-:W-:Y:S01]  /*3bc0*/  MOV R13, R10 ;  /* 0x0000000a000d7202 */ /* 0x000fe20000000f00 */
[----:B------:R-:W-:Y:S01]  /*3bd0*/  ULDC.64 UR4, c[0x0][0x268] ;  /* 0x00009a0000047ab9 */ /* 0x000fe20000000a00 */
[----:B------:R-:W-:Y:S02]  /*3be0*/  IADD3 R11, R9, R11, RZ ;  /* 0x0000000b090b7210 */ /* 0x000fe40007ffe0ff */
[----:B------:R-:W-:Y:S02]  /*3bf0*/  SHF.L.U64.HI R23, R2, 0x2, R3 ;  /* 0x0000000202177819 */ /* 0x000fe40000010203 */
[----:B------:R-:W-:Y:S01]  /*3c00*/  LEA.HI R8, P0, R11, R8, RZ, 0x1 ;  /* 0x000000080b087211 */ /* 0x000fe200078108ff */
[----:B------:R-:W1:Y:S01]  /*3c10*/  LDC.64 R6, c[0x0][0x220] ;  /* 0x00008800ff067b82 */ /* 0x000e620000000a00 */
[----:B------:R-:W-:-:S02]  /*3c20*/  SHF.L.U64.HI R31, R25, 0x2, R20 ;  /* 0x00000002191f7819 */ /* 0x000fc40000010214 */
[----:B------:R-:W-:-:S04]  /*3c30*/  IADD3.X R11, RZ, R11, RZ, P0, !PT ;  /* 0x0000000bff0b7210 */ /* 0x000fc800007fe4ff */
[--C-:B------:R-:W-:Y:S02]  /*3c40*/  SHF.R.S64 R27, R8, 0x1, R11.reuse ;  /* 0x00000001081b7819 */ /* 0x100fe4000000100b */
[----:B------:R-:W-:-:S04]  /*3c50*/  SHF.R.S32.HI R8, RZ, 0x1, R11 ;  /* 0x00000001ff087819 */ /* 0x000fc8000001140b */
[----:B------:R-:W-:-:S07]  /*3c60*/  SHF.L.U64.HI R29, R27, 0x2, R8 ;  /* 0x000000021b1d7819 */ /* 0x000fce0000010208 */
.L_x_590:
[----:B------:R-:W-:-:S04]  /*3c70*/  LEA R12, P0, R0, UR4, 0x2 ;  /* 0x00000004000c7c11 */ /* 0x000fc8000f8010ff */
[----:B------:R-:W-:Y:S02]  /*3c80*/  LEA.HI.X R13, R0, UR5, R13, 0x2, P0 ;  /* 0x00000005000d7c11 */ /* 0x000fe400080f140d */
[-C--:B------:R-:W-:Y:S02]  /*3c90*/  LEA R14, P0, R25, R12.reuse, 0x2 ;  /* 0x0000000c190e7211 */ /* 0x080fe400078010ff */
[-C--:B------:R-:W-:Y:S01]  /*3ca0*/  LEA R18, P2, R27, R12.reuse, 0x2 ;  /* 0x0000000c1b127211 */ /* 0x080fe200078410ff */
[----:B--2---:R2:W3:Y:S01]  /*3cb0*/  LDG.E R3, desc[UR14][R12.64] ;  /* 0x0000000e0c037981 */ /* 0x0044e2000c1e1900 */
[----:B------:R-:W-:Y:S02]  /*3cc0*/  LEA R16, P1, R2, R12, 0x2 ;  /* 0x0000000c02107211 */ /* 0x000fe400078210ff */
[C---:B------:R-:W-:Y:S02]  /*3cd0*/  IADD3.X R15, R13.reuse, R31, RZ, P0, !PT ;  /* 0x0000001f0d0f7210 */ /* 0x040fe400007fe4ff */
        /* <DEDUP_REMOVED lines=8> */
[----:B-1----:R-:W-:Y:S01]  /*3d60*/  IMAD.WIDE R10, R11, 0x2, R6 ;  /* 0x000000020b0a7825 */ /* 0x002fe200078e0206 */
[----:B------:R-:W-:Y:S02]  /*3d70*/  ISETP.GT.U32.AND P0, PT, R25, R0, PT ;  /* 0x000000001900720c */ /* 0x000fe40003f04070 */
[----:B--2---:R-:W-:-:S04]  /*3d80*/  SHF.R.S32.HI R13, RZ, 0x1f, R0 ;  /* 0x0000001fff0d7819 */ /* 0x004fc80000011400 */
[----:B------:R-:W-:Y:S02]  /*3d90*/  ISETP.GT.AND.EX P0, PT, R20, R13, PT, P0 ;  /* 0x0000000d1400720c */ /* 0x000fe40003f04300 */
[----:B---3--:R-:W-:Y:S02]  /*3da0*/  F2FP.BF16.F32.PACK_AB R3, R14, R3 ;  /* 0x000000030e03723e */ /* 0x008fe400000010ff */
[----:B----4-:R-:W-:-:S03]  /*3db0*/  F2FP.BF16.F32.PACK_AB R21, R19, R16 ;  /* 0x000000101315723e */ /* 0x010fc600000010ff */
[----:B------:R2:W-:Y:S04]  /*3dc0*/  STG.E desc[UR14][R8.64], R3 ;  /* 0x0000000308007986 */ /* 0x0005e8000c10190e */
[----:B------:R2:W-:Y:S02]  /*3dd0*/  STG.E desc[UR14][R10.64], R21 ;  /* 0x000000150a007986 */ /* 0x0005e4000c10190e */
[----:B------:R-:W-:Y:S05]  /*3de0*/  @P0 BRA `(.L_x_590) ;  /* 0xfffffffc00a00947 */ /* 0x000fea000383ffff */
[----:B------:R-:W-:Y:S05]  /*3df0*/  EXIT ;  /* 0x000000000000794d */ /* 0x000fea0003800000 */
.L_x_591:
        /* <DEDUP_REMOVED lines=16> */
.L_x_1890:


//--------------------- .text._Z35group_norm_nhwc_bwd_one_pass_kernelI11Fp16IOBf16WLi128ELi10ELi640EEv26Group_norm_nhwc_bwd_params --------------------------
	.section	.text._Z35group_norm_nhwc_bwd_one_pass_kernelI11Fp16IOBf16WLi128ELi10ELi640EEv26Group_norm_nhwc_bwd_params,"ax",@progbits
	.align	128
        .global         _Z35group_norm_nhwc_bwd_one_pass_kernelI11Fp16IOBf16WLi128ELi10ELi640EEv26Group_norm_nhwc_bwd_params
        .type           _Z35group_norm_nhwc_bwd_one_pass_kernelI11Fp16IOBf16WLi128ELi10ELi640EEv26Group_norm_nhwc_bwd_params,@function
        .size           _Z35group_norm_nhwc_bwd_one_pass_kernelI11Fp16IOBf16WLi128ELi10ELi640EEv26Group_norm_nhwc_bwd_params,(.L_x_1891 - _Z35group_norm_nhwc_bwd_one_pass_kernelI11Fp16IOBf16WLi128ELi10ELi640EEv26Group_norm_nhwc_bwd_params)
        .other          _Z35group_norm_nhwc_bwd_one_pass_kernelI11Fp16IOBf16WLi128ELi10ELi640EEv26Group_norm_nhwc_bwd_params,@"STO_CUDA_ENTRY STV_DEFAULT"
_Z35group_norm_nhwc_bwd_one_pass_kernelI11Fp16IOBf16WLi128ELi10ELi640EEv26Group_norm_nhwc_bwd_params:
.text._Z35group_norm_nhwc_bwd_one_pass_kernelI11Fp16IOBf16WLi128ELi10ELi640EEv26Group_norm_nhwc_bwd_params:
        /* <DEDUP_REMOVED lines=47> */
.L_x_616:
        /* <DEDUP_REMOVED lines=105> */
.L_x_594:
[----:B------:R-:W-:Y:S05]  /*0980*/  BSYNC B0 ;  /* 0x0000000000007941 */ /* 0x000fea0003800000 */
.L_x_593:
        /* <DEDUP_REMOVED lines=25> */
.L_x_595:
        /* <DEDUP_REMOVED lines=97> */
.L_x_597:
[----:B------:R-:W-:Y:S05]  /*1130*/  BSYNC B0 ;  /* 0x0000000000007941 */ /* 0x000fea0003800000 */
.L_x_596:
        /* <DEDUP_REMOVED lines=40> */
.L_x_600:
        /* <DEDUP_REMOVED lines=210> */
.L_x_599:
[----:B------:R-:W-:Y:S05]  /*20e0*/  BSYNC B0 ;  /* 0x0000000000007941 */ /* 0x000fea0003800000 */
.L_x_598:
        /* <DEDUP_REMOVED lines=20> */
.L_x_602:
[----:B------:R-:W-:Y:S05]  /*2230*/  BSYNC B0 ;  /* 0x0000000000007941 */ /* 0x000fea0003800000 */
.L_x_601:
        /* <DEDUP_REMOVED lines=34> */
.L_x_605:
[----:B------:R-:W2:Y:S04]  /*2460*/  LDG.E.STRONG.GPU R10, desc[UR14][R8.64] ;  /* 0x0000000e080a7981 */ /* 0x000ea8000c1ef900 */
[----:B--2---:R-:W-:Y:S01]  /*2470*/  CCTL.IVALL ;  /* 0x00000000ff00798f */ /* 0x004fe20002000000 */
[----:B------:R-:W-:Y:S05]  /*2480*/  YIELD ;  /* 0x0000000000007946 */ /* 0x000fea0003800000 */
[----:B------:R-:W-:-:S13]  /*2490*/  ISETP.NE.AND P0, PT, R10, R13, PT ;  /* 0x0000000d0a00720c */ /* 0x000fda0003f05270 */
[----:B------:R-:W-:Y:S05]  /*24a0*/  @P0 BRA `(.L_x_605) ;  /* 0xfffffffc00ec0947 */ /* 0x000fea000383ffff */
.L_x_604:
        /* <DEDUP_REMOVED lines=17> */
.L_x_609:
        /* <DEDUP_REMOVED lines=115> */
.L_x_608:
        /* <DEDUP_REMOVED lines=61> */
.L_x_610:
[----:B------:R-:W-:-:S13]  /*30c0*/  ISETP.NE.OR P0, PT, R19, RZ, P0 ;  /* 0x000000ff1300720c */ /* 0x000fda0000705670 */
[----:B------:R-:W-:Y:S05]  /*30d0*/  @!P0 BRA `(.L_x_606) ;  /* 0x00000000007c8947 */ /* 0x000fea0003800000 */
.L_x_607:
        /* <DEDUP_REMOVED lines=31> */
.L_x_606:
        /* <DEDUP_REMOVED lines=11> */
.L_x_612:
[----:B------:R-:W-:Y:S05]  /*3380*/  BSYNC B0 ;  /* 0x0000000000007941 */ /* 0x000fea0003800000 */
.L_x_611:
        /* <DEDUP_REMOVED lines=16> */
.L_x_603:
        /* <DEDUP_REMOVED lines=34> */
.L_x_613:
        /* <DEDUP_REMOVED lines=24> */
.L_x_615:
[----:B------:R-:W-:Y:S05]  /*3830*/  BSYNC B0 ;  /* 0x0000000000007941 */ /* 0x000fea0003800000 */
.L_x_614:
[----:B------:R-:W-:Y:S01]  /*3840*/  ULDC UR6, c[0x0][0x10] ;  /* 0x0000040000067ab9 */ /* 0x000fe20000000800 */
[----:B------:R-:W-:Y:S02]  /*3850*/  UIADD3 UR4, UR4, 0x1, URZ ;  /* 0x0000000104047890 */ /* 0x000fe4000fffe03f */
[----:B------:R-:W-:-:S04]  /*3860*/  UIADD3 UR8, UR6, UR8, URZ ;  /* 0x0000000806087290 */ /* 0x000fc8000fffe03f */
[----:B------:R-:W-:-:S06]  /*3870*/  UISETP.GE.AND UP0, UPT, UR8, UR5, UPT ;  /* 0x000000050800728c */ /* 0x000fcc000bf06270 */
[----:B------:R-:W-:-:S13]  /*3880*/  PLOP3.LUT P0, PT, PT, PT, UP0, 0x80, 0x0 ;  /* 0x000000000000781c */ /* 0x000fda0003f0f008 */
[----:B------:R-:W-:Y:S05]  /*3890*/  @!P0 BRA `(.L_x_616) ;  /* 0xffffffc800948947 */ /* 0x000fea000383ffff */
.L_x_592:
        /* <DEDUP_REMOVED lines=19> */
.L_x_618:
[----:B------:R-:W-:Y:S05]  /*39d0*/  BSYNC B0 ;  /* 0x0000000000007941 */ /* 0x000fea0003800000 */
.L_x_617:
        /* <DEDUP_REMOVED lines=11> */
.L_x_620:
[----:B------:R-:W2:Y:S04]  /*3a90*/  LDG.E.STRONG.GPU R5, desc[UR14][R2.64] ;  /* 0x0000000e02057981 */ /* 0x000ea8000c1ef900 */
[----:B--2---:R-:W-:Y:S01]  /*3aa0*/  CCTL.IVALL ;  /* 0x00000000ff00798f */ /* 0x004fe20002000000 */
[----:B------:R-:W-:Y:S05]  /*3ab0*/  YIELD ;  /* 0x0000000000007946 */ /* 0x000fea0003800000 */
[----:B------:R-:W-:-:S13]  /*3ac0*/  ISETP.NE.AND P0, PT, R5, R4, PT ;  /* 0x000000040500720c */ /* 0x000fda0003f05270 */
[----:B------:R-:W-:Y:S05]  /*3ad0*/  @P0 BRA `(.L_x_620) ;  /* 0xfffffffc00ec0947 */ /* 0x000fea000383ffff */
.L_x_619:
        /* <DEDUP_REMOVED lines=25> */
.L_x_621:
        /* <DEDUP_REMOVED lines=25> */
.L_x_622:
        /* <DEDUP_REMOVED lines=16> */
.L_x_1891:


//--------------------- .text._Z35group_norm_nhwc_bwd_one_pass_kernelI11Fp16IOBf16WLi256ELi10ELi640EEv26Group_norm_nhwc_bwd_params --------------------------
	.section	.text._Z35group_norm_nhwc_bwd_one_pass_kernelI11Fp16IOBf16WLi256ELi10ELi640EEv26Group_norm_nhwc_bwd_params,"ax",@progbits
	.align	128
        .global         _Z35group_norm_nhwc_bwd_one_pass_kernelI11Fp16IOBf16WLi256ELi10ELi640EEv26Group_norm_nhwc_bwd_params
        .type           _Z35group_norm_nhwc_bwd_one_pass_kernelI11Fp16IOBf16WLi256ELi10ELi640EEv26Group_norm_nhwc_bwd_params,@function
        .size           _Z35group_norm_nhwc_bwd_one_pass_kernelI11Fp16IOBf16WLi256ELi10ELi640EEv26Group_norm_nhwc_bwd_params,(.L_x_1892 - _Z35group_norm_nhwc_bwd_one_pass_kernelI11Fp16IOBf16WLi256ELi10ELi640EEv26Group_norm_nhwc_bwd_params)
        .other          _Z35group_norm_nhwc_bwd_one_pass_kernelI11Fp16IOBf16WLi256ELi10ELi640EEv26Group_norm_nhwc_bwd_params,@"STO_CUDA_ENTRY STV_DEFAULT"
_Z35group_norm_nhwc_bwd_one_pass_kernelI11Fp16IOBf16WLi256ELi10ELi640EEv26Group_norm_nhwc_bwd_params:
.text._Z35group_norm_nhwc_bwd_one_pass_kernelI11Fp16IOBf16WLi256ELi10ELi640EEv26Group_norm_nhwc_bwd_params:
        /* <DEDUP_REMOVED lines=45> */
.L_x_651:
        /* <DEDUP_REMOVED lines=128> */
.L_x_625:
[----:B------:R-:W-:Y:S05]  /*0ad0*/  BSYNC B0 ;  /* 0x0000000000007941 */ /* 0x000fea0003800000 */
.L_x_624:
[----:B------:R-:W-:Y:S01]  /*0ae0*/  ISETP.NE.AND P2, PT, RZ, UR18, PT ;  /* 0x00000012ff007c0c */ /* 0x000fe2000bf45270 */
[--C-:B-----5:R-:W-:Y:S02]  /*0af0*/  HADD2.F32 R6, -RZ, R29.reuse.H0_H0 ;  /* 0x2000001dff067230 */ /* 0x120fe40000004100 */
[----:B------:R-:W-:Y:S02]  /*0b00*/  HADD2.F32 R9, -RZ, R29.H1_H1 ;  /* 0x3000001dff097230 */ /* 0x000fe40000004100 */
[----:B------:R-:W-:Y:S02]  /*0b10*/  HADD2.F32 R14, -RZ, R30.H0_H0 ;  /* 0x2000001eff0e7230 */ /* 0x000fe40000004100 */
[----:B------:R-:W-:Y:S01]  /*0b20*/  FADD.FTZ R6, R6, -UR19 ;  /* 0x8000001306067e21 */ /* 0x000fe20008010000 */
[--C-:B------:R-:W-:Y:S02]  /*0b30*/  HADD2.F32 R13, -RZ, R28.reuse.H0_H0 ;  /* 0x2000001cff0d7230 */ /* 0x100fe40000004100 */
[----:B------:R-:W-:Y:S01]  /*0b40*/  FADD.FTZ R9, R9, -UR19 ;  /* 0x8000001309097e21 */ /* 0x000fe20008010000 */
[----:B------:R-:W-:-:S02]  /*0b50*/  HADD2.F32 R10, -RZ, R28.H1_H1 ;  /* 0x3000001cff0a7230 */ /* 0x000fc40000004100 */
[----:B------:R-:W-:Y:S01]  /*0b60*/  FADD.FTZ R24, R14, -UR19 ;  /* 0x800000130e187e21 */ /* 0x000fe20008010000 */
[----:B------:R-:W-:Y:S02]  /*0b70*/  HADD2.F32 R8, -RZ, R30.H1_H1 ;  /* 0x3000001eff087230 */ /* 0x000fe40000004100 */
[----:B------:R-:W-:Y:S01]  /*0b80*/  FMUL.FTZ R6, R6, UR13 ;  /* 0x0000000d06067c20 */ /* 0x000fe20008410000 */
[--C-:B------:R-:W-:Y:S02]  /*0b90*/  HADD2.F32 R11, -RZ, R27.reuse.H0_H0 ;  /* 0x2000001bff0b7230 */ /* 0x100fe40000004100 */
[----:B------:R-:W-:Y:S01]  /*0ba0*/  FMUL.FTZ R9, R9, UR13 ;  /* 0x0000000d09097c20 */ /* 0x000fe20008410000 */
        /* <DEDUP_REMOVED lines=20> */
.L_x_626:
        /* <DEDUP_REMOVED lines=26> */
.L_x_627:
        /* <DEDUP_REMOVED lines=15> */
[----:B------:R-:W-:Y:S01]  /*0f80*/  ISETP.NE.AND P3, PT, R32, RZ, PT ;  /* 0x000000ff2000720c */ /* 0x000fe20003f65270 */
[----:B------:R-:W-:Y:S01]  /*0f90*/  FADD.FTZ R13, RZ, R10 ;  /* 0x0000000aff0d7221 */ /* 0x000fe20000010000 */
[----:B------:R-:W-:Y:S01]  /*0fa0*/  FFMA.FTZ R8, R8, R11, R19 ;  /* 0x0000000b08087223 */ /* 0x000fe20000010013 */
[----:B------:R-:W2:Y:S01]  /*0fb0*/  SHFL.DOWN PT, R14, R25, 0x1, 0x1f ;  /* 0x08201f00190e7f89 */ /* 0x000ea200000e0000 */
[----:B------:R-:W-:Y:S01]  /*0fc0*/  BSSY B0, `(.L_x_628) ;  /* 0x0000054000007945 */ /* 0x000fe20003800000 */
        /* <DEDUP_REMOVED lines=83> */
.L_x_629:
[----:B------:R-:W-:Y:S05]  /*1500*/  BSYNC B0 ;  /* 0x0000000000007941 */ /* 0x000fea0003800000 */
.L_x_628:
        /* <DEDUP_REMOVED lines=40> */
.L_x_632:
        /* <DEDUP_REMOVED lines=210> */
.L_x_631:
[----:B------:R-:W-:Y:S05]  /*24b0*/  BSYNC B0 ;  /* 0x0000000000007941 */ /* 0x000fea0003800000 */
.L_x_630:
        /* <DEDUP_REMOVED lines=20> */
.L_x_634:
[----:B------:R-:W-:Y:S05]  /*2600*/  BSYNC B0 ;  /* 0x0000000000007941 */ /* 0x000fea0003800000 */
.L_x_633:
        /* <DEDUP_REMOVED lines=34> */
.L_x_637:
[----:B------:R-:W2:Y:S04]  /*2830*/  LDG.E.STRONG.GPU R9, desc[UR14][R10.64] ;  /* 0x0000000e0a097981 */ /* 0x000ea8000c1ef900 */
[----:B--2---:R-:W-:Y:S01]  /*2840*/  CCTL.IVALL ;  /* 0x00000000ff00798f */ /* 0x004fe20002000000 */
[----:B------:R-:W-:Y:S05]  /*2850*/  YIELD ;  /* 0x0000000000007946 */ /* 0x000fea0003800000 */
[----:B------:R-:W-:-:S13]  /*2860*/  ISETP.NE.AND P0, PT, R9, R14, PT ;  /* 0x0000000e0900720c */ /* 0x000fda0003f05270 */
[----:B------:R-:W-:Y:S05]  /*2870*/  @P0 BRA `(.L_x_637) ;  /* 0xfffffffc00ec0947 */ /* 0x000fea000383ffff */
.L_x_636:
        /* <DEDUP_REMOVED lines=17> */
.L_x_641:
        /* <DEDUP_REMOVED lines=115> */
.L_x_640:
        /* <DEDUP_REMOVED lines=61> */
.L_x_642:
[----:B------:R-:W-:-:S13]  /*3490*/  ISETP.NE.OR P0, PT, R9, RZ, P0 ;  /* 0x000000ff0900720c */ /* 0x000fda0000705670 */
[----:B------:R-:W-:Y:S05]  /*34a0*/  @!P0 BRA `(.L_x_638) ;  /* 0x00000000007c8947 */ /* 0x000fea0003800000 */
.L_x_639:
        /* <DEDUP_REMOVED lines=31> */
.L_x_638:
        /* <DEDUP_REMOVED lines=11> */
.L_x_644:
[----:B------:R-:W-:Y:S05]  /*3750*/  BSYNC B0 ;  /* 0x0000000000007941 */ /* 0x000fea0003800000 */
.L_x_643:
        /* <DEDUP_REMOVED lines=16> */
.L_x_635:
        /* <DEDUP_REMOVED lines=9> */
[----:B------:R-:W-:Y:S01]  /*38f0*/  @!P3 STS.64 [UR8+0xc0], R24 ;  /* 0x0000c018ff00b988 */ /* 0x000fe20008000a08 */
[----:B------:R-:W-:Y:S06]  /*3900*/  BAR.SYNC.DEFER_BLOCKING 0x0 ;  /* 0x0000000000007b1d */ /* 0x000fec0000010000 */
[----:B------:R-:W0:Y:S01]  /*3910*/  LDS.64 R8, [UR8+0xc0] ;  /* 0x0000c008ff087984 */ /* 0x000e220008000a00 */
[----:B------:R-:W-:Y:S02]  /*3920*/  ULDC UR8, c[0x0][0x2bc] ;  /* 0x0000af0000087ab9 */ /* 0x000fe40000000800 */
[----:B0-----:R-:W-:Y:S01]  /*3930*/  FMUL.FTZ R3, R8, UR8 ;  /* 0x0000000808037c20 */ /* 0x001fe20008410000 */
[----:B------:R-:W-:Y:S01]  /*3940*/  FMUL.FTZ R6, R9, UR8 ;  /* 0x0000000809067c20 */ /* 0x000fe20008410000 */
[----:B------:R-:W-:-:S02]  /*3950*/  HADD2.F32 R9, -RZ, R28.H0_H0 ;  /* 0x2000001cff097230 */ /* 0x000fc40000004100 */
[----:B------:R-:W-:Y:S02]  /*3960*/  HADD2.F32 R8, -RZ, R30.H0_H0 ;  /* 0x2000001eff087230 */ /* 0x000fe40000004100 */
[----:B------:R-:W-:Y:S02]  /*3970*/  HADD2.F32 R28, -RZ, R28.H1_H1 ;  /* 0x3000001cff1c7230 */ /* 0x000fe40000004100 */
        /* <DEDUP_REMOVED lines=20> */
.L_x_645:
        /* <DEDUP_REMOVED lines=21> */
.L_x_647:
[----:B------:R-:W-:Y:S05]  /*3c10*/  BSYNC B0 ;  /* 0x0000000000007941 */ /* 0x000fea0003800000 */
.L_x_646:
[----:B------:R-:W-:Y:S01]  /*3c20*/  FADD.FTZ R11, R8, -UR19 ;  /* 0x80000013080b7e21 */ /* 0x000fe20008010000 */
[----:B------:R-:W-:Y:S01]  /*3c30*/  FADD.FTZ R30, R30, -UR19 ;  /* 0x800000131e1e7e21 */ /* 0x000fe20008010000 */
[--C-:B0-----:R-:W-:Y:S01]  /*3c40*/  HADD2.F32 R9, -RZ, R27.reuse.H0_H0 ;  /* 0x2000001bff097230 */ /* 0x101fe20000004100 */
[----:B------:R-:W-:Y:S01]  /*3c50*/  IADD3 R8, R31, 0x80, RZ ;  /* 0x000000801f087810 */ /* 0x000fe20007ffe0ff */
        /* <DEDUP_REMOVED lines=22> */
.L_x_648:
        /* <DEDUP_REMOVED lines=21> */
[----:B------:R-:W-:Y:S02]  /*3f10*/  F2FP.F16.F32.PACK_AB R3, R3, R6 ;  /* 0x000000060303723e */ /* 0x000fe400000000ff */
[----:B------:R-:W-:-:S05]  /*3f20*/  LEA.HI.X R5, R34, UR9, R7, 0x1, P0 ;  /* 0x0000000922057c11 */ /* 0x000fca00080f0c07 */
[----:B------:R0:W-:Y:S02]  /*3f30*/  STG.E desc[UR14][R4.64], R3 ;  /* 0x0000000304007986 */ /* 0x0001e4000c10190e */
.L_x_650:
[----:B------:R-:W-:Y:S05]  /*3f40*/  BSYNC B0 ;  /* 0x0000000000007941 */ /* 0x000fea0003800000 */
.L_x_649:
[----:B------:R-:W-:Y:S01]  /*3f50*/  ULDC UR8, c[0x0][0x10] ;  /* 0x0000040000087ab9 */ /* 0x000fe20000000800 */
[----:B------:R-:W-:Y:S02]  /*3f60*/  UIADD3 UR4, UR4, 0x1, URZ ;  /* 0x0000000104047890 */ /* 0x000fe4000fffe03f */
[----:B------:R-:W-:-:S04]  /*3f70*/  UIADD3 UR7, UR8, UR7, URZ ;  /* 0x0000000708077290 */ /* 0x000fc8000fffe03f */
[----:B------:R-:W-:-:S06]  /*3f80*/  UISETP.GE.AND UP0, UPT, UR7, UR5, UPT ;  /* 0x000000050700728c */ /* 0x000fcc000bf06270 */
[----:B------:R-:W-:-:S13]  /*3f90*/  PLOP3.LUT P0, PT, PT, PT, UP0, 0x80, 0x0 ;  /* 0x000000000000781c */ /* 0x000fda0003f0f008 */
[----:B------:R-:W-:Y:S05]  /*3fa0*/  @!P0 BRA `(.L_x_651) ;  /* 0xffffffc000c88947 */ /* 0x000fea000383ffff */
.L_x_623:
        /* <DEDUP_REMOVED lines=19> */
.L_x_653:
[----:B------:R-:W-:Y:S05]  /*40e0*/  BSYNC B0 ;  /* 0x0000000000007941 */ /* 0x000fea0003800000 */
.L_x_652:
        /* <DEDUP_REMOVED lines=11> */
.L_x_655:
[----:B------:R-:W2:Y:S04]  /*41a0*/  LDG.E.STRONG.GPU R5, desc[UR14][R2.64] ;  /* 0x0000000e02057981 */ /* 0x000ea8000c1ef900 */
[----:B--2---:R-:W-:Y:S01]  /*41b0*/  CCTL.IVALL ;  /* 0x00000000ff00798f */ /* 0x004fe20002000000 */
[----:B------:R-:W-:Y:S05]  /*41c0*/  YIELD ;  /* 0x0000000000007946 */ /* 0x000fea0003800000 */
[----:B------:R-:W-:-:S13]  /*41d0*/  ISETP.NE.AND P0, PT, R5, R0, PT ;  /* 0x000000000500720c */ /* 0x000fda0003f05270 */
[----:B------:R-:W-:Y:S05]  /*41e0*/  @P0 BRA `(.L_x_655) ;  /* 0xfffffffc00ec0947 */ /* 0x000fea000383ffff */
.L_x_654:
        /* <DEDUP_REMOVED lines=24> */
.L_x_656:
        /* <DEDUP_REMOVED lines=25> */
.L_x_657:
        /* <DEDUP_REMOVED lines=16> */
.L_x_1892:


//--------------------- .text._Z35group_norm_nhwc_bwd_one_pass_kernelI11Fp16IOBf16WLi512ELi10ELi640EEv26Group_norm_nhwc_bwd_params --------------------------
	.section	.text._Z35group_norm_nhwc_bwd_one_pass_kernelI11Fp16IOBf16WLi512ELi10ELi640EEv26Group_norm_nhwc_bwd_params,"ax",@progbits
	.align	128
        .global         _Z35group_norm_nhwc_bwd_one_pass_kernelI11Fp16IOBf16WLi512ELi10ELi640EEv26Group_norm_nhwc_bwd_params
        .type           _Z35group_norm_nhwc_bwd_one_pass_kernelI11Fp16IOBf16WLi512ELi10ELi640EEv26Group_norm_nhwc_bwd_params,@function
        .size           _Z35group_norm_nhwc_bwd_one_pass_kernelI11Fp16IOBf16WLi512ELi10ELi640EEv26Group_norm_nhwc_bwd_params,(.L_x_1893 - _Z35group_norm_nhwc_bwd_one_pass_kernelI11Fp16IOBf16WLi512ELi10ELi640EEv26Group_norm_nhwc_bwd_params)
        .other          _Z35group_norm_nhwc_bwd_one_pass_kernelI11Fp16IOBf16WLi512ELi10ELi640EEv26Group_norm_nhwc_bwd_params,@"STO_CUDA_ENTRY STV_DEFAULT"
_Z35group_norm_nhwc_bwd_one_pass_kernelI11Fp16IOBf16WLi512ELi10ELi640EEv26Group_norm_nhwc_bwd_params:
.text._Z35group_norm_nhwc_bwd_one_pass_kernelI11Fp16IOBf16WLi512ELi10ELi640EEv26Group_norm_nhwc_bwd_params:
        /* <DEDUP_REMOVED lines=44> */
.L_x_694:
[----:B0-----:R-:W0:Y:S01]  /*02c0*/  LDC R9, c[0x0][0x2a0] ;  /* 0x0000a800ff097b82 */ /* 0x001e220000000800 */
[----:B------:R-:W-:Y:S01]  /*02d0*/  IABS R6, UR9 ;  /* 0x0000000900067c13 */ /* 0x000fe20008000000 */
[----:B------:R-:W1:Y:S01]  /*02e0*/  S2R R10, SR_TID.X ;  /* 0x00000000000a7919 */ /* 0x000e620000002100 */
[----:B------:R-:W-:Y:S01]  /*02f0*/  ISETP.LE.AND P4, PT, RZ, UR9, PT ;  /* 0x00000009ff007c0c */ /* 0x000fe2000bf83270 */
[----:B------:R-:W-:Y:S01]  /*0300*/  ULDC.64 UR10, c[0x0][0x298] ;  /* 0x0000a600000a7ab9 */ /* 0x000fe20000000a00 */
[C---:B------:R-:W-:Y:S01]  /*0310*/  IADD3 R13, R39.reuse, 0x80, RZ ;  /* 0x00000080270d7810 */ /* 0x040fe20007ffe0ff */
[----:B------:R-:W-:Y:S01]  /*0320*/  ULDC.64 UR14, c[0x0][0x290] ;  /* 0x0000a400000e7ab9 */ /* 0x000fe20000000a00 */
[----:B------:R-:W-:Y:S02]  /*0330*/  IADD3 R24, R39, 0x100, RZ ;  /* 0x0000010027187810 */ /* 0x000fe40007ffe0ff */
[----:B------:R-:W-:Y:S02]  /*0340*/  SHF.R.S32.HI R15, RZ, 0x1f, R13 ;  /* 0x0000001fff0f7819 */ /* 0x000fe4000001140d */
[----:B------:R-:W-:-:S02]  /*0350*/  SHF.R.S32.HI R29, RZ, 0x1f, R24 ;  /* 0x0000001fff1d7819 */ /* 0x000fc40000011418 */
        /* <DEDUP_REMOVED lines=50> */
[----:B------:R-:W-:Y:S02]  /*0680*/  ISETP.GT.U32.OR P0, PT, R40, 0x27f, P0 ;  /* 0x0000027f2800780c */ /* 0x000fe40000704470 */
[----:B------:R-:W-:Y:S01]  /*0690*/  IADD3 R45, R43, R45, RZ ;  /* 0x0000002d2b2d7210 */ /* 0x000fe20007ffe0ff */
[----:B0-----:R-:W-:Y:S02]  /*06a0*/  @P1 IMAD R6, R5, R10, RZ ;  /* 0x0000000a05061224 */ /* 0x001fe400078e02ff */
[----:B------:R-:W-:Y:S02]  /*06b0*/  MOV R4, UR10 ;  /* 0x0000000a00047c02 */ /* 0x000fe40008000f00 */
[----:B------:R-:W-:Y:S01]  /*06c0*/  MOV R5, UR11 ;  /* 0x0000000b00057c02 */ /* 0x000fe20008000f00 */
[----:B------:R-:W-:Y:S01]  /*06d0*/  @P1 IMAD R21, R39, R11, R6 ;  /* 0x0000000b27151224 */ /* 0x000fe200078e0206 */
[----:B------:R-:W-:-:S02]  /*06e0*/  @P1 MOV R44, R42 ;  /* 0x0000002a002c1202 */ /* 0x000fc40000000f00 */
[----:B------:R-:W-:Y:S02]  /*06f0*/  CS2R R36, SRZ ;  /* 0x0000000000247805 */ /* 0x000fe4000001ff00 */
[----:B------:R-:W-:Y:S01]  /*0700*/  ISETP.GT.U32.OR P2, PT, R40, 0x27f, P2 ;  /* 0x0000027f2800780c */ /* 0x000fe20001744470 */
[----:B------:R-:W-:Y:S01]  /*0710*/  HFMA2.MMA R38, -RZ, RZ, 0, 0 ;  /* 0x00000000ff267435 */ /* 0x000fe200000001ff */
[----:B------:R-:W2:Y:S01]  /*0720*/  LDG.E.64 R4, desc[UR12][R4.64] ;  /* 0x0000000c04047981 */ /* 0x000ea2000c1e1b00 */
[----:B------:R-:W0:Y:S01]  /*0730*/  @!P0 LDC.64 R6, c[0x0][0x288] ;  /* 0x0000a200ff068b82 */ /* 0x000e220000000a00 */
[C---:B------:R-:W-:Y:S01]  /*0740*/  @P1 IMAD.WIDE.U32 R18, R39.reuse, R10, R44 ;  /* 0x0000000a27121225 */ /* 0x040fe200078e002c */
[----:B------:R-:W-:Y:S02]  /*0750*/  CS2R R34, SRZ ;  /* 0x0000000000227805 */ /* 0x000fe4000001ff00 */
[----:B------:R-:W-:Y:S02]  /*0760*/  CS2R R32, SRZ ;  /* 0x0000000000207805 */ /* 0x000fe4000001ff00 */
[----:B------:R-:W-:Y:S01]  /*0770*/  IADD3 R27, R39, 0x180, RZ ;  /* 0x00000180271b7810 */ /* 0x000fe20007ffe0ff */
[----:B------:R-:W-:Y:S01]  /*0780*/  ULDC.U8 UR11, c[0x0][0x2a4] ;  /* 0x0000a900000b7ab9 */ /* 0x000fe20000000000 */
[----:B------:R-:W-:Y:S01]  /*0790*/  @P1 IADD3 R19, R19, R21, RZ ;  /* 0x0000001513131210 */ /* 0x000fe20007ffe0ff */
[----:B------:R-:W3:Y:S01]  /*07a0*/  @P1 LDC.64 R10, c[0x0][0x228] ;  /* 0x00008a00ff0a1b82 */ /* 0x000ee20000000a00 */
[----:B------:R-:W-:-:S02]  /*07b0*/  @P1 SHF.L.U32 R31, R18, 0x1, RZ ;  /* 0x00000001121f1819 */ /* 0x000fc400000006ff */
[----:B------:R-:W-:Y:S02]  /*07c0*/  @P1 SHF.L.U64.HI R12, R18, 0x1, R19 ;  /* 0x00000001120c1819 */ /* 0x000fe40000010213 */
[----:B-1----:R-:W-:Y:S02]  /*07d0*/  @P1 IADD3 R8, P4, R31, R8, RZ ;  /* 0x000000081f081210 */ /* 0x002fe40007f9e0ff */
[----:B------:R-:W-:Y:S01]  /*07e0*/  ISETP.GE.U32.AND P3, PT, R27, UR14, PT ;  /* 0x0000000e1b007c0c */ /* 0x000fe2000bf66070 */
[----:B------:R-:W1:Y:S01]  /*07f0*/  @!P2 LDC.64 R22, c[0x0][0x288] ;  /* 0x0000a200ff16ab82 */ /* 0x000e620000000a00 */
[----:B------:R-:W-:Y:S02]  /*0800*/  @P1 IADD3.X R9, R12, R9, RZ, P4, !PT ;  /* 0x000000090c091210 */ /* 0x000fe400027fe4ff */
[----:B------:R-:W-:-:S03]  /*0810*/  SHF.R.S32.HI R25, RZ, 0x1f, R27 ;  /* 0x0000001fff197819 */ /* 0x000fc6000001141b */
[----:B------:R4:W2:Y:S01]  /*0820*/  @P1 LDG.E R37, desc[UR12][R8.64] ;  /* 0x0000000c08251981 */ /* 0x0008a2000c1e1900 */
[----:B------:R-:W-:Y:S01]  /*0830*/  ISETP.GE.AND.EX P3, PT, R25, UR15, PT, P3 ;  /* 0x0000000f19007c0c */ /* 0x000fe2000bf66330 */
[----:B0-----:R-:W-:Y:S01]  /*0840*/  @!P0 IMAD R26, R15, R6, RZ ;  /* 0x000000060f1a8224 */ /* 0x001fe200078e02ff */
[----:B------:R-:W0:Y:S02]  /*0850*/  @!P0 LDC.64 R18, c[0x0][0x230] ;  /* 0x00008c00ff128b82 */ /* 0x000e240000000a00 */
[----:B------:R-:W-:Y:S02]  /*0860*/  ISETP.GT.U32.OR P3, PT, R40, 0x27f, P3 ;  /* 0x0000027f2800780c */ /* 0x000fe40001f64470 */
[----:B----4-:R-:W-:-:S04]  /*0870*/  @!P0 MOV R8, R42 ;  /* 0x0000002a00088202 */ /* 0x010fc80000000f00 */
[----:B------:R-:W4:Y:S01]  /*0880*/  @!P0 LDC.64 R20, c[0x0][0x228] ;  /* 0x00008a00ff148b82 */ /* 0x000f220000000a00 */
[----:B------:R-:W-:Y:S02]  /*0890*/  @!P0 MOV R9, R45 ;  /* 0x0000002d00098202 */ /* 0x000fe40000000f00 */
[----:B---3--:R-:W-:Y:S01]  /*08a0*/  @P1 IADD3 R10, P4, R31, R10, RZ ;  /* 0x0000000a1f0a1210 */ /* 0x008fe20007f9e0ff */
[C---:B------:R-:W-:Y:S02]  /*08b0*/  @!P0 IMAD R31, R13.reuse, R7, R26 ;  /* 0x000000070d1f8224 */ /* 0x040fe400078e021a */
[----:B------:R-:W-:Y:S02]  /*08c0*/  @!P0 IMAD.WIDE.U32 R6, R13, R6, R8 ;  /* 0x000000060d068225 */ /* 0x000fe400078e0008 */
[----:B------:R-:W3:Y:S03]  /*08d0*/  @!P3 LDC.64 R14, c[0x0][0x288] ;  /* 0x0000a200ff0ebb82 */ /* 0x000ee60000000a00 */
[----:B------:R-:W-:Y:S01]  /*08e0*/  @!P0 IADD3 R7, R7, R31, RZ ;  /* 0x0000001f07078210 */ /* 0x000fe20007ffe0ff */
[----:B-1----:R-:W-:Y:S01]  /*08f0*/  @!P2 IMAD R29, R29, R22, RZ ;  /* 0x000000161d1da224 */ /* 0x002fe200078e02ff */
[----:B------:R-:W-:-:S02]  /*0900*/  @!P0 SHF.L.U32 R9, R6, 0x1, RZ ;  /* 0x0000000106098819 */ /* 0x000fc400000006ff */
[----:B------:R-:W-:Y:S02]  /*0910*/  @!P0 SHF.L.U64.HI R26, R6, 0x1, R7 ;  /* 0x00000001061a8819 */ /* 0x000fe40000010207 */
[----:B------:R-:W-:Y:S02]  /*0920*/  @!P2 MOV R6, R42 ;  /* 0x0000002a0006a202 */ /* 0x000fe40000000f00 */
[----:B------:R-:W-:Y:S01]  /*0930*/  @!P2 MOV R7, R45 ;  /* 0x0000002d0007a202 */ /* 0x000fe20000000f00 */
[----:B------:R-:W-:Y:S01]  /*0940*/  @!P2 IMAD R29, R24, R23, R29 ;  /* 0x00000017181da224 */ /* 0x000fe200078e021d */
[----:B------:R-:W-:Y:S02]  /*0950*/  @P1 IADD3.X R11, R12, R11, RZ, P4, !PT ;  /* 0x0000000b0c0b1210 */ /* 0x000fe400027fe4ff */
[----:B------:R-:W1:Y:S01]  /*0960*/  @!P2 LDC.64 R12, c[0x0][0x230] ;  /* 0x00008c00ff0cab82 */ /* 0x000e620000000a00 */
[----:B------:R-:W-:Y:S01]  /*0970*/  @!P2 IMAD.WIDE.U32 R22, R24, R22, R6 ;  /* 0x000000161816a225 */ /* 0x000fe200078e0006 */
[C---:B0-----:R-:W-:Y:S01]  /*0980*/  @!P0 IADD3 R18, P4, R9.reuse, R18, RZ ;  /* 0x0000001209128210 */ /* 0x041fe20007f9e0ff */
[----:B------:R0:W5:Y:S05]  /*0990*/  @P1 LDG.E R36, desc[UR12][R10.64] ;  /* 0x0000000c0a241981 */ /* 0x00016a000c1e1900 */
[----:B------:R-:W3:Y:S01]  /*09a0*/  @!P2 LDC.64 R6, c[0x0][0x228] ;  /* 0x00008a00ff06ab82 */ /* 0x000ee20000000a00 */
[----:B----4-:R-:W-:-:S02]  /*09b0*/  @!P0 IADD3 R20, P5, R9, R20, RZ ;  /* 0x0000001409148210 */ /* 0x010fc40007fbe0ff */
[C---:B------:R-:W-:Y:S02]  /*09c0*/  @!P0 IADD3.X R19, R26.reuse, R19, RZ, P4, !PT ;  /* 0x000000131a138210 */ /* 0x040fe400027fe4ff */
[----:B------:R-:W-:Y:S02]  /*09d0*/  @!P0 IADD3.X R21, R26, R21, RZ, P5, !PT ;  /* 0x000000151a158210 */ /* 0x000fe40002ffe4ff */
[----:B------:R-:W-:Y:S01]  /*09e0*/  @!P2 IADD3 R29, R23, R29, RZ ;  /* 0x0000001d171da210 */ /* 0x000fe20007ffe0ff */
[----:B------:R-:W5:Y:S01]  /*09f0*/  @!P0 LDG.E R38, desc[UR12][R18.64] ;  /* 0x0000000c12268981 */ /* 0x000f62000c1e1900 */
[C---:B------:R-:W-:Y:S01]  /*0a00*/  @!P2 SHF.L.U32 R23, R22.reuse, 0x1, RZ ;  /* 0x000000011617a819 */ /* 0x040fe200000006ff */
[----:B------:R-:W4:Y:S01]  /*0a10*/  @!P3 LDC.64 R8, c[0x0][0x230] ;  /* 0x00008c00ff08bb82 */ /* 0x000f220000000a00 */
[----:B------:R-:W-:Y:S01]  /*0a20*/  @!P2 SHF.L.U64.HI R22, R22, 0x1, R29 ;  /* 0x000000011616a819 */ /* 0x000fe2000001021d */
[----:B------:R-:W5:Y:S01]  /*0a30*/  @!P0 LDG.E R35, desc[UR12][R20.64] ;  /* 0x0000000c14238981 */ /* 0x000f62000c1e1900 */
[----:B-1----:R-:W-:-:S05]  /*0a40*/  @!P2 IADD3 R12, P4, R23, R12, RZ ;  /* 0x0000000c170ca210 */ /* 0x002fca0007f9e0ff */
[----:B0-----:R-:W0:Y:S01]  /*0a50*/  @!P3 LDC.64 R10, c[0x0][0x228] ;  /* 0x00008a00ff0abb82 */ /* 0x001e220000000a00 */
[----:B------:R-:W-:Y:S02]  /*0a60*/  @!P2 IADD3.X R13, R22, R13, RZ, P4, !PT ;  /* 0x0000000d160da210 */ /* 0x000fe400027fe4ff */
[----:B---3--:R-:W-:-:S03]  /*0a70*/  @!P2 IADD3 R6, P0, R23, R6, RZ ;  /* 0x000000061706a210 */ /* 0x008fc60007f1e0ff */
[----:B------:R-:W5:Y:S01]  /*0a80*/  @!P2 LDG.E R33, desc[UR12][R12.64] ;  /* 0x0000000c0c21a981 */ /* 0x000f62000c1e1900 */
[----:B------:R-:W-:-:S05]  /*0a90*/  @!P2 IADD3.X R7, R22, R7, RZ, P0, !PT ;  /* 0x000000071607a210 */ /* 0x000fca00007fe4ff */
[----:B------:R-:W5:Y:S01]  /*0aa0*/  @!P2 LDG.E R32, desc[UR12][R6.64] ;  /* 0x0000000c0620a981 */ /* 0x000f62000c1e1900 */
[----:B------:R-:W-:Y:S01]  /*0ab0*/  @!P3 IMAD R24, R25, R14, RZ ;  /* 0x0000000e1918b224 */ /* 0x000fe200078e02ff */
[----:B------:R-:W-:-:S03]  /*0ac0*/  @!P3 MOV R25, R45 ;  /* 0x0000002d0019b202 */ /* 0x000fc60000000f00 */
[----:B------:R-:W-:Y:S01]  /*0ad0*/  @!P3 IMAD R29, R27, R15, R24 ;  /* 0x0000000f1b1db224 */ /* 0x000fe200078e0218 */
[----:B------:R-:W-:-:S05]  /*0ae0*/  @!P3 MOV R24, R42 ;  /* 0x0000002a0018b202 */ /* 0x000fca0000000f00 */
[----:B------:R-:W-:-:S05]  /*0af0*/  @!P3 IMAD.WIDE.U32 R14, R27, R14, R24 ;  /* 0x0000000e1b0eb225 */ /* 0x000fca00078e0018 */
[----:B------:R-:W-:Y:S02]  /*0b00*/  @!P3 IADD3 R25, R15, R29, RZ ;  /* 0x0000001d0f19b210 */ /* 0x000fe40007ffe0ff */
[C---:B------:R-:W-:Y:S02]  /*0b10*/  @!P3 SHF.L.U32 R15, R14.reuse, 0x1, RZ ;  /* 0x000000010e0fb819 */ /* 0x040fe400000006ff */
[----:B------:R-:W-:Y:S02]  /*0b20*/  @!P3 SHF.L.U64.HI R14, R14, 0x1, R25 ;  /* 0x000000010e0eb819 */ /* 0x000fe40000010219 */
[C---:B----4-:R-:W-:Y:S02]  /*0b30*/  @!P3 IADD3 R8, P4, R15.reuse, R8, RZ ;  /* 0x000000080f08b210 */ /* 0x050fe40007f9e0ff */
[----:B0-----:R-:W-:Y:S02]  /*0b40*/  @!P3 IADD3 R10, P5, R15, R10, RZ ;  /* 0x0000000a0f0ab210 */ /* 0x001fe40007fbe0ff */
[----:B------:R-:W-:-:S02]  /*0b50*/  CS2R R30, SRZ ;  /* 0x00000000001e7805 */ /* 0x000fc4000001ff00 */
[C---:B------:R-:W-:Y:S02]  /*0b60*/  @!P3 IADD3.X R9, R14.reuse, R9, RZ, P4, !PT ;  /* 0x000000090e09b210 */ /* 0x040fe400027fe4ff */
[----:B------:R-:W-:Y:S01]  /*0b70*/  @!P3 IADD3.X R11, R14, R11, RZ, P5, !PT ;  /* 0x0000000b0e0bb210 */ /* 0x000fe20002ffe4ff */
[----:B------:R-:W-:Y:S01]  /*0b80*/  UMOV UR14, 0x3f800000 ;  /* 0x3f800000000e7882 */ /* 0x000fe20000000000 */
[----:B------:R-:W-:Y:S01]  /*0b90*/  BSSY B0, `(.L_x_659) ;  /* 0x0000025000007945 */ /* 0x000fe20003800000 */
[----:B------:R-:W5:Y:S01]  /*0ba0*/  @!P3 LDG.E R34, desc[UR12][R8.64] ;  /* 0x0000000c0822b981 */ /* 0x000f62000c1e1900 */
[----:B------:R-:W-:-:S03]  /*0bb0*/  CS2R R28, SRZ ;  /* 0x00000000001c7805 */ /* 0x000fc6000001ff00 */
        /* <DEDUP_REMOVED lines=9> */
[----:B------:R-:W-:-:S06]  /*0c50*/  @P0 FADD.FTZ R5, R5, UR10 ;  /* 0x0000000a05050e21 */ /* 0x000fcc0008010000 */
[----:B------:R-:W1:Y:S01]  /*0c60*/  @P0 MUFU.RSQ R5, R5 ;  /* 0x0000000500050308 */ /* 0x000e620000001400 */
[----:B------:R-:W-:Y:S01]  /*0c70*/  HFMA2.MMA R4, -RZ, RZ, 0, 0 ;  /* 0x00000000ff047435 */ /* 0x000fe200000001ff */
[----:B-1----:R-:W-:Y:S02]  /*0c80*/  @P0 R2UR UR10, R5 ;  /* 0x00000000050a02ca */ /* 0x002fe400000e0000 */
[----:B------:R-:W-:Y:S01]  /*0c90*/  ISETP.GT.U32.AND P0, PT, R40, 0x27f, PT ;  /* 0x0000027f2800780c */ /* 0x000fe20003f04070 */
[--C-:B0-----:R-:W-:Y:S02]  /*0ca0*/  HADD2.F32 R10, -RZ, R37.reuse.H0_H0 ;  /* 0x20000025ff0a7230 */ /* 0x101fe40000004100 */
[----:B------:R-:W-:-:S08]  /*0cb0*/  HADD2.F32 R11, -RZ, R37.H1_H1 ;  /* 0x30000025ff0b7230 */ /* 0x000fd00000004100 */
        /* <DEDUP_REMOVED lines=8> */
[----:B------:R-:W2:Y:S01]  /*0d40*/  LDG.E.U16 R31, desc[UR12][R6.64] ;  /* 0x0000000c061f7981 */ /* 0x000ea2000c1e1500 */
[----:B-1----:R-:W-:-:S03]  /*0d50*/  @P0 LEA R8, P2, R17, R4, 0x1 ;  /* 0x0000000411080211 */ /* 0x002fc600078408ff */
[----:B------:R-:W3:Y:S01]  /*0d60*/  LDG.E.U16 R4, desc[UR12][R6.64+0x2] ;  /* 0x0000020c06047981 */ /* 0x000ee2000c1e1500 */
[----:B------:R-:W-:-:S05]  /*0d70*/  @P0 LEA.HI.X R9, R17, R5, R12, 0x1, P2 ;  /* 0x0000000511090211 */ /* 0x000fca00010f0c0c */
[----:B------:R-:W4:Y:S04]  /*0d80*/  @P0 LDG.E.U16 R12, desc[UR12][R8.64] ;  /* 0x0000000c080c0981 */ /* 0x000f28000c1e1500 */
[----:B------:R-:W4:Y:S01]  /*0d90*/  @P0 LDG.E.U16 R5, desc[UR12][R8.64+0x2] ;  /* 0x0000020c08050981 */ /* 0x000f22000c1e1500 */
[----:B--2---:R-:W-:Y:S02]  /*0da0*/  SHF.L.U32 R31, R31, 0x10, RZ ;  /* 0x000000101f1f7819 */ /* 0x004fe400000006ff */
[----:B---3--:R-:W-:Y:S02]  /*0db0*/  SHF.L.U32 R4, R4, 0x10, RZ ;  /* 0x0000001004047819 */ /* 0x008fe400000006ff */
[----:B----4-:R-:W-:Y:S02]  /*0dc0*/  @P0 SHF.L.U32 R28, R12, 0x10, RZ ;  /* 0x000000100c1c0819 */ /* 0x010fe400000006ff */
[----:B------:R-:W-:-:S07]  /*0dd0*/  @P0 SHF.L.U32 R29, R5, 0x10, RZ ;  /* 0x00000010051d0819 */ /* 0x000fce00000006ff */
.L_x_660:
[----:B------:R-:W-:Y:S05]  /*0de0*/  BSYNC B0 ;  /* 0x0000000000007941 */ /* 0x000fea0003800000 */
.L_x_659:
[----:B------:R-:W-:Y:S01]  /*0df0*/  FADD.FTZ R10, R10, -UR17 ;  /* 0x800000110a0a7e21 */ /* 0x000fe20008010000 */
[----:B------:R-:W-:Y:S01]  /*0e00*/  FADD.FTZ R6, R11, -UR17 ;  /* 0x800000110b067e21 */ /* 0x000fe20008010000 */
        /* <DEDUP_REMOVED lines=24> */
.L_x_661:
[--C-:B------:R-:W-:Y:S02]  /*0f90*/  HADD2.F32 R9, -RZ, R38.reuse.H0_H0 ;  /* 0x20000026ff097230 */ /* 0x100fe40000004100 */
[----:B------:R-:W-:Y:S01]  /*0fa0*/  FADD.FTZ R5, R5, -UR17 ;  /* 0x8000001105057e21 */ /* 0x000fe20008010000 */
[----:B------:R-:W-:Y:S02]  /*0fb0*/  HADD2.F32 R10, -RZ, R38.H1_H1 ;  /* 0x30000026ff0a7230 */ /* 0x000fe40000004100 */
[----:B------:R-:W-:Y:S01]  /*0fc0*/  FMUL.FTZ R14, R8, R31 ;  /* 0x0000001f080e7220 */ /* 0x000fe20000410000 */
[--C-:B------:R-:W-:Y:S02]  /*0fd0*/  HADD2.F32 R12, -RZ, R35.reuse.H0_H0 ;  /* 0x20000023ff0c7230 */ /* 0x100fe40000004100 */
[----:B------:R-:W-:Y:S01]  /*0fe0*/  FMUL.FTZ R5, R5, UR14 ;  /* 0x0000000e05057c20 */ /* 0x000fe20008410000 */
[----:B------:R-:W-:Y:S01]  /*0ff0*/  FADD.FTZ R9, R9, -UR17 ;  /* 0x8000001109097e21 */ /* 0x000fe20008010000 */
[----:B------:R-:W-:Y:S01]  /*1000*/  FADD.FTZ R10, R10, -UR17 ;  /* 0x800000110a0a7e21 */ /* 0x000fe20008010000 */
[----:B------:R-:W-:-:S02]  /*1010*/  HADD2.F32 R11, -RZ, R35.H1_H1 ;  /* 0x30000023ff0b7230 */ /* 0x000fc40000004100 */
[----:B------:R-:W-:Y:S01]  /*1020*/  FFMA.FTZ R15, R5, R14, RZ ;  /* 0x0000000e050f7223 */ /* 0x000fe200000100ff */
[----:B------:R-:W-:Y:S01]  /*1030*/  FMUL.FTZ R9, R9, UR14 ;  /* 0x0000000e09097c20 */ /* 0x000fe20008410000 */
        /* <DEDUP_REMOVED lines=22> */
.L_x_662:
[----:B------:R-:W-:Y:S01]  /*11a0*/  FFMA.FTZ R18, R6, R13, R15 ;  /* 0x0000000d06127223 */ /* 0x000fe2000001000f */
[----:B------:R-:W-:Y:S01]  /*11b0*/  FMUL.FTZ R16, R12, R31 ;  /* 0x0000001f0c107220 */ /* 0x000fe20000410000 */
[----:B------:R-:W-:Y:S01]  /*11c0*/  FADD.FTZ R15, R13, R14 ;  /* 0x0000000e0d0f7221 */ /* 0x000fe20000010000 */
[----:B------:R-:W-:Y:S01]  /*11d0*/  FMUL.FTZ R17, R11, R4 ;  /* 0x000000040b117220 */ /* 0x000fe20000410000 */
[--C-:B------:R-:W-:Y:S02]  /*11e0*/  HADD2.F32 R14, -RZ, R33.reuse.H0_H0 ;  /* 0x20000021ff0e7230 */ /* 0x100fe40000004100 */
[----:B------:R-:W-:Y:S01]  /*11f0*/  FFMA.FTZ R13, R9, R16, R18 ;  /* 0x00000010090d7223 */ /* 0x000fe20000010012 */
[----:B------:R-:W-:Y:S01]  /*1200*/  FADD.FTZ R16, R15, R16 ;  /* 0x000000100f107221 */ /* 0x000fe20000010000 */
[----:B------:R-:W-:Y:S02]  /*1210*/  HADD2.F32 R15, -RZ, R33.H1_H1 ;  /* 0x30000021ff0f7230 */ /* 0x000fe40000004100 */
[----:B------:R-:W-:Y:S01]  /*1220*/  FFMA.FTZ R18, R10, R17, R13 ;  /* 0x000000110a127223 */ /* 0x000fe2000001000d */
[----:B------:R-:W-:Y:S01]  /*1230*/  FADD.FTZ R13, R14, -UR17 ;  /* 0x800000110e0d7e21 */ /* 0x000fe20008010000 */
[----:B------:R-:W-:Y:S01]  /*1240*/  FADD.FTZ R17, R17, R16 ;  /* 0x0000001011117221 */ /* 0x000fe20000010000 */
[----:B------:R-:W-:Y:S01]  /*1250*/  FADD.FTZ R14, R15, -UR17 ;  /* 0x800000110f0e7e21 */ /* 0x000fe20008010000 */
[----:B------:R-:W-:-:S02]  /*1260*/  HADD2.F32 R16, -RZ, R32.H0_H0 ;  /* 0x20000020ff107230 */ /* 0x000fc40000004100 */
        /* <DEDUP_REMOVED lines=22> */
.L_x_663:
[----:B------:R-:W-:Y:S01]  /*13d0*/  FMUL.FTZ R22, R16, R31 ;  /* 0x0000001f10167220 */ /* 0x000fe20000410000 */
[--C-:B------:R-:W-:Y:S02]  /*13e0*/  HADD2.F32 R19, -RZ, R34.reuse.H0_H0 ;  /* 0x20000022ff137230 */ /* 0x100fe40000004100 */
        /* <DEDUP_REMOVED lines=8> */
[----:B------:R-:W-:Y:S01]  /*1470*/  FMUL.FTZ R23, R15, R4 ;  /* 0x000000040f177220 */ /* 0x000fe20000410000 */
[----:B------:R-:W-:Y:S01]  /*1480*/  FMUL.FTZ R18, R18, UR14 ;  /* 0x0000000e12127c20 */ /* 0x000fe20008410000 */
[----:B------:R-:W-:Y:S06]  /*1490*/  @!P3 BRA `(.L_x_664) ;  /* 0x000000000048b947 */ /* 0x000fec0003800000 */
[----:B------:R-:W-:-:S04]  /*14a0*/  FFMA.FTZ R24, R19, R31, R28 ;  /* 0x0000001f13187223 */ /* 0x000fc8000001001c */
[----:B------:R-:W-:-:S06]  /*14b0*/  FMUL.FTZ R26, R24, -1.4426950216293334961 ;  /* 0xbfb8aa3b181a7820 */ /* 0x000fcc0000410000 */
[----:B------:R-:W0:Y:S02]  /*14c0*/  MUFU.EX2 R26, R26 ;  /* 0x0000001a001a7308 */ /* 0x000e240000000800 */
[----:B0-----:R-:W-:-:S06]  /*14d0*/  FADD.FTZ R27, R26, 1 ;  /* 0x3f8000001a1b7421 */ /* 0x001fcc0000010000 */
[----:B------:R-:W0:Y:S02]  /*14e0*/  MUFU.RCP R27, R27 ;  /* 0x0000001b001b7308 */ /* 0x000e240000001000 */
[----:B0-----:R-:W-:Y:S01]  /*14f0*/  FADD.FTZ R25, -R27, 1 ;  /* 0x3f8000001b197421 */ /* 0x001fe20000010100 */
[----:B------:R-:W-:-:S03]  /*1500*/  FMUL.FTZ R20, R20, R27 ;  /* 0x0000001b14147220 */ /* 0x000fc60000410000 */
[----:B------:R-:W-:Y:S01]  /*1510*/  FFMA.FTZ R25, R24, R25, 1 ;  /* 0x3f80000018197423 */ /* 0x000fe20000010019 */
[----:B------:R-:W-:-:S03]  /*1520*/  FFMA.FTZ R24, R18, R4, R29 ;  /* 0x0000000412187223 */ /* 0x000fc6000001001d */
[----:B------:R-:W-:Y:S01]  /*1530*/  FMUL.FTZ R20, R20, R25 ;  /* 0x0000001914147220 */ /* 0x000fe20000410000 */
[----:B------:R-:W-:-:S06]  /*1540*/  FMUL.FTZ R41, R24, -1.4426950216293334961 ;  /* 0xbfb8aa3b18297820 */ /* 0x000fcc0000410000 */
[----:B------:R-:W0:Y:S02]  /*1550*/  MUFU.EX2 R41, R41 ;  /* 0x0000002900297308 */ /* 0x000e240000000800 */
[----:B0-----:R-:W-:-:S06]  /*1560*/  FADD.FTZ R41, R41, 1 ;  /* 0x3f80000029297421 */ /* 0x001fcc0000010000 */
[----:B------:R-:W0:Y:S02]  /*1570*/  MUFU.RCP R26, R41 ;  /* 0x00000029001a7308 */ /* 0x000e240000001000 */
[----:B0-----:R-:W-:Y:S01]  /*1580*/  FMUL.FTZ R17, R17, R26 ;  /* 0x0000001a11117220 */ /* 0x001fe20000410000 */
[----:B------:R-:W-:-:S04]  /*1590*/  FADD.FTZ R26, -R26, 1 ;  /* 0x3f8000001a1a7421 */ /* 0x000fc80000010100 */
[----:B------:R-:W-:-:S04]  /*15a0*/  FFMA.FTZ R26, R24, R26, 1 ;  /* 0x3f800000181a7423 */ /* 0x000fc8000001001a */
[----:B------:R-:W-:-:S07]  /*15b0*/  FMUL.FTZ R17, R17, R26 ;  /* 0x0000001a11117220 */ /* 0x000fce0000410000 */
.L_x_664:
        /* <DEDUP_REMOVED lines=11> */
[----:B------:R-:W-:Y:S01]  /*1670*/  FADD.FTZ R5, RZ, R8 ;  /* 0x00000008ff057221 */ /* 0x000fe20000010000 */
[----:B------:R-:W-:Y:S01]  /*1680*/  FFMA.FTZ R26, R9, R12, R26 ;  /* 0x0000000c091a7223 */ /* 0x000fe2000001001a */
[----:B------:R-:W-:Y:S01]  /*1690*/  FFMA.FTZ R9, R6, R7, RZ ;  /* 0x0000000706097223 */ /* 0x000fe200000100ff */
[----:B------:R-:W1:Y:S01]  /*16a0*/  SHFL.DOWN PT, R23, R22, 0x1, 0x1f ;  /* 0x08201f0016177f89 */ /* 0x000e6200000e0000 */
[----:B------:R-:W-:Y:S01]  /*16b0*/  FADD.FTZ R6, RZ, R7 ;  /* 0x00000007ff067221 */ /* 0x000fe20000010000 */
[----:B------:R-:W-:Y:S01]  /*16c0*/  UMOV UR11, 0x400 ;  /* 0x00000400000b7882 */ /* 0x000fe20000000000 */
[----:B------:R-:W-:Y:S01]  /*16d0*/  FADD.FTZ R5, R5, R12 ;  /* 0x0000000c05057221 */ /* 0x000fe20000010000 */
[----:B------:R-:W2:Y:S01]  /*16e0*/  SHFL.DOWN PT, R24, R21, 0x1, 0x1f ;  /* 0x08201f0015187f89 */ /* 0x000ea200000e0000 */
[----:B------:R-:W-:Y:S01]  /*16f0*/  UIADD3 UR10, UR11, 0xd0, URZ ;  /* 0x000000d00b0a7890 */ /* 0x000fe2000fffe03f */
[----:B------:R-:W-:Y:S01]  /*1700*/  FFMA.FTZ R9, R10, R11, R9 ;  /* 0x0000000b0a097223 */ /* 0x000fe20000010009 */
[----:B------:R-:W-:Y:S01]  /*1710*/  FADD.FTZ R6, R6, R11 ;  /* 0x0000000b06067221 */ /* 0x000fe20000010000 */
[----:B------:R-:W-:Y:S01]  /*1720*/  FADD.FTZ R5, R5, R16 ;  /* 0x0000001005057221 */ /* 0x000fe20000010000 */
[----:B------:R-:W-:Y:S01]  /*1730*/  ISETP.NE.AND P2, PT, R40, RZ, PT ;  /* 0x000000ff2800720c */ /* 0x000fe20003f45270 */
[----:B------:R-:W-:Y:S01]  /*1740*/  FFMA.FTZ R26, R13, R16, R26 ;  /* 0x000000100d1a7223 */ /* 0x000fe2000001001a */
[----:B------:R-:W-:Y:S01]  /*1750*/  FFMA.FTZ R9, R14, R15, R9 ;  /* 0x0000000f0e097223 */ /* 0x000fe20000010009 */
[----:B------:R-:W-:Y:S01]  /*1760*/  FADD.FTZ R6, R6, R15 ;  /* 0x0000000f06067221 */ /* 0x000fe20000010000 */
[----:B------:R-:W-:Y:S01]  /*1770*/  FADD.FTZ R10, R5, R20 ;  /* 0x00000014050a7221 */ /* 0x000fe20000010000 */
[----:B------:R-:W-:Y:S01]  /*1780*/  FFMA.FTZ R8, R19, R20, R26 ;  /* 0x0000001413087223 */ /* 0x000fe2000001001a */
        /* <DEDUP_REMOVED lines=30> */
[----:B------:R-:W-:Y:S02]  /*1970*/  MOV R6, R22 ;  /* 0x0000001600067202 */ /* 0x000fe40000000f00 */
[----:B------:R-:W-:-:S08]  /*1980*/  MOV R7, R21 ;  /* 0x0000001500077202 */ /* 0x000fd00000000f00 */
        /* <DEDUP_REMOVED lines=10> */
[----:B------:R-:W-:Y:S01]  /*1a30*/  FADD.FTZ R6, R6, R15 ;  /* 0x0000000f06067221 */ /* 0x000fe20000010000 */
        /* <DEDUP_REMOVED lines=41> */
.L_x_666:
[----:B------:R-:W-:Y:S05]  /*1cd0*/  BSYNC B0 ;  /* 0x0000000000007941 */ /* 0x000fea0003800000 */
.L_x_665:
        /* <DEDUP_REMOVED lines=39> */
[----:B------:R-:W-:-:S07]  /*1f50*/  IADD3 R41, R5, 0x190, RZ ;  /* 0x0000019005297810 */ /* 0x000fce0007ffe0ff */
.L_x_669:
[----:B------:R-:W1:Y:S01]  /*1f60*/  LDS.128 R20, [R41+0xf0] ;  /* 0x0000f00029147984 */ /* 0x000e620000000c00 */
[----:B------:R-:W-:-:S05]  /*1f70*/  MOV R13, 0x5 ;  /* 0x00000005000d7802 */ /* 0x000fca0000000f00 */
[C---:B------:R-:W-:Y:S01]  /*1f80*/  IMAD R26, R24.reuse, R13, 0x14 ;  /* 0x00000014181a7424 */ /* 0x040fe200078e020d */
[----:B------:R-:W-:-:S04]  /*1f90*/  IADD3 R24, R24, 0x28, RZ ;  /* 0x0000002818187810 */ /* 0x000fc80007ffe0ff */
[----:B------:R-:W-:Y:S02]  /*1fa0*/  LEA R27, R26, R5, 0x4 ;  /* 0x000000051a1b7211 */ /* 0x000fe400078e20ff */
[----:B------:R-:W-:-:S03]  /*1fb0*/  ISETP.NE.AND P0, PT, R24, 0x7d, PT ;  /* 0x0000007d1800780c */ /* 0x000fc60003f05270 */
[----:B------:R-:W2:Y:S04]  /*1fc0*/  LDS.128 R16, [R27] ;  /* 0x000000001b107984 */ /* 0x000ea80000000c00 */
        /* <DEDUP_REMOVED lines=13> */
[----:B------:R-:W-:Y:S01]  /*20a0*/  LEA R25, R26, R5, 0x4 ;  /* 0x000000051a197211 */ /* 0x000fe200078e20ff */
[----:B------:R-:W2:Y:S01]  /*20b0*/  LDS.128 R8, [R27+0xf0] ;  /* 0x0000f0001b087984 */ /* 0x000ea20000000c00 */
[----:B------:R-:W-:Y:S01]  /*20c0*/  FADD.FTZ R12, R16, R15 ;  /* 0x0000000f100c7221 */ /* 0x000fe20000010000 */
[----:B-1----:R-:W-:Y:S01]  /*20d0*/  FADD.FTZ R41, R41, R20 ;  /* 0x0000001429297221 */ /* 0x002fe20000010000 */
[----:B------:R-:W-:Y:S01]  /*20e0*/  FADD.FTZ R20, R18, R21 ;  /* 0x0000001512147221 */ /* 0x000fe20000010000 */
[----:B------:R-:W-:Y:S01]  /*20f0*/  FADD.FTZ R21, R13, R22 ;  /* 0x000000160d157221 */ /* 0x000fe20000010000 */
[----:B------:R-:W1:Y:S01]  /*2100*/  LDS.128 R16, [R25+0x140] ;  /* 0x0001400019107984 */ /* 0x000e620000000c00 */
[----:B------:R-:W-:-:S03]  /*2110*/  FADD.FTZ R22, R12, R23 ;  /* 0x000000170c167221 */ /* 0x000fc60000010000 */
[----:B------:R-:W3:Y:S01]  /*2120*/  LDS.128 R12, [R25+0x190] ;  /* 0x00019000190c7984 */ /* 0x000ee20000000c00 */
[----:B--2---:R-:W-:Y:S01]  /*2130*/  FADD.FTZ R41, R41, R8 ;  /* 0x0000000829297221 */ /* 0x004fe20000010000 */
[----:B------:R-:W-:Y:S01]  /*2140*/  FADD.FTZ R20, R20, R9 ;  /* 0x0000000914147221 */ /* 0x000fe20000010000 */
[----:B------:R-:W-:Y:S01]  /*2150*/  FADD.FTZ R21, R21, R10 ;  /* 0x0000000a15157221 */ /* 0x000fe20000010000 */
[----:B------:R-:W-:Y:S02]  /*2160*/  FADD.FTZ R22, R22, R11 ;  /* 0x0000000b16167221 */ /* 0x000fe40000010000 */
[----:B------:R-:W2:Y:S01]  /*2170*/  LDS.128 R8, [R25+0x1e0] ;  /* 0x0001e00019087984 */ /* 0x000ea20000000c00 */
[----:B-1----:R-:W-:Y:S01]  /*2180*/  FADD.FTZ R41, R41, R16 ;  /* 0x0000001029297221 */ /* 0x002fe20000010000 */
[----:B------:R-:W-:Y:S01]  /*2190*/  FADD.FTZ R20, R20, R17 ;  /* 0x0000001114147221 */ /* 0x000fe20000010000 */
[----:B------:R-:W-:Y:S01]  /*21a0*/  FADD.FTZ R23, R21, R18 ;  /* 0x0000001215177221 */ /* 0x000fe20000010000 */
[----:B------:R-:W-:Y:S01]  /*21b0*/  FADD.FTZ R22, R22, R19 ;  /* 0x0000001316167221 */ /* 0x000fe20000010000 */
[----:B---3--:R-:W-:Y:S01]  /*21c0*/  FADD.FTZ R21, R41, R12 ;  /* 0x0000000c29157221 */ /* 0x008fe20000010000 */
[----:B------:R-:W1:Y:S01]  /*21d0*/  LDS.128 R16, [R25+0x230] ;  /* 0x0002300019107984 */ /* 0x000e620000000c00 */
[----:B------:R-:W-:Y:S01]  /*21e0*/  FADD.FTZ R20, R20, R13 ;  /* 0x0000000d14147221 */ /* 0x000fe20000010000 */
[----:B------:R-:W-:Y:S01]  /*21f0*/  FADD.FTZ R23, R23, R14 ;  /* 0x0000000e17177221 */ /* 0x000fe20000010000 */
[----:B------:R-:W-:-:S02]  /*2200*/  FADD.FTZ R22, R22, R15 ;  /* 0x0000000f16167221 */ /* 0x000fc40000010000 */
        /* <DEDUP_REMOVED lines=9> */
[----:B------:R-:W-:-:S02]  /*22a0*/  FADD.FTZ R25, R22, R19 ;  /* 0x0000001316197221 */ /* 0x000fc40000010000 */
[----:B------:R-:W1:Y:S01]  /*22b0*/  LDS.128 R16, [R27+0x320] ;  /* 0x000320001b107984 */ /* 0x000e620000000c00 */
[----:B---3--:R-:W-:Y:S01]  /*22c0*/  FADD.FTZ R41, R41, R12 ;  /* 0x0000000c29297221 */ /* 0x008fe20000010000 */
[----:B------:R-:W-:Y:S01]  /*22d0*/  FADD.FTZ R12, R20, R13 ;  /* 0x0000000d140c7221 */ /* 0x000fe20000010000 */
[----:B------:R-:W-:Y:S01]  /*22e0*/  FADD.FTZ R13, R21, R14 ;  /* 0x0000000e150d7221 */ /* 0x000fe20000010000 */
[----:B------:R-:W-:Y:S01]  /*22f0*/  FADD.FTZ R14, R25, R15 ;  /* 0x0000000f190e7221 */ /* 0x000fe20000010000 */
[----:B------:R-:W3:Y:S01]  /*2300*/  LDS.128 R20, [R27+0x370] ;  /* 0x000370001b147984 */ /* 0x000ee20000000c00 */
[----:B------:R-:W-:Y:S01]  /*2310*/  LEA R25, R26, R5, 0x4 ;  /* 0x000000051a197211 */ /* 0x000fe200078e20ff */
        /* <DEDUP_REMOVED lines=22> */
[----:B------:R-:W-:Y:S01]  /*2480*/  LEA R20, R26, R5, 0x4 ;  /* 0x000000051a147211 */ /* 0x000fe200078e20ff */
[----:B------:R-:W-:Y:S01]  /*2490*/  FADD.FTZ R27, R22, R15 ;  /* 0x0000000f161b7221 */ /* 0x000fe20000010000 */
[----:B------:R-:W-:Y:S01]  /*24a0*/  FADD.FTZ R21, R21, R14 ;  /* 0x0000000e15157221 */ /* 0x000fe20000010000 */
[----:B---3--:R-:W-:Y:S01]  /*24b0*/  FADD.FTZ R22, R12, R17 ;  /* 0x000000110c167221 */ /* 0x008fe20000010000 */
[----:B------:R-:W-:Y:S01]  /*24c0*/  FADD.FTZ R23, R23, R16 ;  /* 0x0000001017177221 */ /* 0x000fe20000010000 */
[----:B------:R-:W1:Y:S01]  /*24d0*/  LDS.128 R12, [R20+0x500] ;  /* 0x00050000140c7984 */ /* 0x000e620000000c00 */
[----:B------:R-:W-:Y:S01]  /*24e0*/  FADD.FTZ R21, R21, R18 ;  /* 0x0000001215157221 */ /* 0x000fe20000010000 */
[----:B------:R-:W-:-:S02]  /*24f0*/  FADD.FTZ R27, R27, R19 ;  /* 0x000000131b1b7221 */ /* 0x000fc40000010000 */
[----:B------:R-:W3:Y:S01]  /*2500*/  LDS.128 R16, [R20+0x550] ;  /* 0x0005500014107984 */ /* 0x000ee20000000c00 */
[----:B--2---:R-:W-:Y:S01]  /*2510*/  FADD.FTZ R23, R23, R8 ;  /* 0x0000000817177221 */ /* 0x004fe20000010000 */
[----:B------:R-:W-:Y:S01]  /*2520*/  FADD.FTZ R8, R22, R9 ;  /* 0x0000000916087221 */ /* 0x000fe20000010000 */
[----:B------:R-:W-:Y:S01]  /*2530*/  FADD.FTZ R22, R27, R11 ;  /* 0x0000000b1b167221 */ /* 0x000fe20000010000 */
[----:B------:R-:W-:Y:S01]  /*2540*/  FADD.FTZ R21, R21, R10 ;  /* 0x0000000a15157221 */ /* 0x000fe20000010000 */
[----:B-1----:R-:W-:Y:S01]  /*2550*/  FADD.FTZ R27, R23, R12 ;  /* 0x0000000c171b7221 */ /* 0x002fe20000010000 */
[----:B------:R-:W-:Y:S02]  /*2560*/  FADD.FTZ R12, R8, R13 ;  /* 0x0000000d080c7221 */ /* 0x000fe40000010000 */
[----:B------:R-:W-:Y:S01]  /*2570*/  FADD.FTZ R23, R21, R14 ;  /* 0x0000000e15177221 */ /* 0x000fe20000010000 */
[----:B------:R-:W1:Y:S01]  /*2580*/  LDS.128 R8, [R20+0x5a0] ;  /* 0x0005a00014087984 */ /* 0x000e620000000c00 */
[----:B------:R-:W-:Y:S01]  /*2590*/  FADD.FTZ R25, R22, R15 ;  /* 0x0000000f16197221 */ /* 0x000fe20000010000 */
[----:B---3--:R-:W-:Y:S01]  /*25a0*/  FADD.FTZ R21, R27, R16 ;  /* 0x000000101b157221 */ /* 0x008fe20000010000 */
[----:B------:R-:W-:Y:S01]  /*25b0*/  FADD.FTZ R22, R12, R17 ;  /* 0x000000110c167221 */ /* 0x000fe20000010000 */
[----:B------:R-:W-:Y:S01]  /*25c0*/  LEA R27, R26, R5, 0x4 ;  /* 0x000000051a1b7211 */ /* 0x000fe200078e20ff */
        /* <DEDUP_REMOVED lines=16> */
[----:B------:R-:W2:Y:S01]  /*26d0*/  LDS.128 R12, [R27+0x6e0] ;  /* 0x0006e0001b0c7984 */ /* 0x000ea20000000c00 */
[----:B------:R-:W-:Y:S01]  /*26e0*/  FADD.FTZ R18, R25, R19 ;  /* 0x0000001319127221 */ /* 0x000fe20000010000 */
[----:B------:R-:W-:-:S02]  /*26f0*/  LEA R25, R26, R5, 0x4 ;  /* 0x000000051a197211 */ /* 0x000fc400078e20ff */
        /* <DEDUP_REMOVED lines=94> */
.L_x_668:
[----:B------:R-:W-:Y:S05]  /*2ce0*/  BSYNC B0 ;  /* 0x0000000000007941 */ /* 0x000fea0003800000 */
.L_x_667:
        /* <DEDUP_REMOVED lines=20> */
.L_x_671:
[----:B------:R-:W-:Y:S05]  /*2e30*/  BSYNC B0 ;  /* 0x0000000000007941 */ /* 0x000fea0003800000 */
.L_x_670:
        /* <DEDUP_REMOVED lines=34> */
.L_x_674:
[----:B------:R-:W2:Y:S04]  /*3060*/  LDG.E.STRONG.GPU R10, desc[UR12][R8.64] ;  /* 0x0000000c080a7981 */ /* 0x000ea8000c1ef900 */
[----:B--2---:R-:W-:Y:S01]  /*3070*/  CCTL.IVALL ;  /* 0x00000000ff00798f */ /* 0x004fe20002000000 */
[----:B------:R-:W-:Y:S05]  /*3080*/  YIELD ;  /* 0x0000000000007946 */ /* 0x000fea0003800000 */
[----:B------:R-:W-:-:S13]  /*3090*/  ISETP.NE.AND P0, PT, R10, R13, PT ;  /* 0x0000000d0a00720c */ /* 0x000fda0003f05270 */
[----:B------:R-:W-:Y:S05]  /*30a0*/  @P0 BRA `(.L_x_674) ;  /* 0xfffffffc00ec0947 */ /* 0x000fea000383ffff */
.L_x_673:
        /* <DEDUP_REMOVED lines=17> */
.L_x_678:
[----:B------:R-:W-:-:S13]  /*31c0*/  ISETP.EQ.OR P6, PT, R18, UR16, P2 ;  /* 0x0000001012007c0c */ /* 0x000fda00097c2670 */
[----:B------:R-:W-:-:S04]  /*31d0*/  @!P6 IMAD R9, R16, R18, R3 ;  /* 0x000000121009e224 */ /* 0x000fc800078e0203 */
[----:B------:R-:W-:-:S06]  /*31e0*/  @!P6 IMAD.WIDE.U32 R8, R9, 0x8, R20 ;  /* 0x000000080908e825 */ /* 0x000fcc00078e0014 */
[----:B------:R-:W0:Y:S01]  /*31f0*/  @!P6 LDG.E.64 R8, desc[UR12][R8.64] ;  /* 0x0000000c0808e981 */ /* 0x000e22000c1e1b00 */
[C---:B------:R-:W-:Y:S02]  /*3200*/  IADD3 R11, R18.reuse, 0x1, RZ ;  /* 0x00000001120b7810 */ /* 0x040fe40007ffe0ff */
[C---:B------:R-:W-:Y:S02]  /*3210*/  IADD3 R13, R18.reuse, 0x2, RZ ;  /* 0x00000002120d7810 */ /* 0x040fe40007ffe0ff */
        /* <DEDUP_REMOVED lines=109> */
.L_x_677:
        /* <DEDUP_REMOVED lines=61> */
.L_x_679:
[----:B------:R-:W-:-:S13]  /*3cc0*/  ISETP.NE.OR P0, PT, R17, RZ, P0 ;  /* 0x000000ff1100720c */ /* 0x000fda0000705670 */
[----:B------:R-:W-:Y:S05]  /*3cd0*/  @!P0 BRA `(.L_x_675) ;  /* 0x00000000007c8947 */ /* 0x000fea0003800000 */
.L_x_676:
        /* <DEDUP_REMOVED lines=31> */
.L_x_675:
        /* <DEDUP_REMOVED lines=11> */
.L_x_681:
[----:B------:R-:W-:Y:S05]  /*3f80*/  BSYNC B0 ;  /* 0x0000000000007941 */ /* 0x000fea0003800000 */
.L_x_680:
        /* <DEDUP_REMOVED lines=16> */
.L_x_672:
        /* <DEDUP_REMOVED lines=8> */
[----:B------:R-:W-:Y:S02]  /*4110*/  SHF.R.S32.HI R14, RZ, 0x1f, R13 ;  /* 0x0000001fff0e7819 */ /* 0x000fe4000001140d */
[----:B------:R-:W-:-:S02]  /*4120*/  SHF.R.S32.HI R10, RZ, 0x1f, R3 ;  /* 0x0000001fff0a7819 */ /* 0x000fc40000011403 */
[----:B------:R-:W-:Y:S01]  /*4130*/  SHF.R.S32.HI R11, RZ, 0x1f, R5 ;  /* 0x0000001fff0b7819 */ /* 0x000fe20000011405 */
[----:B-1----:R-:W-:-:S09]  /*4140*/  ULEA UR10, UR11, UR10, 0x18 ;  /* 0x0000000a0b0a7291 */ /* 0x002fd2000f8ec03f */
[----:B------:R0:W-:Y:S01]  /*4150*/  @!P2 STS.64 [UR10+0xc0], R6 ;  /* 0x0000c006ff00a988 */ /* 0x0001e20008000a0a */
[----:B------:R-:W-:Y:S01]  /*4160*/  BAR.SYNC.DEFER_BLOCKING 0x0 ;  /* 0x0000000000007b1d */ /* 0x000fe20000010000 */
[--C-:B0-----:R-:W-:Y:S02]  /*4170*/  HADD2.F32 R6, -RZ, R37.reuse.H0_H0 ;  /* 0x20000025ff067230 */ /* 0x101fe40000004100 */
[----:B------:R-:W-:-:S03]  /*4180*/  HADD2.F32 R37, -RZ, R37.H1_H1 ;  /* 0x30000025ff257230 */ /* 0x000fc60000004100 */
[----:B------:R-:W-:Y:S02]  /*4190*/  FADD.FTZ R6, R6, -UR17 ;  /* 0x8000001106067e21 */ /* 0x000fe40008010000 */
[----:B------:R-:W-:Y:S02]  /*41a0*/  FADD.FTZ R37, R37, -UR17 ;  /* 0x8000001125257e21 */ /* 0x000fe40008010000 */
[----:B------:R-:W-:Y:S02]  /*41b0*/  FMUL.FTZ R7, R6, UR14 ;  /* 0x0000000e06077c20 */ /* 0x000fe40008410000 */
[----:B------:R-:W-:Y:S01]  /*41c0*/  FMUL.FTZ R6, R37, UR14 ;  /* 0x0000000e25067c20 */ /* 0x000fe20008410000 */
[----:B------:R-:W0:Y:S01]  /*41d0*/  LDS.64 R8, [UR10+0xc0] ;  /* 0x0000c00aff087984 */ /* 0x000e220008000a00 */
        /* <DEDUP_REMOVED lines=9> */
[----:B0-----:R-:W-:Y:S01]  /*4270*/  FMUL.FTZ R12, R8, UR10 ;  /* 0x0000000a080c7c20 */ /* 0x001fe20008410000 */
[----:B------:R-:W-:Y:S01]  /*4280*/  FMUL.FTZ R15, R9, UR10 ;  /* 0x0000000a090f7c20 */ /* 0x000fe20008410000 */
[----:B------:R-:W-:Y:S01]  /*4290*/  HADD2.F32 R9, -RZ, R36.H1_H1 ;  /* 0x30000024ff097230 */ /* 0x000fe20000004100 */
[----:B------:R-:W-:Y:S09]  /*42a0*/  @!P3 BRA `(.L_x_682) ;  /* 0x000000000048b947 */ /* 0x000ff20003800000 */
        /* <DEDUP_REMOVED lines=18> */
.L_x_682:
        /* <DEDUP_REMOVED lines=21> */
.L_x_684:
[----:B------:R-:W-:Y:S05]  /*4520*/  BSYNC B0 ;  /* 0x0000000000007941 */ /* 0x000fea0003800000 */
.L_x_683:
[----:B------:R-:W-:Y:S01]  /*4530*/  FADD.FTZ R16, R16, -UR17 ;  /* 0x8000001110107e21 */ /* 0x000fe20008010000 */
[----:B------:R-:W-:Y:S01]  /*4540*/  FADD.FTZ R38, R38, -UR17 ;  /* 0x8000001126267e21 */ /* 0x000fe20008010000 */
[--C-:B------:R-:W-:Y:S02]  /*4550*/  HADD2.F32 R6, -RZ, R35.reuse.H0_H0 ;  /* 0x20000023ff067230 */ /* 0x100fe40000004100 */
[----:B------:R-:W-:Y:S02]  /*4560*/  HADD2.F32 R35, -RZ, R35.H1_H1 ;  /* 0x30000023ff237230 */ /* 0x000fe40000004100 */
[----:B------:R-:W-:Y:S01]  /*4570*/  FMUL.FTZ R23, R16, UR14 ;  /* 0x0000000e10177c20 */ /* 0x000fe20008410000 */
[----:B------:R-:W-:Y:S01]  /*4580*/  FMUL.FTZ R38, R38, UR14 ;  /* 0x0000000e26267c20 */ /* 0x000fe20008410000 */
[----:B------:R-:W-:Y:S06]  /*4590*/  @!P3 BRA `(.L_x_685) ;  /* 0x000000000048b947 */ /* 0x000fec0003800000 */
[----:B------:R-:W-:Y:S01]  /*45a0*/  FFMA.FTZ R7, R23, R31, R28 ;  /* 0x0000001f17077223 */ /* 0x000fe2000001001c */
[----:B0-----:R-:W-:-:S03]  /*45b0*/  FFMA.FTZ R8, R38, R4, R29 ;  /* 0x0000000426087223 */ /* 0x001fc6000001001d */
        /* <DEDUP_REMOVED lines=16> */
.L_x_685:
[----:B------:R-:W-:Y:S04]  /*46c0*/  BSSY B0, `(.L_x_686) ;  /* 0x0000014000007945 */ /* 0x000fe80003800000 */
[----:B------:R-:W-:Y:S05]  /*46d0*/  @P4 BRA `(.L_x_687) ;  /* 0x0000000000484947 */ /* 0x000fea0003800000 */
[C-C-:B------:R-:W-:Y:S01]  /*46e0*/  FFMA.FTZ R7, R12.reuse, R23, R15.reuse ;  /* 0x000000170c077223 */ /* 0x140fe2000001000f */
[----:B------:R-:W-:Y:S01]  /*46f0*/  ULDC.64 UR10, c[0x0][0x288] ;  /* 0x0000a200000a7ab9 */ /* 0x000fe20000000a00 */
[----:B------:R-:W-:Y:S01]  /*4700*/  FFMA.FTZ R16, R12, R38, R15 ;  /* 0x000000260c107223 */ /* 0x000fe2000001000f */
[----:B------:R-:W-:Y:S02]  /*4710*/  IMAD R14, R14, UR10, RZ ;  /* 0x0000000a0e0e7c24 */ /* 0x000fe4000f8e02ff */
[----:B0-----:R-:W-:Y:S01]  /*4720*/  FFMA.FTZ R8, R6, R31, -R7 ;  /* 0x0000001f06087223 */ /* 0x001fe20000010807 */
[----:B------:R-:W-:Y:S01]  /*4730*/  MOV R6, R42 ;  /* 0x0000002a00067202 */ /* 0x000fe20000000f00 */
[----:B------:R-:W-:Y:S01]  /*4740*/  FFMA.FTZ R16, R35, R4, -R16 ;  /* 0x0000000423107223 */ /* 0x000fe20000010810 */
[----:B------:R-:W-:Y:S01]  /*4750*/  MOV R7, R45 ;  /* 0x0000002d00077202 */ /* 0x000fe20000000f00 */
        /* <DEDUP_REMOVED lines=10> */
.L_x_687:
[----:B------:R-:W-:Y:S05]  /*4800*/  BSYNC B0 ;  /* 0x0000000000007941 */ /* 0x000fea0003800000 */
.L_x_686:
[--C-:B------:R-:W-:Y:S01]  /*4810*/  HADD2.F32 R6, -RZ, R33.reuse.H0_H0 ;  /* 0x20000021ff067230 */ /* 0x100fe20000004100 */
[C---:B------:R-:W-:Y:S01]  /*4820*/  ISETP.GT.U32.OR P0, PT, R40.reuse, 0x27f, P0 ;  /* 0x0000027f2800780c */ /* 0x040fe20000704470 */
[----:B------:R-:W-:Y:S01]  /*4830*/  HADD2.F32 R33, -RZ, R33.H1_H1 ;  /* 0x30000021ff217230 */ /* 0x000fe20000004100 */
[----:B------:R-:W-:Y:S01]  /*4840*/  ISETP.GT.U32.OR P2, PT, R40, 0x27f, P2 ;  /* 0x0000027f2800780c */ /* 0x000fe20001744470 */
[----:B01----:R-:W-:Y:S02]  /*4850*/  HADD2.F32 R8, -RZ, R32.H0_H0 ;  /* 0x20000020ff087230 */ /* 0x003fe40000004100 */
[----:B------:R-:W-:Y:S01]  /*4860*/  FADD.FTZ R9, R6, -UR17 ;  /* 0x8000001106097e21 */ /* 0x000fe20008010000 */
        /* <DEDUP_REMOVED lines=25> */
.L_x_688:
        /* <DEDUP_REMOVED lines=10> */
[----:B------:R-:W-:Y:S02]  /*4aa0*/  IMAD R7, R3, UR11, R10 ;  /* 0x0000000b03077c24 */ /* 0x000fe4000f8e020a */
        /* <DEDUP_REMOVED lines=9> */
.L_x_690:
[----:B------:R-:W-:Y:S05]  /*4b40*/  BSYNC B0 ;  /* 0x0000000000007941 */ /* 0x000fea0003800000 */
.L_x_689:
[----:B------:R-:W-:Y:S01]  /*4b50*/  FADD.FTZ R7, R6, -UR17 ;  /* 0x8000001106077e21 */ /* 0x000fe20008010000 */
[----:B------:R-:W-:Y:S01]  /*4b60*/  FADD.FTZ R34, R34, -UR17 ;  /* 0x8000001122227e21 */ /* 0x000fe20008010000 */
[--C-:B------:R-:W-:Y:S02]  /*4b70*/  HADD2.F32 R6, -RZ, R30.reuse.H0_H0 ;  /* 0x2000001eff067230 */ /* 0x100fe40000004100 */
[----:B0-----:R-:W-:Y:S02]  /*4b80*/  HADD2.F32 R3, -RZ, R30.H1_H1 ;  /* 0x3000001eff037230 */ /* 0x001fe40000004100 */
        /* <DEDUP_REMOVED lines=21> */
.L_x_691:
[----:B------:R-:W-:Y:S04]  /*4ce0*/  BSSY B0, `(.L_x_692) ;  /* 0x0000013000007945 */ /* 0x000fe80003800000 */
[----:B------:R-:W-:Y:S05]  /*4cf0*/  @P2 BRA `(.L_x_693) ;  /* 0x0000000000442947 */ /* 0x000fea0003800000 */
[----:B------:R-:W-:Y:S01]  /*4d00*/  ULDC.64 UR10, c[0x0][0x288] ;  /* 0x0000a200000a7ab9 */ /* 0x000fe20000000a00 */
[----:B------:R-:W-:Y:S01]  /*4d10*/  MOV R43, R45 ;  /* 0x0000002d002b7202 */ /* 0x000fe20000000f00 */
[C-C-:B------:R-:W-:Y:S01]  /*4d20*/  FFMA.FTZ R7, R12.reuse, R19, R15.reuse ;  /* 0x000000130c077223 */ /* 0x140fe2000001000f */
[----:B------:R-:W-:Y:S01]  /*4d30*/  FFMA.FTZ R12, R12, R34, R15 ;  /* 0x000000220c0c7223 */ /* 0x000fe2000001000f */
[----:B------:R-:W-:Y:S02]  /*4d40*/  IMAD R8, R11, UR10, RZ ;  /* 0x0000000a0b087c24 */ /* 0x000fe4000f8e02ff */
[----:B------:R-:W-:-:S04]  /*4d50*/  IMAD.WIDE.U32 R42, R5, UR10, R42 ;  /* 0x0000000a052a7c25 */ /* 0x000fc8000f8e002a */
[----:B------:R-:W-:Y:S01]  /*4d60*/  FFMA.FTZ R7, R6, R31, -R7 ;  /* 0x0000001f06077223 */ /* 0x000fe20000010807 */
[----:B------:R-:W-:Y:S01]  /*4d70*/  FFMA.FTZ R12, R3, R4, -R12 ;  /* 0x00000004030c7223 */ /* 0x000fe2000001080c */
[----:B------:R-:W-:Y:S01]  /*4d80*/  IMAD R5, R5, UR11, R8 ;  /* 0x0000000b05057c24 */ /* 0x000fe2000f8e0208 */
[----:B------:R-:W-:Y:S01]  /*4d90*/  ULDC.64 UR10, c[0x0][0x210] ;  /* 0x00008400000a7ab9 */ /* 0x000fe20000000a00 */
[----:B------:R-:W-:Y:S01]  /*4da0*/  FMUL.FTZ R3, R7, UR14 ;  /* 0x0000000e07037c20 */ /* 0x000fe20008410000 */
[----:B------:R-:W-:Y:S01]  /*4db0*/  FMUL.FTZ R12, R12, UR14 ;  /* 0x0000000e0c0c7c20 */ /* 0x000fe20008410000 */
[----:B------:R-:W-:Y:S02]  /*4dc0*/  LEA R4, P0, R42, UR10, 0x1 ;  /* 0x0000000a2a047c11 */ /* 0x000fe4000f8008ff */
[----:B------:R-:W-:Y:S02]  /*4dd0*/  IADD3 R5, R43, R5, RZ ;  /* 0x000000052b057210 */ /* 0x000fe40007ffe0ff */
[----:B------:R-:W-:-:S02]  /*4de0*/  F2FP.F16.F32.PACK_AB R3, R12, R3 ;  /* 0x000000030c03723e */ /* 0x000fc400000000ff */
[----:B------:R-:W-:-:S05]  /*4df0*/  LEA.HI.X R5, R42, UR11, R5, 0x1, P0 ;  /* 0x0000000b2a057c11 */ /* 0x000fca00080f0c05 */
[----:B------:R0:W-:Y:S02]  /*4e00*/  STG.E desc[UR12][R4.64], R3 ;  /* 0x0000000304007986 */ /* 0x0001e4000c10190c */
.L_x_693:
[----:B------:R-:W-:Y:S05]  /*4e10*/  BSYNC B0 ;  /* 0x0000000000007941 */ /* 0x000fea0003800000 */
.L_x_692:
        /* <DEDUP_REMOVED lines=9> */
.L_x_658:
        /* <DEDUP_REMOVED lines=19> */
.L_x_696:
[----:B------:R-:W-:Y:S05]  /*4fe0*/  BSYNC B0 ;  /* 0x0000000000007941 */ /* 0x000fea0003800000 */
.L_x_695:
        /* <DEDUP_REMOVED lines=11> */
.L_x_698:
[----:B------:R-:W2:Y:S04]  /*50a0*/  LDG.E.STRONG.GPU R5, desc[UR12][R2.64] ;  /* 0x0000000c02057981 */ /* 0x000ea8000c1ef900 */
[----:B--2---:R-:W-:Y:S01]  /*50b0*/  CCTL.IVALL ;  /* 0x00000000ff00798f */ /* 0x004fe20002000000 */
[----:B------:R-:W-:Y:S05]  /*50c0*/  YIELD ;  /* 0x0000000000007946 */ /* 0x000fea0003800000 */
[----:B------:R-:W-:-:S13]  /*50d0*/  ISETP.NE.AND P0, PT, R5, R0, PT ;  /* 0x000000000500720c */ /* 0x000fda0003f05270 */
[----:B------:R-:W-:Y:S05]  /*50e0*/  @P0 BRA `(.L_x_698) ;  /* 0xfffffffc00ec0947 */ /* 0x000fea000383ffff */
.L_x_697:
        /* <DEDUP_REMOVED lines=24> */
.L_x_699:
        /* <DEDUP_REMOVED lines=25> */
.L_x_700:
        /* <DEDUP_REMOVED lines=16> */
.L_x_1893:


//--------------------- .text._Z35group_norm_nhwc_bwd_one_pass_kernelI11Fp16IOFp16WLi64ELi10ELi640EEv26Group_norm_nhwc_bwd_params --------------------------
	.section	.text._Z35group_norm_nhwc_bwd_one_pass_kernelI11Fp16IOFp16WLi64ELi10ELi640EEv26Group_norm_nhwc_bwd_params,"ax",@progbits
	.align	128
        .global         _Z35group_norm_nhwc_bwd_one_pass_kernelI11Fp16IOFp16WLi64ELi10ELi640EEv26Group_norm_nhwc_bwd_params
        .type           _Z35group_norm_nhwc_bwd_one_pass_kernelI11Fp16IOFp16WLi64ELi10ELi640EEv26Group_norm_nhwc_bwd_params,@function
        .size           _Z35group_norm_nhwc_bwd_one_pass_kernelI11Fp16IOFp16WLi64ELi10ELi640EEv26Group_norm_nhwc_bwd_params,(.L_x_1894 - _Z35group_norm_nhwc_bwd_one_pass_kernelI11Fp16IOFp16WLi64ELi10ELi640EEv26Group_norm_nhwc_bwd_params)
        .other          _Z35group_norm_nhwc_bwd_one_pass_kernelI11Fp16IOFp16WLi64ELi10ELi640EEv26Group_norm_nhwc_bwd_params,@"STO_CUDA_ENTRY STV_DEFAULT"
_Z35group_norm_nhwc_bwd_one_pass_kernelI11Fp16IOFp16WLi64ELi10ELi640EEv26Group_norm_nhwc_bwd_params:
.text._Z35group_norm_nhwc_bwd_one_pass_kernelI11Fp16IOFp16WLi64ELi10ELi640EEv26Group_norm_nhwc_bwd_params:
        /* <DEDUP_REMOVED lines=47> */
.L_x_725:
        /* <DEDUP_REMOVED lines=105> */
.L_x_703:
[----:B------:R-:W-:Y:S05]  /*0980*/  BSYNC B0 ;  /* 0x0000000000007941 */ /* 0x000fea0003800000 */
.L_x_702:
        /* <DEDUP_REMOVED lines=25> */
.L_x_704:
        /* <DEDUP_REMOVED lines=97> */
.L_x_706:
[----:B------:R-:W-:Y:S05]  /*1130*/  BSYNC B0 ;  /* 0x0000000000007941 */ /* 0x000fea0003800000 */
.L_x_705:
        /* <DEDUP_REMOVED lines=40> */
.L_x_709:
        /* <DEDUP_REMOVED lines=210> */
.L_x_708:
[----:B------:R-:W-:Y:S05]  /*20e0*/  BSYNC B0 ;  /* 0x0000000000007941 */ /* 0x000fea0003800000 */
.L_x_707:
        /* <DEDUP_REMOVED lines=20> */
.L_x_711:
[----:B------:R-:W-:Y:S05]  /*2230*/  BSYNC B0 ;  /* 0x0000000000007941 */ /* 0x000fea0003800000 */
.L_x_710:
        /* <DEDUP_REMOVED lines=34> */
.L_x_714:
[----:B------:R-:W2:Y:S04]  /*2460*/  LDG.E.STRONG.GPU R10, desc[UR14][R8.64] ;  /* 0x0000000e080a7981 */ /* 0x000ea8000c1ef900 */
[----:B--2---:R-:W-:Y:S01]  /*2470*/  CCTL.IVALL ;  /* 0x00000000ff00798f */ /* 0x004fe20002000000 */
[----:B------:R-:W-:Y:S05]  /*2480*/  YIELD ;  /* 0x0000000000007946 */ /* 0x000fea0003800000 */
[----:B------:R-:W-:-:S13]  /*2490*/  ISETP.NE.AND P0, PT, R10, R13, PT ;  /* 0x0000000d0a00720c */ /* 0x000fda0003f05270 */
[----:B------:R-:W-:Y:S05]  /*24a0*/  @P0 BRA `(.L_x_714) ;  /* 0xfffffffc00ec0947 */ /* 0x000fea000383ffff */
.L_x_713:
        /* <DEDUP_REMOVED lines=17> */
.L_x_718:
        /* <DEDUP_REMOVED lines=115> */
.L_x_717:
        /* <DEDUP_REMOVED lines=61> */
.L_x_719:
[----:B------:R-:W-:-:S13]  /*30c0*/  ISETP.NE.OR P0, PT, R19, RZ, P0 ;  /* 0x000000ff1300720c */ /* 0x000fda0000705670 */
[----:B------:R-:W-:Y:S05]  /*30d0*/  @!P0 BRA `(.L_x_715) ;  /* 0x00000000007c8947 */ /* 0x000fea0003800000 */
.L_x_716:
        /* <DEDUP_REMOVED lines=31> */
.L_x_715:
        /* <DEDUP_REMOVED lines=11> */
.L_x_721:
[----:B------:R-:W-:Y:S05]  /*3380*/  BSYNC B0 ;  /* 0x0000000000007941 */ /* 0x000fea0003800000 */
.L_x_720:
        /* <DEDUP_REMOVED lines=16> */
.L_x_712:
        /* <DEDUP_REMOVED lines=34> */
.L_x_722:
        /* <DEDUP_REMOVED lines=24> */
.L_x_724:
[----:B------:R-:W-:Y:S05]  /*3830*/  BSYNC B0 ;  /* 0x0000000000007941 */ /* 0x000fea0003800000 */
.L_x_723:
[----:B------:R-:W-:Y:S01]  /*3840*/  ULDC UR6, c[0x0][0x10] ;  /* 0x0000040000067ab9 */ /* 0x000fe20000000800 */
[----:B------:R-:W-:Y:S02]  /*3850*/  UIADD3 UR4, UR4, 0x1, URZ ;  /* 0x0000000104047890 */ /* 0x000fe4000fffe03f */
[----:B------:R-:W-:-:S04]  /*3860*/  UIADD3 UR8, UR6, UR8, URZ ;  /* 0x0000000806087290 */ /* 0x000fc8000fffe03f */
[----:B------:R-:W-:-:S06]  /*3870*/  UISETP.GE.AND UP0, UPT, UR8, UR5, UPT ;  /* 0x000000050800728c */ /* 0x000fcc000bf06270 */
[----:B------:R-:W-:-:S13]  /*3880*/  PLOP3.LUT P0, PT, PT, PT, UP0, 0x80, 0x0 ;  /* 0x000000000000781c */ /* 0x000fda0003f0f008 */
[----:B------:R-:W-:Y:S05]  /*3890*/  @!P0 BRA `(.L_x_725) ;  /* 0xffffffc800948947 */ /* 0x000fea000383ffff */
.L_x_701:
        /* <DEDUP_REMOVED lines=19> */
.L_x_727:
[----:B------:R-:W-:Y:S05]  /*39d0*/  BSYNC B0 ;  /* 0x0000000000007941 */ /* 0x000fea0003800000 */
.L_x_726:
        /* <DEDUP_REMOVED lines=11> */
.L_x_729:
[----:B------:R-:W2:Y:S04]  /*3a90*/  LDG.E.STRONG.GPU R5, desc[UR14][R2.64] ;  /* 0x0000000e02057981 */ /* 0x000ea8000c1ef900 */
[----:B--2---:R-:W-:Y:S01]  /*3aa0*/  CCTL.IVALL ;  /* 0x00000000ff00798f */ /* 0x004fe20002000000 */
[----:B------:R-:W-:Y:S05]  /*3ab0*/  YIELD ;  /* 0x0000000000007946 */ /* 0x000fea0003800000 */
[----:B------:R-:W-:-:S13]  /*3ac0*/  ISETP.NE.AND P0, PT, R5, R4, PT ;  /* 0x000000040500720c */ /* 0x000fda0003f05270 */
[----:B------:R-:W-:Y:S05]  /*3ad0*/  @P0 BRA `(.L_x_729) ;  /* 0xfffffffc00ec0947 */ /* 0x000fea000383ffff */
.L_x_728:
        /* <DEDUP_REMOVED lines=25> */
.L_x_730:
        /* <DEDUP_REMOVED lines=19> */
[----:B---3--:R-:W-:Y:S02]  /*3da0*/  F2FP.F16.F32.PACK_AB R3, R14, R3 ;  /* 0x000000030e03723e */ /* 0x008fe400000000ff */
[----:B----4-:R-:W-:-:S03]  /*3db0*/  F2FP.F16.F32.PACK_AB R21, R19, R16 ;  /* 0x000000101315723e */ /* 0x010fc600000000ff */
[----:B------:R2:W-:Y:S04]  /*3dc0*/  STG.E desc[UR14][R8.64], R3 ;  /* 0x0000000308007986 */ /* 0x0005e8000c10190e */
[----:B------:R2:W-:Y:S02]  /*3dd0*/  STG.E desc[UR14][R10.64], R21 ;  /* 0x000000150a007986 */ /* 0x0005e4000c10190e */
[----:B------:R-:W-:Y:S05]  /*3de0*/  @P0 BRA `(.L_x_730) ;  /* 0xfffffffc00a00947 */ /* 0x000fea000383ffff */
[----:B------:R-:W-:Y:S05]  /*3df0*/  EXIT ;  /* 0x000000000000794d */ /* 0x000fea0003800000 */
.L_x_731:
        /* <DEDUP_REMOVED lines=16> */
.L_x_1894:


//--------------------- .text._Z35group_norm_nhwc_bwd_one_pass_kernelI11Fp16IOFp16WLi128ELi10ELi640EEv26Group_norm_nhwc_bwd_params --------------------------
	.section	.text._Z35group_norm_nhwc_bwd_one_pass_kernelI11Fp16IOFp16WLi128ELi10ELi640EEv26Group_norm_nhwc_bwd_params,"ax",@progbits
	.align	128
        .global         _Z35group_norm_nhwc_bwd_one_pass_kernelI11Fp16IOFp16WLi128ELi10ELi640EEv26Group_norm_nhwc_bwd_params
        .type           _Z35group_norm_nhwc_bwd_one_pass_kernelI11Fp16IOFp16WLi128ELi10ELi640EEv26Group_norm_nhwc_bwd_params,@function
        .size           _Z35group_norm_nhwc_bwd_one_pass_kernelI11Fp16IOFp16WLi128ELi10ELi640EEv26Group_norm_nhwc_bwd_params,(.L_x_1895 - _Z35group_norm_nhwc_bwd_one_pass_kernelI11Fp16IOFp16WLi128ELi10ELi640EEv26Group_norm_nhwc_bwd_params)
        .other          _Z35group_norm_nhwc_bwd_one_pass_kernelI11Fp16IOFp16WLi128ELi10ELi640EEv26Group_norm_nhwc_bwd_params,@"STO_CUDA_ENTRY STV_DEFAULT"
_Z35group_norm_nhwc_bwd_one_pass_kernelI11Fp16IOFp16WLi128ELi10ELi640EEv26Group_norm_nhwc_bwd_params:
.text._Z35group_norm_nhwc_bwd_one_pass_kernelI11Fp16IOFp16WLi128ELi10ELi640EEv26Group_norm_nhwc_bwd_params:
        /* <DEDUP_REMOVED lines=47> */
.L_x_756:
        /* <DEDUP_REMOVED lines=105> */
.L_x_734:
[----:B------:R-:W-:Y:S05]  /*0980*/  BSYNC B0 ;  /* 0x0000000000007941 */ /* 0x000fea0003800000 */
.L_x_733:
        /* <DEDUP_REMOVED lines=25> */
.L_x_735:
        /* <DEDUP_REMOVED lines=97> */
.L_x_737:
[----:B------:R-:W-:Y:S05]  /*1130*/  BSYNC B0 ;  /* 0x0000000000007941 */ /* 0x000fea0003800000 */
.L_x_736:
        /* <DEDUP_REMOVED lines=40> */
.L_x_740:
        /* <DEDUP_REMOVED lines=210> */
.L_x_739:
[----:B------:R-:W-:Y:S05]  /*20e0*/  BSYNC B0 ;  /* 0x0000000000007941 */ /* 0x000fea0003800000 */
.L_x_738:
        /* <DEDUP_REMOVED lines=20> */
.L_x_742:
[----:B------:R-:W-:Y:S05]  /*2230*/  BSYNC B0 ;  /* 0x0000000000007941 */ /* 0x000fea0003800000 */
.L_x_741:
        /* <DEDUP_REMOVED lines=34> */
.L_x_745:
[----:B------:R-:W2:Y:S04]  /*2460*/  LDG.E.STRONG.GPU R10, desc[UR14][R8.64] ;  /* 0x0000000e080a7981 */ /* 0x000ea8000c1ef900 */
[----:B--2---:R-:W-:Y:S01]  /*2470*/  CCTL.IVALL ;  /* 0x00000000ff00798f */ /* 0x004fe20002000000 */
[----:B------:R-:W-:Y:S05]  /*2480*/  YIELD ;  /* 0x0000000000007946 */ /* 0x000fea0003800000 */
[----:B------:R-:W-:-:S13]  /*2490*/  ISETP.NE.AND P0, PT, R10, R13, PT ;  /* 0x0000000d0a00720c */ /* 0x000fda0003f05270 */
[----:B------:R-:W-:Y:S05]  /*24a0*/  @P0 BRA `(.L_x_745) ;  /* 0xfffffffc00ec0947 */ /* 0x000fea000383ffff */
.L_x_744:
        /* <DEDUP_REMOVED lines=17> */
.L_x_749:
        /* <DEDUP_REMOVED lines=115> */
.L_x_748:
        /* <DEDUP_REMOVED lines=61> */
.L_x_750:
[----:B------:R-:W-:-:S13]  /*30c0*/  ISETP.NE.OR P0, PT, R19, RZ, P0 ;  /* 0x000000ff1300720c */ /* 0x000fda0000705670 */
[----:B------:R-:W-:Y:S05]  /*30d0*/  @!P0 BRA `(.L_x_746) ;  /* 0x00000000007c8947 */ /* 0x000fea0003800000 */
.L_x_747:
        /* <DEDUP_REMOVED lines=31> */
.L_x_746:
        /* <DEDUP_REMOVED lines=11> */
.L_x_752:
[----:B------:R-:W-:Y:S05]  /*3380*/  BSYNC B0 ;  /* 0x0000000000007941 */ /* 0x000fea0003800000 */
.L_x_751:
        /* <DEDUP_REMOVED lines=16> */
.L_x_743:
        /* <DEDUP_REMOVED lines=34> */
.L_x_753:
        /* <DEDUP_REMOVED lines=24> */
.L_x_755:
[----:B------:R-:W-:Y:S05]  /*3830*/  BSYNC B0 ;  /* 0x0000000000007941 */ /* 0x000fea0003800000 */
.L_x_754:
[----:B------:R-:W-:Y:S01]  /*3840*/  ULDC UR6, c[0x0][0x10] ;  /* 0x0000040000067ab9 */ /* 0x000fe20000000800 */
[----:B------:R-:W-:Y:S02]  /*3850*/  UIADD3 UR4, UR4, 0x1, URZ ;  /* 0x0000000104047890 */ /* 0x000fe4000fffe03f */
[----:B------:R-:W-:-:S04]  /*3860*/  UIADD3 UR8, UR6, UR8, URZ ;  /* 0x0000000806087290 */ /* 0x000fc8000fffe03f */
[----:B------:R-:W-:-:S06]  /*3870*/  UISETP.GE.AND UP0, UPT, UR8, UR5, UPT ;  /* 0x000000050800728c */ /* 0x000fcc000bf06270 */
[----:B------:R-:W-:-:S13]  /*3880*/  PLOP3.LUT P0, PT, PT, PT, UP0, 0x80, 0x0 ;  /* 0x000000000000781c */ /* 0x000fda0003f0f008 */
[----:B------:R-:W-:Y:S05]  /*3890*/  @!P0 BRA `(.L_x_756) ;  /* 0xffffffc800948947 */ /* 0x000fea000383ffff */
.L_x_732:
        /* <DEDUP_REMOVED lines=19> */
.L_x_758:
[----:B------:R-:W-:Y:S05]  /*39d0*/  BSYNC B0 ;  /* 0x0000000000007941 */ /* 0x000fea0003800000 */
.L_x_757:
        /* <DEDUP_REMOVED lines=11> */
.L_x_760:
[----:B------:R-:W2:Y:S04]  /*3a90*/  LDG.E.STRONG.GPU R5, desc[UR14][R2.64] ;  /* 0x0000000e02057981 */ /* 0x000ea8000c1ef900 */
[----:B--2---:R-:W-:Y:S01]  /*3aa0*/  CCTL.IVALL ;  /* 0x00000000ff00798f */ /* 0x004fe20002000000 */
[----:B------:R-:W-:Y:S05]  /*3ab0*/  YIELD ;  /* 0x0000000000007946 */ /* 0x000fea0003800000 */
[----:B------:R-:W-:-:S13]  /*3ac0*/  ISETP.NE.AND P0, PT, R5, R4, PT ;  /* 0x000000040500720c */ /* 0x000fda0003f05270 */
[----:B------:R-:W-:Y:S05]  /*3ad0*/  @P0 BRA `(.L_x_760) ;  /* 0xfffffffc00ec0947 */ /* 0x000fea000383ffff */
.L_x_759:
        /* <DEDUP_REMOVED lines=25> */
.L_x_761:
        /* <DEDUP_REMOVED lines=25> */
.L_x_762:
        /* <DEDUP_REMOVED lines=16> */
.L_x_1895:


//--------------------- .text._Z35group_norm_nhwc_bwd_one_pass_kernelI11Fp16IOFp16WLi256ELi10ELi640EEv26Group_norm_nhwc_bwd_params --------------------------
	.section	.text._Z35group_norm_nhwc_bwd_one_pass_kernelI11Fp16IOFp16WLi256ELi10ELi640EEv26Group_norm_nhwc_bwd_params,"ax",@progbits
	.align	128
        .global         _Z35group_norm_nhwc_bwd_one_pass_kernelI11Fp16IOFp16WLi256ELi10ELi640EEv26Group_norm_nhwc_bwd_params
        .type           _Z35group_norm_nhwc_bwd_one_pass_kernelI11Fp16IOFp16WLi256ELi10ELi640EEv26Group_norm_nhwc_bwd_params,@function
        .size           _Z35group_norm_nhwc_bwd_one_pass_kernelI11Fp16IOFp16WLi256ELi10ELi640EEv26Group_norm_nhwc_bwd_params,(.L_x_1896 - _Z35group_norm_nhwc_bwd_one_pass_kernelI11Fp16IOFp16WLi256ELi10ELi640EEv26Group_norm_nhwc_bwd_params)
        .other          _Z35group_norm_nhwc_bwd_one_pass_kernelI11Fp16IOFp16WLi256ELi10ELi640EEv26Group_norm_nhwc_bwd_params,@"STO_CUDA_ENTRY STV_DEFAULT"
_Z35group_norm_nhwc_bwd_one_pass_kernelI11Fp16IOFp16WLi256ELi10ELi640EEv26Group_norm_nhwc_bwd_params:
.text._Z35group_norm_nhwc_bwd_one_pass_kernelI11Fp16IOFp16WLi256ELi10ELi640EEv26Group_norm_nhwc_bwd_params:
        /* <DEDUP_REMOVED lines=45> */
.L_x_791:
        /* <DEDUP_REMOVED lines=128> */
.L_x_765:
[----:B------:R-:W-:Y:S05]  /*0ad0*/  BSYNC B0 ;  /* 0x0000000000007941 */ /* 0x000fea0003800000 */
.L_x_764:
        /* <DEDUP_REMOVED lines=33> */
.L_x_766:
        /* <DEDUP_REMOVED lines=26> */
.L_x_767:
        /* <DEDUP_REMOVED lines=103> */
.L_x_769:
[----:B------:R-:W-:Y:S05]  /*1500*/  BSYNC B0 ;  /* 0x0000000000007941 */ /* 0x000fea0003800000 */
.L_x_768:
        /* <DEDUP_REMOVED lines=40> */
.L_x_772:
        /* <DEDUP_REMOVED lines=210> */
.L_x_771:
[----:B------:R-:W-:Y:S05]  /*24b0*/  BSYNC B0 ;  /* 0x0000000000007941 */ /* 0x000fea0003800000 */
.L_x_770:
        /* <DEDUP_REMOVED lines=20> */
.L_x_774:
[----:B------:R-:W-:Y:S05]  /*2600*/  BSYNC B0 ;  /* 0x0000000000007941 */ /* 0x000fea0003800000 */
.L_x_773:
        /* <DEDUP_REMOVED lines=34> */
.L_x_777:
[----:B------:R-:W2:Y:S04]  /*2830*/  LDG.E.STRONG.GPU R9, desc[UR14][R10.64] ;  /* 0x0000000e0a097981 */ /* 0x000ea8000c1ef900 */
[----:B--2---:R-:W-:Y:S01]  /*2840*/  CCTL.IVALL ;  /* 0x00000000ff00798f */ /* 0x004fe20002000000 */
[----:B------:R-:W-:Y:S05]  /*2850*/  YIELD ;  /* 0x0000000000007946 */ /* 0x000fea0003800000 */
[----:B------:R-:W-:-:S13]  /*2860*/  ISETP.NE.AND P0, PT, R9, R14, PT ;  /* 0x0000000e0900720c */ /* 0x000fda0003f05270 */
[----:B------:R-:W-:Y:S05]  /*2870*/  @P0 BRA `(.L_x_777) ;  /* 0xfffffffc00ec0947 */ /* 0x000fea000383ffff */
.L_x_776:
        /* <DEDUP_REMOVED lines=17> */
.L_x_781:
        /* <DEDUP_REMOVED lines=115> */
.L_x_780:
        /* <DEDUP_REMOVED lines=61> */
.L_x_782:
[----:B------:R-:W-:-:S13]  /*3490*/  ISETP.NE.OR P0, PT, R9, RZ, P0 ;  /* 0x000000ff0900720c */ /* 0x000fda0000705670 */
[----:B------:R-:W-:Y:S05]  /*34a0*/  @!P0 BRA `(.L_x_778) ;  /* 0x00000000007c8947 */ /* 0x000fea0003800000 */
.L_x_779:
        /* <DEDUP_REMOVED lines=31> */
.L_x_778:
        /* <DEDUP_REMOVED lines=11> */
.L_x_784:
[----:B------:R-:W-:Y:S05]  /*3750*/  BSYNC B0 ;  /* 0x0000000000007941 */ /* 0x000fea0003800000 */
.L_x_783:
        /* <DEDUP_REMOVED lines=16> */
.L_x_775:
        /* <DEDUP_REMOVED lines=38> */
.L_x_785:
        /* <DEDUP_REMOVED lines=21> */
.L_x_787:
[----:B------:R-:W-:Y:S05]  /*3c10*/  BSYNC B0 ;  /* 0x0000000000007941 */ /* 0x000fea0003800000 */
.L_x_786:
        /* <DEDUP_REMOVED lines=26> */
.L_x_788:
        /* <DEDUP_REMOVED lines=24> */
.L_x_790:
[----:B------:R-:W-:Y:S05]  /*3f40*/  BSYNC B0 ;  /* 0x0000000000007941 */ /* 0x000fea0003800000 */
.L_x_789:
[----:B------:R-:W-:Y:S01]  /*3f50*/  ULDC UR8, c[0x0][0x10] ;  /* 0x0000040000087ab9 */ /* 0x000fe20000000800 */
[----:B------:R-:W-:Y:S02]  /*3f60*/  UIADD3 UR4, UR4, 0x1, URZ ;  /* 0x0000000104047890 */ /* 0x000fe4000fffe03f */
[----:B------:R-:W-:-:S04]  /*3f70*/  UIADD3 UR7, UR8, UR7, URZ ;  /* 0x0000000708077290 */ /* 0x000fc8000fffe03f */
[----:B------:R-:W-:-:S06]  /*3f80*/  UISETP.GE.AND UP0, UPT, UR7, UR5, UPT ;  /* 0x000000050700728c */ /* 0x000fcc000bf06270 */
[----:B------:R-:W-:-:S13]  /*3f90*/  PLOP3.LUT P0, PT, PT, PT, UP0, 0x80, 0x0 ;  /* 0x000000000000781c */ /* 0x000fda0003f0f008 */
[----:B------:R-:W-:Y:S05]  /*3fa0*/  @!P0 BRA `(.L_x_791) ;  /* 0xffffffc000c88947 */ /* 0x000fea000383ffff */
.L_x_763:
        /* <DEDUP_REMOVED lines=19> */
.L_x_793:
[----:B------:R-:W-:Y:S05]  /*40e0*/  BSYNC B0 ;  /* 0x0000000000007941 */ /* 0x000fea0003800000 */
.L_x_792:
        /* <DEDUP_REMOVED lines=11> */
.L_x_795:
[----:B------:R-:W2:Y:S04]  /*41a0*/  LDG.E.STRONG.GPU R5, desc[UR14][R2.64] ;  /* 0x0000000e02057981 */ /* 0x000ea8000c1ef900 */
[----:B--2---:R-:W-:Y:S01]  /*41b0*/  CCTL.IVALL ;  /* 0x00000000ff00798f */ /* 0x004fe20002000000 */
[----:B------:R-:W-:Y:S05]  /*41c0*/  YIELD ;  /* 0x0000000000007946 */ /* 0x000fea0003800000 */
[----:B------:R-:W-:-:S13]  /*41d0*/  ISETP.NE.AND P0, PT, R5, R0, PT ;  /* 0x000000000500720c */ /* 0x000fda0003f05270 */
[----:B------:R-:W-:Y:S05]  /*41e0*/  @P0 BRA `(.L_x_795) ;  /* 0xfffffffc00ec0947 */ /* 0x000fea000383ffff */
.L_x_794:
        /* <DEDUP_REMOVED lines=24> */
.L_x_796:
        /* <DEDUP_REMOVED lines=25> */
.L_x_797:
        /* <DEDUP_REMOVED lines=16> */
.L_x_1896:


//--------------------- .text._Z35group_norm_nhwc_bwd_one_pass_kernelI11Fp16IOFp16WLi512ELi10ELi640EEv26Group_norm_nhwc_bwd_params --------------------------
	.section	.text._Z35group_norm_nhwc_bwd_one_pass_kernelI11Fp16IOFp16WLi512ELi10ELi640EEv26Group_norm_nhwc_bwd_params,"ax",@progbits
	.align	128
        .global         _Z35group_norm_nhwc_bwd_one_pass_kernelI11Fp16IOFp16WLi512ELi10ELi640EEv26Group_norm_nhwc_bwd_params
        .type           _Z35group_norm_nhwc_bwd_one_pass_kernelI11Fp16IOFp16WLi512ELi10ELi640EEv26Group_norm_nhwc_bwd_params,@function
        .size           _Z35group_norm_nhwc_bwd_one_pass_kernelI11Fp16IOFp16WLi512ELi10ELi640EEv26Group_norm_nhwc_bwd_params,(.L_x_1897 - _Z35group_norm_nhwc_bwd_one_pass_kernelI11Fp16IOFp16WLi512ELi10ELi640EEv26Group_norm_nhwc_bwd_params)
        .other          _Z35group_norm_nhwc_bwd_one_pass_kernelI11Fp16IOFp16WLi512ELi10ELi640EEv26Group_norm_nhwc_bwd_params,@"STO_CUDA_ENTRY STV_DEFAULT"
_Z35group_norm_nhwc_bwd_one_pass_kernelI11Fp16IOFp16WLi512ELi10ELi640EEv26Group_norm_nhwc_bwd_params:
.text._Z35group_norm_nhwc_bwd_one_pass_kernelI11Fp16IOFp16WLi512ELi10ELi640EEv26Group_norm_nhwc_bwd_params:
        /* <DEDUP_REMOVED lines=44> */
.L_x_834:
        /* <DEDUP_REMOVED lines=174> */
[----:B--2---:R-:W-:Y:S02]  /*0da0*/  HADD2.F32 R31, -RZ, R31.H0_H0 ;  /* 0x2000001fff1f7230 */ /* 0x004fe40000004100 */
[----:B---3--:R-:W-:Y:S02]  /*0db0*/  HADD2.F32 R4, -RZ, R4.H0_H0 ;  /* 0x20000004ff047230 */ /* 0x008fe40000004100 */
[----:B----4-:R-:W-:Y:S02]  /*0dc0*/  @P0 HADD2.F32 R28, -RZ, R12.H0_H0 ;  /* 0x2000000cff1c0230 */ /* 0x010fe40000004100 */
[----:B------:R-:W-:-:S07]  /*0dd0*/  @P0 HADD2.F32 R29, -RZ, R5.H0_H0 ;  /* 0x20000005ff1d0230 */ /* 0x000fce0000004100 */
.L_x_800:
[----:B------:R-:W-:Y:S05]  /*0de0*/  BSYNC B0 ;  /* 0x0000000000007941 */ /* 0x000fea0003800000 */
.L_x_799:
        /* <DEDUP_REMOVED lines=26> */
.L_x_801:
        /* <DEDUP_REMOVED lines=33> */
.L_x_802:
        /* <DEDUP_REMOVED lines=35> */
.L_x_803:
        /* <DEDUP_REMOVED lines=31> */
.L_x_804:
        /* <DEDUP_REMOVED lines=113> */
.L_x_806:
[----:B------:R-:W-:Y:S05]  /*1cd0*/  BSYNC B0 ;  /* 0x0000000000007941 */ /* 0x000fea0003800000 */
.L_x_805:
        /* <DEDUP_REMOVED lines=40> */
.L_x_809:
        /* <DEDUP_REMOVED lines=216> */
.L_x_808:
[----:B------:R-:W-:Y:S05]  /*2ce0*/  BSYNC B0 ;  /* 0x0000000000007941 */ /* 0x000fea0003800000 */
.L_x_807:
        /* <DEDUP_REMOVED lines=20> */
.L_x_811:
[----:B------:R-:W-:Y:S05]  /*2e30*/  BSYNC B0 ;  /* 0x0000000000007941 */ /* 0x000fea0003800000 */
.L_x_810:
        /* <DEDUP_REMOVED lines=34> */
.L_x_814:
[----:B------:R-:W2:Y:S04]  /*3060*/  LDG.E.STRONG.GPU R10, desc[UR12][R8.64] ;  /* 0x0000000c080a7981 */ /* 0x000ea8000c1ef900 */
[----:B--2---:R-:W-:Y:S01]  /*3070*/  CCTL.IVALL ;  /* 0x00000000ff00798f */ /* 0x004fe20002000000 */
[----:B------:R-:W-:Y:S05]  /*3080*/  YIELD ;  /* 0x0000000000007946 */ /* 0x000fea0003800000 */
[----:B------:R-:W-:-:S13]  /*3090*/  ISETP.NE.AND P0, PT, R10, R13, PT ;  /* 0x0000000d0a00720c */ /* 0x000fda0003f05270 */
[----:B------:R-:W-:Y:S05]  /*30a0*/  @P0 BRA `(.L_x_814) ;  /* 0xfffffffc00ec0947 */ /* 0x000fea000383ffff */
.L_x_813:
        /* <DEDUP_REMOVED lines=17> */
.L_x_818:
        /* <DEDUP_REMOVED lines=115> */
.L_x_817:
        /* <DEDUP_REMOVED lines=61> */
.L_x_819:
[----:B------:R-:W-:-:S13]  /*3cc0*/  ISETP.NE.OR P0, PT, R17, RZ, P0 ;  /* 0x000000ff1100720c */ /* 0x000fda0000705670 */
[----:B------:R-:W-:Y:S05]  /*3cd0*/  @!P0 BRA `(.L_x_815) ;  /* 0x00000000007c8947 */ /* 0x000fea0003800000 */
.L_x_816:
        /* <DEDUP_REMOVED lines=31> */
.L_x_815:
        /* <DEDUP_REMOVED lines=11> */
.L_x_821:
[----:B------:R-:W-:Y:S05]  /*3f80*/  BSYNC B0 ;  /* 0x0000000000007941 */ /* 0x000fea0003800000 */
.L_x_820:
        /* <DEDUP_REMOVED lines=16> */
.L_x_812:
        /* <DEDUP_REMOVED lines=52> */
.L_x_822:
        /* <DEDUP_REMOVED lines=21> */
.L_x_824:
[----:B------:R-:W-:Y:S05]  /*4520*/  BSYNC B0 ;  /* 0x0000000000007941 */ /* 0x000fea0003800000 */
.L_x_823:
        /* <DEDUP_REMOVED lines=25> */
.L_x_825:
        /* <DEDUP_REMOVED lines=20> */
.L_x_827:
[----:B------:R-:W-:Y:S05]  /*4800*/  BSYNC B0 ;  /* 0x0000000000007941 */ /* 0x000fea0003800000 */
.L_x_826:
        /* <DEDUP_REMOVED lines=31> */
.L_x_828:
        /* <DEDUP_REMOVED lines=20> */
.L_x_830:
[----:B------:R-:W-:Y:S05]  /*4b40*/  BSYNC B0 ;  /* 0x0000000000007941 */ /* 0x000fea0003800000 */
.L_x_829:
        /* <DEDUP_REMOVED lines=25> */
.L_x_831:
        /* <DEDUP_REMOVED lines=19> */
.L_x_833:
[----:B------:R-:W-:Y:S05]  /*4e10*/  BSYNC B0 ;  /* 0x0000000000007941 */ /* 0x000fea0003800000 */
.L_x_832:
        /* <DEDUP_REMOVED lines=9> */
.L_x_798:
        /* <DEDUP_REMOVED lines=19> */
.L_x_836:
[----:B------:R-:W-:Y:S05]  /*4fe0*/  BSYNC B0 ;  /* 0x0000000000007941 */ /* 0x000fea0003800000 */
.L_x_835:
        /* <DEDUP_REMOVED lines=11> */
.L_x_838:
[----:B------:R-:W2:Y:S04]  /*50a0*/  LDG.E.STRONG.GPU R5, desc[UR12][R2.64] ;  /* 0x0000000c02057981 */ /* 0x000ea8000c1ef900 */
[----:B--2---:R-:W-:Y:S01]  /*50b0*/  CCTL.IVALL ;  /* 0x00000000ff00798f */ /* 0x004fe20002000000 */
[----:B------:R-:W-:Y:S05]  /*50c0*/  YIELD ;  /* 0x0000000000007946 */ /* 0x000fea0003800000 */
[----:B------:R-:W-:-:S13]  /*50d0*/  ISETP.NE.AND P0, PT, R5, R0, PT ;  /* 0x000000000500720c */ /* 0x000fda0003f05270 */
[----:B------:R-:W-:Y:S05]  /*50e0*/  @P0 BRA `(.L_x_838) ;  /* 0xfffffffc00ec0947 */ /* 0x000fea000383ffff */
.L_x_837:
        /* <DEDUP_REMOVED lines=24> */
.L_x_839:
        /* <DEDUP_REMOVED lines=25> */
.L_x_840:
        /* <DEDUP_REMOVED lines=16> */
.L_x_1897:


//--------------------- .text._Z35group_norm_nhwc_bwd_one_pass_kernelI11Fp32IOFp32WLi64ELi10ELi640EEv26Group_norm_nhwc_bwd_params --------------------------
	.section	.text._Z35group_norm_nhwc_bwd_one_pass_kernelI11Fp32IOFp32WLi64ELi10ELi640EEv26Group_norm_nhwc_bwd_params,"ax",@progbits
	.align	128
        .global         _Z35group_norm_nhwc_bwd_one_pass_kernelI11Fp32IOFp32WLi64ELi10ELi640EEv26Group_norm_nhwc_bwd_params
        .type           _Z35group_norm_nhwc_bwd_one_pass_kernelI11Fp32IOFp32WLi64ELi10ELi640EEv26Group_norm_nhwc_bwd_params,@function
        .size           _Z35group_norm_nhwc_bwd_one_pass_kernelI11Fp32IOFp32WLi64ELi10ELi640EEv26Group_norm_nhwc_bwd_params,(.L_x_1898 - _Z35group_norm_nhwc_bwd_one_pass_kernelI11Fp32IOFp32WLi64ELi10ELi640EEv26Group_norm_nhwc_bwd_params)
        .other          _Z35group_norm_nhwc_bwd_one_pass_kernelI11Fp32IOFp32WLi64ELi10ELi640EEv26Group_norm_nhwc_bwd_params,@"STO_CUDA_ENTRY STV_DEFAULT"
_Z35group_norm_nhwc_bwd_one_pass_kernelI11Fp32IOFp32WLi64ELi10ELi640EEv26Group_norm_nhwc_bwd_params:
.text._Z35group_norm_nhwc_bwd_one_pass_kernelI11Fp32IOFp32WLi64ELi10ELi640EEv26Group_norm_nhwc_bwd_params:
        /* <DEDUP_REMOVED lines=47> */
.L_x_865:
[----:B------:R-:W-:Y:S01]  /*02f0*/  ULDC.64 UR6, c[0x0][0x248] ;  /* 0x0000920000067ab9 */ /* 0x000fe20000000a00 */
[----:B0-----:R-:W0:Y:S01]  /*0300*/  LDC R6, c[0x0][0x2a0] ;  /* 0x0000a800ff067b82 */ /* 0x001e220000000800 */
[----:B------:R-:W-:Y:S02]  /*0310*/  UIMAD.WIDE UR6, UR8, 0x8, UR6 ;  /* 0x00000008080678a5 */ /* 0x000fe4000f8e0206 */
[----:B------:R-:W-:-:S04]  /*0320*/  ISETP.LE.AND P4, PT, RZ, UR8, PT ;  /* 0x00000008ff007c0c */ /* 0x000fc8000bf83270 */
[----:B-1----:R-:W-:Y:S02]  /*0330*/  MOV R8, UR6 ;  /* 0x0000000600087c02 */ /* 0x002fe40008000f00 */
[----:B------:R-:W-:Y:S01]  /*0340*/  MOV R9, UR7 ;  /* 0x0000000700097c02 */ /* 0x000fe20008000f00 */
[----:B------:R-:W-:-:S05]  /*0350*/  ULDC.64 UR6, c[0x0][0x298] ;  /* 0x0000a60000067ab9 */ /* 0x000fca0000000a00 */
[----:B--2---:R-:W2:Y:S01]  /*0360*/  LDG.E.64 R8, desc[UR14][R8.64] ;  /* 0x0000000e08087981 */ /* 0x004ea2000c1e1b00 */
[----:B0---4-:R-:W-:-:S04]  /*0370*/  IABS R5, R6 ;  /* 0x0000000600057213 */ /* 0x011fc80000000000 */
[----:B------:R-:W0:Y:S08]  /*0380*/  I2F.RP R0, R5 ;  /* 0x0000000500007306 */ /* 0x000e300000209400 */
[----:B0-----:R-:W0:Y:S02]  /*0390*/  MUFU.RCP R0, R0 ;  /* 0x0000000000007308 */ /* 0x001e240000001000 */
[----:B0-----:R-:W-:-:S06]  /*03a0*/  IADD3 R2, R0, 0xffffffe, RZ ;  /* 0x0ffffffe00027810 */ /* 0x001fcc0007ffe0ff */
[----:B------:R0:W1:Y:S02]  /*03b0*/  F2I.FTZ.U32.TRUNC.NTZ R3, R2 ;  /* 0x0000000200037305 */ /* 0x000064000021f000 */
[----:B0-----:R-:W-:Y:S01]  /*03c0*/  HFMA2.MMA R2, -RZ, RZ, 0, 0 ;  /* 0x00000000ff027435 */ /* 0x001fe200000001ff */
[----:B-1----:R-:W-:-:S05]  /*03d0*/  IADD3 R4, RZ, -R3, RZ ;  /* 0x80000003ff047210 */ /* 0x002fca0007ffe0ff */
[----:B------:R-:W-:Y:S01]  /*03e0*/  IMAD R7, R4, R5, RZ ;  /* 0x0000000504077224 */ /* 0x000fe200078e02ff */
[----:B------:R-:W-:-:S03]  /*03f0*/  IABS R4, UR8 ;  /* 0x0000000800047c13 */ /* 0x000fc60008000000 */
[----:B------:R-:W-:-:S06]  /*0400*/  IMAD.HI.U32 R3, R3, R7, R2 ;  /* 0x0000000703037227 */ /* 0x000fcc00078e0002 */
[----:B------:R-:W-:-:S05]  /*0410*/  IMAD.HI.U32 R3, R3, R4, RZ ;  /* 0x0000000403037227 */ /* 0x000fca00078e00ff */
[----:B------:R-:W-:-:S05]  /*0420*/  IADD3 R0, -R3, RZ, RZ ;  /* 0x000000ff03007210 */ /* 0x000fca0007ffe1ff */
[----:B------:R-:W-:-:S05]  /*0430*/  IMAD R0, R5, R0, R4 ;  /* 0x0000000005007224 */ /* 0x000fca00078e0204 */
[----:B------:R-:W-:Y:S02]  /*0440*/  ISETP.GT.U32.AND P0, PT, R5, R0, PT ;  /* 0x000000000500720c */ /* 0x000fe40003f04070 */
[----:B------:R-:W-:-:S11]  /*0450*/  LOP3.LUT R2, R6, UR8, RZ, 0x3c, !PT ;  /* 0x0000000806027c12 */ /* 0x000fd6000f8e3cff */
[----:B------:R-:W-:-:S04]  /*0460*/  @!P0 IADD3 R0, R0, -R5, RZ ;  /* 0x8000000500008210 */ /* 0x000fc80007ffe0ff */
[CC--:B------:R-:W-:Y:S02]  /*0470*/  ISETP.GE.U32.AND P2, PT, R0.reuse, R5.reuse, PT ;  /* 0x000000050000720c */ /* 0x0c0fe40003f46070 */
[-C--:B------:R-:W-:Y:S02]  /*0480*/  ISETP.GT.U32.AND P3, PT, R5, R0.reuse, PT ;  /* 0x000000000500720c */ /* 0x080fe40003f64070 */
[----:B------:R-:W-:Y:S02]  /*0490*/  IADD3 R5, R0, -R5, RZ ;  /* 0x8000000500057210 */ /* 0x000fe40007ffe0ff */
[----:B------:R-:W-:Y:S02]  /*04a0*/  ISETP.GE.AND P5, PT, R2, RZ, PT ;  /* 0x000000ff0200720c */ /* 0x000fe40003fa6270 */
[----:B------:R-:W-:Y:S02]  /*04b0*/  SEL R0, R5, R0, !P3 ;  /* 0x0000000005007207 */ /* 0x000fe40005800000 */
[----:B------:R-:W-:-:S02]  /*04c0*/  @!P0 IADD3 R3, R3, 0x1, RZ ;  /* 0x0000000103038810 */ /* 0x000fc40007ffe0ff */
[----:B------:R-:W-:Y:S02]  /*04d0*/  ISETP.NE.AND P0, PT, R6, RZ, PT ;  /* 0x000000ff0600720c */ /* 0x000fe40003f05270 */
[----:B------:R-:W-:Y:S02]  /*04e0*/  LOP3.LUT R5, RZ, R6, RZ, 0x33, !PT ;  /* 0x00000006ff057212 */ /* 0x000fe400078e33ff */
[----:B------:R-:W-:Y:S01]  /*04f0*/  @!P4 IADD3 R0, -R0, RZ, RZ ;  /* 0x000000ff0000c210 */ /* 0x000fe20007ffe1ff */
[----:B------:R-:W0:Y:S01]  /*0500*/  @P1 LDC.64 R6, c[0x0][0x288] ;  /* 0x0000a200ff061b82 */ /* 0x000e220000000a00 */
[----:B------:R-:W-:Y:S02]  /*0510*/  @P2 IADD3 R3, R3, 0x1, RZ ;  /* 0x0000000103032810 */ /* 0x000fe40007ffe0ff */
[----:B------:R-:W-:Y:S02]  /*0520*/  SEL R33, R5, R0, !P0 ;  /* 0x0000000005217207 */ /* 0x000fe40004000000 */
[----:B------:R-:W-:-:S03]  /*0530*/  @!P5 IADD3 R3, -R3, RZ, RZ ;  /* 0x000000ff0303d210 */ /* 0x000fc60007ffe1ff */
[----:B---3--:R-:W-:Y:S01]  /*0540*/  IMAD R11, R33, 0xa, RZ ;  /* 0x0000000a210b7824 */ /* 0x008fe200078e02ff */
[----:B------:R-:W-:Y:S02]  /*0550*/  SEL R13, R5, R3, !P0 ;  /* 0x00000003050d7207 */ /* 0x000fe40004000000 */
[----:B------:R-:W-:Y:S01]  /*0560*/  SHF.R.S32.HI R2, RZ, 0x1f, R40 ;  /* 0x0000001fff027819 */ /* 0x000fe20000011428 */
[----:B------:R-:W1:Y:S01]  /*0570*/  @P1 LDC.64 R4, c[0x0][0x228] ;  /* 0x00008a00ff041b82 */ /* 0x000e620000000a00 */
[----:B------:R-:W-:Y:S02]  /*0580*/  IADD3 R42, P0, R40, R11, RZ ;  /* 0x0000000b282a7210 */ /* 0x000fe40007f1e0ff */
[----:B------:R-:W-:Y:S02]  /*0590*/  SHF.R.S32.HI R0, RZ, 0x1f, R13 ;  /* 0x0000001fff007819 */ /* 0x000fe4000001140d */
[----:B------:R-:W-:-:S03]  /*05a0*/  LEA.HI.X.SX32 R43, R11, R2, 0x1, P0 ;  /* 0x000000020b2b7211 */ /* 0x000fc600000f0eff */
[----:B------:R-:W-:Y:S01]  /*05b0*/  IMAD R0, R0, UR6, RZ ;  /* 0x0000000600007c24 */ /* 0x000fe2000f8e02ff */
[----:B------:R-:W3:Y:S01]  /*05c0*/  @P1 LDC.64 R2, c[0x0][0x230] ;  /* 0x00008c00ff021b82 */ /* 0x000ee20000000a00 */
[----:B------:R-:W-:-:S04]  /*05d0*/  IMAD.WIDE.U32 R42, R13, UR6, R42 ;  /* 0x000000060d2a7c25 */ /* 0x000fc8000f8e002a */
[----:B------:R-:W-:Y:S01]  /*05e0*/  IMAD R45, R13, UR7, R0 ;  /* 0x000000070d2d7c24 */ /* 0x000fe2000f8e0200 */
[----:B------:R-:W-:Y:S01]  /*05f0*/  @P1 MOV R44, R42 ;  /* 0x0000002a002c1202 */ /* 0x000fe20000000f00 */
[----:B0-----:R-:W-:-:S03]  /*0600*/  @P1 IMAD R0, R35, R6, RZ ;  /* 0x0000000623001224 */ /* 0x001fc600078e02ff */
[----:B------:R-:W-:Y:S01]  /*0610*/  IADD3 R45, R43, R45, RZ ;  /* 0x0000002d2b2d7210 */ /* 0x000fe20007ffe0ff */
[C---:B------:R-:W-:Y:S02]  /*0620*/  @P1 IMAD R13, R38.reuse, R7, R0 ;  /* 0x00000007260d1224 */ /* 0x040fe400078e0200 */
[----:B------:R-:W-:-:S05]  /*0630*/  @P1 IMAD.WIDE.U32 R6, R38, R6, R44 ;  /* 0x0000000626061225 */ /* 0x000fca00078e002c */
[----:B------:R-:W-:Y:S02]  /*0640*/  @P1 IADD3 R13, R7, R13, RZ ;  /* 0x0000000d070d1210 */ /* 0x000fe40007ffe0ff */
[C---:B------:R-:W-:Y:S02]  /*0650*/  @P1 SHF.L.U32 R7, R6.reuse, 0x2, RZ ;  /* 0x0000000206071819 */ /* 0x040fe400000006ff */
[----:B------:R-:W-:Y:S02]  /*0660*/  @P1 SHF.L.U64.HI R0, R6, 0x2, R13 ;  /* 0x0000000206001819 */ /* 0x000fe4000001020d */
[C---:B---3--:R-:W-:Y:S02]  /*0670*/  @P1 IADD3 R6, P0, R7.reuse, R2, RZ ;  /* 0x0000000207061210 */ /* 0x048fe40007f1e0ff */
[----:B-1----:R-:W-:Y:S02]  /*0680*/  @P1 IADD3 R4, P2, R7, R4, RZ ;  /* 0x0000000407041210 */ /* 0x002fe40007f5e0ff */
[----:B------:R-:W-:-:S02]  /*0690*/  @P1 IADD3.X R7, R0, R3, RZ, P0, !PT ;  /* 0x0000000300071210 */ /* 0x000fc400007fe4ff */
[----:B------:R-:W-:Y:S01]  /*06a0*/  @P1 IADD3.X R5, R0, R5, RZ, P2, !PT ;  /* 0x0000000500051210 */ /* 0x000fe200017fe4ff */
[----:B------:R-:W-:Y:S01]  /*06b0*/  HFMA2.MMA R3, -RZ, RZ, 0, 0 ;  /* 0x00000000ff037435 */ /* 0x000fe200000001ff */
[----:B------:R-:W-:Y:S02]  /*06c0*/  CS2R R12, SRZ ;  /* 0x00000000000c7805 */ /* 0x000fe4000001ff00 */
[----:B------:R-:W-:Y:S01]  /*06d0*/  MOV R2, RZ ;  /* 0x000000ff00027202 */ /* 0x000fe20000000f00 */
[----:B------:R-:W-:Y:S01]  /*06e0*/  UMOV UR9, 0x3f800000 ;  /* 0x3f80000000097882 */ /* 0x000fe20000000000 */
[----:B------:R-:W-:Y:S01]  /*06f0*/  BSSY B0, `(.L_x_842) ;  /* 0x000001c000007945 */ /* 0x000fe20003800000 */
[----:B------:R-:W-:Y:S01]  /*0700*/  ISETP.NE.AND P3, PT, RZ, UR18, PT ;  /* 0x00000012ff007c0c */ /* 0x000fe2000bf65270 */
[----:B------:R0:W5:Y:S04]  /*0710*/  @P1 LDG.E.64 R12, desc[UR14][R6.64] ;  /* 0x0000000e060c1981 */ /* 0x000168000c1e1b00 */
[----:B------:R1:W5:Y:S01]  /*0720*/  @P1 LDG.E.64 R2, desc[UR14][R4.64] ;  /* 0x0000000e04021981 */ /* 0x000362000c1e1b00 */
[----:B0-----:R-:W-:-:S02]  /*0730*/  CS2R R6, SRZ ;  /* 0x0000000000067805 */ /* 0x001fc4000001ff00 */
[----:B-1----:R-:W-:Y:S01]  /*0740*/  CS2R R4, SRZ ;  /* 0x0000000000047805 */ /* 0x002fe2000001ff00 */
        /* <DEDUP_REMOVED lines=9> */
[----:B------:R-:W-:Y:S02]  /*07e0*/  @UP0 UMOV UR9, UR6 ;  /* 0x0000000600090c82 */ /* 0x000fe40008000000 */
[----:B------:R-:W-:Y:S05]  /*07f0*/  @P0 BRA `(.L_x_843) ;  /* 0x00000000002c0947 */ /* 0x000fea0003800000 */
[----:B------:R-:W-:Y:S01]  /*0800*/  ISETP.NE.AND P0, PT, RZ, UR18, PT ;  /* 0x00000012ff007c0c */ /* 0x000fe2000bf05270 */
[----:B------:R-:W0:Y:S01]  /*0810*/  LDC.64 R6, c[0x0][0x238] ;  /* 0x00008e00ff067b82 */ /* 0x000e220000000a00 */
[----:B------:R-:W-:Y:S02]  /*0820*/  IADD3 R11, R40, R11, RZ ;  /* 0x0000000b280b7210 */ /* 0x000fe40007ffe0ff */
[----:B------:R-:W-:Y:S02]  /*0830*/  MOV R5, RZ ;  /* 0x000000ff00057202 */ /* 0x000fe40000000f00 */
[----:B------:R-:W-:-:S07]  /*0840*/  SHF.R.S32.HI R0, RZ, 0x1f, R11 ;  /* 0x0000001fff007819 */ /* 0x000fce000001140b */
[----:B------:R-:W1:Y:S01]  /*0850*/  @P0 LDC.64 R14, c[0x0][0x240] ;  /* 0x00009000ff0e0b82 */ /* 0x000e620000000a00 */
[----:B0-----:R-:W-:-:S06]  /*0860*/  IMAD.WIDE R6, R11, 0x4, R6 ;  /* 0x000000040b067825 */ /* 0x001fcc00078e0206 */
[----:B------:R-:W5:Y:S01]  /*0870*/  LDG.E.64 R6, desc[UR14][R6.64] ;  /* 0x0000000e06067981 */ /* 0x000f62000c1e1b00 */
[----:B-1----:R-:W-:-:S04]  /*0880*/  @P0 LEA R10, P2, R11, R14, 0x2 ;  /* 0x0000000e0b0a0211 */ /* 0x002fc800078410ff */
[----:B------:R-:W-:-:S05]  /*0890*/  @P0 LEA.HI.X R11, R11, R15, R0, 0x2, P2 ;  /* 0x0000000f0b0b0211 */ /* 0x000fca00010f1400 */
[----:B------:R0:W5:Y:S04]  /*08a0*/  @P0 LDG.E.64 R4, desc[UR14][R10.64] ;  /* 0x0000000e0a040981 */ /* 0x000168000c1e1b00 */
.L_x_843:
[----:B------:R-:W-:Y:S05]  /*08b0*/  BSYNC B0 ;  /* 0x0000000000007941 */ /* 0x000fea0003800000 */
.L_x_842:
[C---:B-----5:R-:W-:Y:S01]  /*08c0*/  FADD.FTZ R12, -R8.reuse, R12 ;  /* 0x0000000c080c7221 */ /* 0x060fe20000010100 */
[----:B------:R-:W-:Y:S01]  /*08d0*/  FADD.FTZ R0, -R8, R13 ;  /* 0x0000000d08007221 */ /* 0x000fe20000010100 */
[----:B------:R-:W-:Y:S02]  /*08e0*/  MOV R9, R2 ;  /* 0x0000000200097202 */ /* 0x000fe40000000f00 */
[----:B------:R-:W-:Y:S01]  /*08f0*/  MOV R8, R3 ;  /* 0x0000000300087202 */ /* 0x000fe20000000f00 */
[----:B------:R-:W-:Y:S01]  /*0900*/  FMUL.FTZ R32, R12, UR9 ;  /* 0x000000090c207c20 */ /* 0x000fe20008410000 */
[----:B------:R-:W-:Y:S01]  /*0910*/  FMUL.FTZ R0, R0, UR9 ;  /* 0x0000000900007c20 */ /* 0x000fe20008410000 */
[----:B------:R-:W-:Y:S06]  /*0920*/  @!P3 BRA `(.L_x_844) ;  /* 0x000000000048b947 */ /* 0x000fec0003800000 */
[----:B------:R-:W-:Y:S01]  /*0930*/  FFMA.FTZ R8, R32, R6, R4 ;  /* 0x0000000620087223 */ /* 0x000fe20000010004 */
[----:B------:R-:W-:-:S03]  /*0940*/  FFMA.FTZ R9, R0, R7, R5 ;  /* 0x0000000700097223 */ /* 0x000fc60000010005 */
[----:B0-----:R-:W-:Y:S01]  /*0950*/  FMUL.FTZ R10, R8, -1.4426950216293334961 ;  /* 0xbfb8aa3b080a7820 */ /* 0x001fe20000410000 */
        /* <DEDUP_REMOVED lines=11> */
[----:B------:R-:W-:-:S03]  /*0a10*/  FMUL.FTZ R14, R3, R14 ;  /* 0x0000000e030e7220 */ /* 0x000fc60000410000 */
[----:B------:R-:W-:Y:S01]  /*0a20*/  FFMA.FTZ R17, R9, R16, 1 ;  /* 0x3f80000009117423 */ /* 0x000fe20000010010 */
[----:B------:R-:W-:-:S03]  /*0a30*/  FMUL.FTZ R9, R15, R8 ;  /* 0x000000080f097220 */ /* 0x000fc60000410000 */
[----:B------:R-:W-:-:S07]  /*0a40*/  FMUL.FTZ R8, R14, R17 ;  /* 0x000000110e087220 */ /* 0x000fce0000410000 */
.L_x_844:
[----:B0-----:R-:W-:Y:S01]  /*0a50*/  FMUL.FTZ R11, R9, R6 ;  /* 0x00000006090b7220 */ /* 0x001fe20000410000 */
[----:B------:R-:W-:Y:S01]  /*0a60*/  FMUL.FTZ R10, R8, R7 ;  /* 0x00000007080a7220 */ /* 0x000fe20000410000 */
[----:B------:R-:W-:Y:S01]  /*0a70*/  ISETP.GT.AND P0, PT, R36, 0x1e, PT ;  /* 0x0000001e2400780c */ /* 0x000fe20003f04270 */
[----:B------:R-:W0:Y:S01]  /*0a80*/  S2UR UR17, SR_CgaCtaId ;  /* 0x00000000001179c3 */ /* 0x000e220000008800 */
[----:B------:R-:W-:Y:S01]  /*0a90*/  FFMA.FTZ R13, R32, R11, RZ ;  /* 0x0000000b200d7223 */ /* 0x000fe200000100ff */
[----:B------:R-:W-:Y:S01]  /*0aa0*/  FADD.FTZ R11, RZ, R11 ;  /* 0x0000000bff0b7221 */ /* 0x000fe20000010000 */
[----:B------:R-:W-:Y:S01]  /*0ab0*/  UMOV UR7, 0x400 ;  /* 0x0000040000077882 */ /* 0x000fe20000000000 */
[C---:B------:R-:W-:Y:S01]  /*0ac0*/  ISETP.NE.AND P2, PT, R39.reuse, RZ, PT ;  /* 0x000000ff2700720c */ /* 0x040fe20003f45270 */
[----:B------:R-:W-:Y:S01]  /*0ad0*/  FFMA.FTZ R13, R0, R10, R13 ;  /* 0x0000000a000d7223 */ /* 0x000fe2000001000d */
[----:B------:R-:W-:Y:S01]  /*0ae0*/  FADD.FTZ R10, R10, R11 ;  /* 0x0000000b0a0a7221 */ /* 0x000fe20000010000 */
[----:B------:R-:W-:Y:S01]  /*0af0*/  UIADD3 UR6, UR7, 0xd0, URZ ;  /* 0x000000d007067890 */ /* 0x000fe2000fffe03f */
[----:B------:R-:W-:Y:S01]  /*0b00*/  FFMA.FTZ R16, R32, R9, RZ ;  /* 0x0000000920107223 */ /* 0x000fe200000100ff */
[----:B------:R-:W-:Y:S01]  /*0b10*/  FADD.FTZ R18, RZ, R9 ;  /* 0x00000009ff127221 */ /* 0x000fe20000010000 */
[----:B------:R-:W1:Y:S01]  /*0b20*/  SHFL.DOWN PT, R12, R13, 0x1, 0x1f ;  /* 0x08201f000d0c7f89 */ /* 0x000e6200000e0000 */
[----:B------:R-:W-:Y:S01]  /*0b30*/  FFMA.FTZ R17, R0, R8, RZ ;  /* 0x0000000800117223 */ /* 0x000fe200000100ff */
        /* <DEDUP_REMOVED lines=84> */
.L_x_846:
[----:B------:R-:W-:Y:S05]  /*1080*/  BSYNC B0 ;  /* 0x0000000000007941 */ /* 0x000fea0003800000 */
.L_x_845:
        /* <DEDUP_REMOVED lines=40> */
.L_x_849:
        /* <DEDUP_REMOVED lines=210> */
.L_x_848:
[----:B------:R-:W-:Y:S05]  /*2030*/  BSYNC B0 ;  /* 0x0000000000007941 */ /* 0x000fea0003800000 */
.L_x_847:
        /* <DEDUP_REMOVED lines=20> */
.L_x_851:
[----:B------:R-:W-:Y:S05]  /*2180*/  BSYNC B0 ;  /* 0x0000000000007941 */ /* 0x000fea0003800000 */
.L_x_850:
[----:B------:R-:W-:Y:S05]  /*2190*/  @!P0 BRA `(.L_x_852) ;  /* 0x0000001000908947 */ /* 0x000fea0003800000 */
[----:B------:R-:W1:Y:S01]  /*21a0*/  LDC R11, c[0x0][0x10] ;  /* 0x00000400ff0b7b82 */ /* 0x000e620000000800 */
[----:B------:R-:W3:Y:S01]  /*21b0*/  S2R R12, SR_CTAID.Y ;  /* 0x00000000000c7919 */ /* 0x000ee20000002600 */
[----:B------:R-:W-:-:S06]  /*21c0*/  ULOP3.LUT UR6, UR4, 0x1, URZ, 0xc0, !UPT ;  /* 0x0000000104067892 */ /* 0x000fcc000f8ec03f */
[----:B--2---:R-:W2:Y:S08]  /*21d0*/  LDC.64 R14, c[0x0][0x258] ;  /* 0x00009600ff0e7b82 */ /* 0x004eb00000000a00 */
[----:B------:R-:W4:Y:S01]  /*21e0*/  LDC.64 R24, c[0x0][0x260] ;  /* 0x00009800ff187b82 */ /* 0x000f220000000a00 */
[----:B-1----:R-:W-:-:S04]  /*21f0*/  IMAD R13, R11, UR6, RZ ;  /* 0x000000060b0d7c24 */ /* 0x002fc8000f8e02ff */
[C---:B------:R-:W-:Y:S01]  /*2200*/  IMAD R16, R13.reuse, R10, RZ ;  /* 0x0000000a0d107224 */ /* 0x040fe200078e02ff */
[----:B---3--:R-:W-:-:S04]  /*2210*/  IADD3 R13, R13, R12, RZ ;  /* 0x0000000c0d0d7210 */ /* 0x008fc80007ffe0ff */
[----:B------:R-:W-:Y:S01]  /*2220*/  SHF.L.U32 R17, R16, 0x1, RZ ;  /* 0x0000000110117819 */ /* 0x000fe200000006ff */
[----:B--2---:R-:W-:-:S04]  /*2230*/  IMAD.WIDE.U32 R14, R13, 0x4, R14 ;  /* 0x000000040d0e7825 */ /* 0x004fc800078e000e */
        /* <DEDUP_REMOVED lines=23> */
.L_x_854:
[----:B------:R-:W2:Y:S04]  /*23b0*/  LDG.E.STRONG.GPU R13, desc[UR14][R14.64] ;  /* 0x0000000e0e0d7981 */ /* 0x000ea8000c1ef900 */
[----:B--2---:R-:W-:Y:S01]  /*23c0*/  CCTL.IVALL ;  /* 0x00000000ff00798f */ /* 0x004fe20002000000 */
[----:B------:R-:W-:Y:S05]  /*23d0*/  YIELD ;  /* 0x0000000000007946 */ /* 0x000fea0003800000 */
[----:B------:R-:W-:-:S13]  /*23e0*/  ISETP.NE.AND P0, PT, R13, R18, PT ;  /* 0x000000120d00720c */ /* 0x000fda0003f05270 */
[----:B------:R-:W-:Y:S05]  /*23f0*/  @P0 BRA `(.L_x_854) ;  /* 0xfffffffc00ec0947 */ /* 0x000fea000383ffff */
.L_x_853:
        /* <DEDUP_REMOVED lines=17> */
.L_x_858:
        /* <DEDUP_REMOVED lines=21> */
[----:B------:R-:W-:Y:S01]  /*2660*/  @!P3 FADD.FTZ R9, R9, R15 ;  /* 0x0000000f0909b221 */ /* 0x000fe20000010000 */
        /* <DEDUP_REMOVED lines=93> */
.L_x_857:
        /* <DEDUP_REMOVED lines=61> */
.L_x_859:
[----:B------:R-:W-:-:S13]  /*3010*/  ISETP.NE.OR P0, PT, R13, RZ, P0 ;  /* 0x000000ff0d00720c */ /* 0x000fda0000705670 */
[----:B------:R-:W-:Y:S05]  /*3020*/  @!P0 BRA `(.L_x_855) ;  /* 0x00000000007c8947 */ /* 0x000fea0003800000 */
.L_x_856:
        /* <DEDUP_REMOVED lines=31> */
.L_x_855:
        /* <DEDUP_REMOVED lines=11> */
.L_x_861:
[----:B------:R-:W-:Y:S05]  /*32d0*/  BSYNC B0 ;  /* 0x0000000000007941 */ /* 0x000fea0003800000 */
.L_x_860:
        /* <DEDUP_REMOVED lines=16> */
.L_x_852:
[----:B------:R-:W1:Y:S01]  /*33e0*/  S2UR UR7, SR_CgaCtaId ;  /* 0x00000000000779c3 */ /* 0x000e620000008800 */
[----:B------:R-:W-:Y:S01]  /*33f0*/  UMOV UR6, 0x400 ;  /* 0x0000040000067882 */ /* 0x000fe20000000000 */
[----:B------:R-:W-:Y:S01]  /*3400*/  ISETP.NE.AND P0, PT, RZ, UR18, PT ;  /* 0x00000012ff007c0c */ /* 0x000fe2000bf05270 */
[----:B-1----:R-:W-:-:S09]  /*3410*/  ULEA UR6, UR7, UR6, 0x18 ;  /* 0x0000000607067291 */ /* 0x002fd2000f8ec03f */
[----:B------:R1:W-:Y:S01]  /*3420*/  @!P2 STS.64 [UR6+0xc0], R8 ;  /* 0x0000c008ff00a988 */ /* 0x0003e20008000a06 */
[----:B------:R-:W-:Y:S06]  /*3430*/  BAR.SYNC.DEFER_BLOCKING 0x0 ;  /* 0x0000000000007b1d */ /* 0x000fec0000010000 */
[----:B------:R-:W3:Y:S01]  /*3440*/  LDS.64 R10, [UR6+0xc0] ;  /* 0x0000c006ff0a7984 */ /* 0x000ee20008000a00 */
[----:B------:R-:W-:Y:S05]  /*3450*/  @!P0 BRA `(.L_x_862) ;  /* 0x0000000000488947 */ /* 0x000fea0003800000 */
[----:B------:R-:W-:Y:S01]  /*3460*/  FFMA.FTZ R4, R32, R6, R4 ;  /* 0x0000000620047223 */ /* 0x000fe20000010004 */
[----:B------:R-:W-:-:S03]  /*3470*/  FFMA.FTZ R5, R0, R7, R5 ;  /* 0x0000000700057223 */ /* 0x000fc60000010005 */
[----:B01----:R-:W-:Y:S01]  /*3480*/  FMUL.FTZ R8, R4, -1.4426950216293334961 ;  /* 0xbfb8aa3b04087820 */ /* 0x003fe20000410000 */
[----:B------:R-:W-:-:S05]  /*3490*/  FMUL.FTZ R12, R5, -1.4426950216293334961 ;  /* 0xbfb8aa3b050c7820 */ /* 0x000fca0000410000 */
[----:B------:R-:W0:Y:S08]  /*34a0*/  MUFU.EX2 R8, R8 ;  /* 0x0000000800087308 */ /* 0x000e300000000800 */
[----:B------:R-:W1:Y:S01]  /*34b0*/  MUFU.EX2 R12, R12 ;  /* 0x0000000c000c7308 */ /* 0x000e620000000800 */
[----:B0-----:R-:W-:-:S07]  /*34c0*/  FADD.FTZ R9, R8, 1 ;  /* 0x3f80000008097421 */ /* 0x001fce0000010000 */
[----:B------:R-:W0:Y:S01]  /*34d0*/  MUFU.RCP R9, R9 ;  /* 0x0000000900097308 */ /* 0x000e220000001000 */
[----:B-1----:R-:W-:-:S07]  /*34e0*/  FADD.FTZ R13, R12, 1 ;  /* 0x3f8000000c0d7421 */ /* 0x002fce0000010000 */
[----:B--2---:R-:W1:Y:S01]  /*34f0*/  MUFU.RCP R14, R13 ;  /* 0x0000000d000e7308 */ /* 0x004e620000001000 */
        /* <DEDUP_REMOVED lines=8> */
.L_x_862:
[----:B------:R-:W-:Y:S04]  /*3580*/  BSSY B0, `(.L_x_863) ;  /* 0x0000016000007945 */ /* 0x000fe80003800000 */
[----:B------:R-:W-:Y:S05]  /*3590*/  @!P1 BRA `(.L_x_864) ;  /* 0x0000000000509947 */ /* 0x000fea0003800000 */
[----:B------:R-:W-:Y:S01]  /*35a0*/  ULDC UR6, c[0x0][0x2bc] ;  /* 0x0000af0000067ab9 */ /* 0x000fe20000000800 */
[----:B------:R-:W-:Y:S01]  /*35b0*/  ULDC.64 UR20, c[0x0][0x288] ;  /* 0x0000a20000147ab9 */ /* 0x000fe20000000a00 */
[----:B---3--:R-:W-:Y:S01]  /*35c0*/  FMUL.FTZ R5, R10, UR6 ;  /* 0x000000060a057c20 */ /* 0x008fe20008410000 */
[----:B------:R-:W-:Y:S01]  /*35d0*/  MOV R43, R45 ;  /* 0x0000002d002b7202 */ /* 0x000fe20000000f00 */
[----:B01----:R-:W-:Y:S02]  /*35e0*/  IMAD R9, R35, UR20, RZ ;  /* 0x0000001423097c24 */ /* 0x003fe4000f8e02ff */
[-C--:B------:R-:W-:Y:S01]  /*35f0*/  FMUL.FTZ R32, R32, R5.reuse ;  /* 0x0000000520207220 */ /* 0x080fe20000410000 */
[----:B------:R-:W-:Y:S01]  /*3600*/  FMUL.FTZ R0, R0, R5 ;  /* 0x0000000500007220 */ /* 0x000fe20000410000 */
[----:B------:R-:W-:-:S04]  /*3610*/  IMAD.WIDE.U32 R42, R38, UR20, R42 ;  /* 0x00000014262a7c25 */ /* 0x000fc8000f8e002a */
[C---:B------:R-:W-:Y:S01]  /*3620*/  FFMA.FTZ R5, R11.reuse, UR6, R32 ;  /* 0x000000060b057c23 */ /* 0x040fe20008010020 */
[----:B------:R-:W-:Y:S01]  /*3630*/  FFMA.FTZ R0, R11, UR6, R0 ;  /* 0x000000060b007c23 */ /* 0x000fe20008010000 */
[----:B------:R-:W-:Y:S01]  /*3640*/  IMAD R9, R38, UR21, R9 ;  /* 0x0000001526097c24 */ /* 0x000fe2000f8e0209 */
[----:B------:R-:W-:Y:S01]  /*3650*/  ULDC.64 UR20, c[0x0][0x210] ;  /* 0x0000840000147ab9 */ /* 0x000fe20000000a00 */
[----:B------:R-:W-:Y:S01]  /*3660*/  FFMA.FTZ R2, R6, R2, -R5 ;  /* 0x0000000206027223 */ /* 0x000fe20000010805 */
[----:B------:R-:W-:Y:S01]  /*3670*/  LEA R4, P0, R42, UR20, 0x2 ;  /* 0x000000142a047c11 */ /* 0x000fe2000f8010ff */
[----:B------:R-:W-:Y:S01]  /*3680*/  FFMA.FTZ R0, R7, R3, -R0 ;  /* 0x0000000307007223 */ /* 0x000fe20000010800 */
[----:B------:R-:W-:Y:S01]  /*3690*/  IADD3 R9, R43, R9, RZ ;  /* 0x000000092b097210 */ /* 0x000fe20007ffe0ff */
[----:B------:R-:W-:Y:S02]  /*36a0*/  FMUL.FTZ R2, R2, UR9 ;  /* 0x0000000902027c20 */ /* 0x000fe40008410000 */
[----:B------:R-:W-:Y:S01]  /*36b0*/  FMUL.FTZ R3, R0, UR9 ;  /* 0x0000000900037c20 */ /* 0x000fe20008410000 */
[----:B------:R-:W-:-:S05]  /*36c0*/  LEA.HI.X R5, R42, UR21, R9, 0x2, P0 ;  /* 0x000000152a057c11 */ /* 0x000fca00080f1409 */
[----:B------:R4:W-:Y:S02]  /*36d0*/  STG.E.64 desc[UR14][R4.64], R2 ;  /* 0x0000000204007986 */ /* 0x0009e4000c101b0e */
.L_x_864:
[----:B------:R-:W-:Y:S05]  /*36e0*/  BSYNC B0 ;  /* 0x0000000000007941 */ /* 0x000fea0003800000 */
.L_x_863:
[----:B------:R-:W-:Y:S01]  /*36f0*/  ULDC UR6, c[0x0][0x10] ;  /* 0x0000040000067ab9 */ /* 0x000fe20000000800 */
[----:B------:R-:W-:Y:S02]  /*3700*/  UIADD3 UR4, UR4, 0x1, URZ ;  /* 0x0000000104047890 */ /* 0x000fe4000fffe03f */
[----:B------:R-:W-:-:S04]  /*3710*/  UIADD3 UR8, UR6, UR8, URZ ;  /* 0x0000000806087290 */ /* 0x000fc8000fffe03f */
[----:B------:R-:W-:-:S06]  /*3720*/  UISETP.GE.AND UP0, UPT, UR8, UR5, UPT ;  /* 0x000000050800728c */ /* 0x000fcc000bf06270 */
[----:B------:R-:W-:-:S13]  /*3730*/  PLOP3.LUT P0, PT, PT, PT, UP0, 0x80, 0x0 ;  /* 0x000000000000781c */ /* 0x000fda0003f0f008 */
[----:B------:R-:W-:Y:S05]  /*3740*/  @!P0 BRA `(.L_x_865) ;  /* 0xffffffc800e88947 */ /* 0x000fea000383ffff */
.L_x_841:
[----:B----4-:R-:W4:Y:S01]  /*3750*/  LDC R4, c[0x0][0xc] ;  /* 0x00000300ff047b82 */ /* 0x010f220000000800 */
[----:B------:R-:W-:Y:S01]  /*3760*/  ISETP.NE.AND P1, PT, R39, RZ, PT ;  /* 0x000000ff2700720c */ /* 0x000fe20003f25270 */
[----:B------:R-:W-:Y:S06]  /*3770*/  BSSY B0, `(.L_x_866) ;  /* 0x0000011000007945 */ /* 0x000fec0003800000 */
[----:B------:R-:W5:Y:S08]  /*3780*/  LDC R7, c[0x0][0x10] ;  /* 0x00000400ff077b82 */ /* 0x000f700000000800 */
[----:B------:R-:W0:Y:S01]  /*3790*/  LDC.64 R2, c[0x0][0x258] ;  /* 0x00009600ff027b82 */ /* 0x000e220000000a00 */
[----:B----4-:R-:W-:-:S02]  /*37a0*/  ISETP.NE.AND P0, PT, R4, 0x1, PT ;  /* 0x000000010400780c */ /* 0x010fc40003f05270 */
[----:B-----5:R-:W-:-:S04]  /*37b0*/  SHF.L.U32 R0, R7, 0x1, RZ ;  /* 0x0000000107007819 */ /* 0x020fc800000006ff */
[----:B------:R-:W-:-:S05]  /*37c0*/  SEL R5, R0, RZ, P0 ;  /* 0x000000ff00057207 */ /* 0x000fca0000000000 */
[----:B0-----:R-:W-:Y:S01]  /*37d0*/  IMAD.WIDE.U32 R2, R5, 0x4, R2 ;  /* 0x0000000405027825 */ /* 0x001fe200078e0002 */
[----:B------:R-:W-:Y:S06]  /*37e0*/  @P1 BRA `(.L_x_867) ;  /* 0x0000000000241947 */ /* 0x000fec0003800000 */
[----:B------:R-:W0:Y:S01]  /*37f0*/  S2R R0, SR_LANEID ;  /* 0x0000000000007919 */ /* 0x000e220000000000 */
[----:B------:R-:W-:Y:S02]  /*3800*/  VOTEU.ANY UR4, UPT, PT ;  /* 0x0000000000047886 */ /* 0x000fe400038e0100 */
[----:B------:R-:W-:Y:S02]  /*3810*/  UFLO.U32 UR5, UR4 ;  /* 0x00000004000572bd */ /* 0x000fe400080e0000 */
[----:B------:R-:W4:Y:S04]  /*3820*/  POPC R5, UR4 ;  /* 0x0000000400057d09 */ /* 0x000f280008000000 */
[----:B0-----:R-:W-:-:S13]  /*3830*/  ISETP.EQ.U32.AND P0, PT, R0, UR5, PT ;  /* 0x0000000500007c0c */ /* 0x001fda000bf02070 */
[----:B------:R-:W-:Y:S06]  /*3840*/  @P0 MEMBAR.ALL.GPU ;  /* 0x0000000000000992 */ /* 0x000fec000000a000 */
[----:B------:R-:W-:-:S00]  /*3850*/  @P0 ERRBAR ;  /* 0x00000000000009ab */ /* 0x000fc00000000000 */
[----:B------:R-:W-:Y:S06]  /*3860*/  @P0 CGAERRBAR ;  /* 0x00000000000005ab */ /* 0x000fec0000000000 */
[----:B----4-:R0:W-:Y:S02]  /*3870*/  @P0 REDG.E.ADD.S32.STRONG.GPU desc[UR14][R2.64], R5 ;  /* 0x000000050200098e */ /* 0x0101e4000c10e38e */
.L_x_867:
[----:B------:R-:W-:Y:S05]  /*3880*/  BSYNC B0 ;  /* 0x0000000000007941 */ /* 0x000fea0003800000 */
.L_x_866:
[----:B------:R-:W4:Y:S01]  /*3890*/  S2UR UR4, SR_CTAID.X ;  /* 0x00000000000479c3 */ /* 0x000f220000002500 */
[----:B------:R-:W-:Y:S02]  /*38a0*/  IADD3 R0, R4, -0x1, RZ ;  /* 0xffffffff04007810 */ /* 0x000fe40007ffe0ff */
[----:B0-----:R-:W-:-:S05]  /*38b0*/  IADD3 R5, R7, -0x1, RZ ;  /* 0xffffffff07057810 */ /* 0x001fca0007ffe0ff */
[----:B------:R-:W0:Y:S01]  /*38c0*/  S2UR UR5, SR_CTAID.Y ;  /* 0x00000000000579c3 */ /* 0x000e220000002600 */
[----:B----4-:R-:W-:-:S04]  /*38d0*/  ISETP.NE.AND P0, PT, R0, UR4, PT ;  /* 0x0000000400007c0c */ /* 0x010fc8000bf05270 */
[----:B0-----:R-:W-:-:S13]  /*38e0*/  ISETP.NE.OR P0, PT, R5, UR5, P0 ;  /* 0x0000000505007c0c */ /* 0x001fda0008705670 */
[----:B------:R-:W-:Y:S05]  /*38f0*/  @P0 EXIT ;  /* 0x000000000000094d */ /* 0x000fea0003800000 */
[----:B------:R-:W-:Y:S05]  /*3900*/  @P1 BRA `(.L_x_868) ;  /* 0x0000000000201947 */ /* 0x000fea0003800000 */
[----:B------:R-:W-:-:S05]  /*3910*/  IMAD R0, R4, R7, RZ ;  /* 0x0000000704007224 */ /* 0x000fca00078e02ff */
[----:B------:R-:W-:-:S13]  /*3920*/  ISETP.NE.AND P0, PT, R0, -0x1, PT ;  /* 0xffffffff0000780c */ /* 0x000fda0003f05270 */
[----:B------:R-:W-:Y:S05]  /*3930*/  @!P0 BRA `(.L_x_868) ;  /* 0x0000000000148947 */ /* 0x000fea0003800000 */
.L_x_869:
[----:B------:R-:W4:Y:S04]  /*3940*/  LDG.E.STRONG.GPU R5, desc[UR14][R2.64] ;  /* 0x0000000e02057981 */ /* 0x000f28000c1ef900 */
[----:B----4-:R-:W-:Y:S01]  /*3950*/  CCTL.IVALL ;  /* 0x00000000ff00798f */ /* 0x010fe20002000000 */
[----:B------:R-:W-:Y:S05]  /*3960*/  YIELD ;  /* 0x0000000000007946 */ /* 0x000fea0003800000 */
[----:B------:R-:W-:-:S13]  /*3970*/  ISETP.NE.AND P0, PT, R5, R0, PT ;  /* 0x000000000500720c */ /* 0x000fda0003f05270 */
[----:B------:R-:W-:Y:S05]  /*3980*/  @P0 BRA `(.L_x_869) ;  /* 0xfffffffc00ec0947 */ /* 0x000fea000383ffff */
.L_x_868:
[----:B------:R-:W-:Y:S05]  /*3990*/  WARPSYNC.ALL ;  /* 0x0000000000007948 */ /* 0x000fea0003800000 */
[----:B------:R-:W0:Y:S08]  /*39a0*/  LDC.64 R2, c[0x0][0x288] ;  /* 0x0000a200ff027b82 */ /* 0x000e300000000a00 */
[----:B------:R-:W-:Y:S01]  /*39b0*/  BAR.SYNC.DEFER_BLOCKING 0x0 ;  /* 0x0000000000007b1d */ /* 0x000fe20000010000 */
[----:B0-----:R-:W-:-:S04]  /*39c0*/  LEA.HI R0, P0, R3, R2, RZ, 0x1 ;  /* 0x0000000203007211 */ /* 0x001fc800078108ff */
[----:B------:R-:W-:-:S04]  /*39d0*/  IADD3.X R5, RZ, R3, RZ, P0, !PT ;  /* 0x00000003ff057210 */ /* 0x000fc800007fe4ff */
[----:B--2---:R-:W-:Y:S02]  /*39e0*/  SHF.R.S64 R24, R0, 0x1, R5 ;  /* 0x0000000100187819 */ /* 0x004fe40000001005 */
[----:B------:R-:W-:Y:S02]  /*39f0*/  SHF.R.S32.HI R0, RZ, 0x1f, R39 ;  /* 0x0000001fff007819 */ /* 0x000fe40000011427 */
[----:B------:R-:W-:Y:S02]  /*3a00*/  SHF.R.S32.HI R25, RZ, 0x1, R5 ;  /* 0x00000001ff197819 */ /* 0x000fe40000011405 */
[----:B------:R-:W-:-:S04]  /*3a10*/  ISETP.GT.U32.AND P0, PT, R24, R39, PT ;  /* 0x000000271800720c */ /* 0x000fc80003f04070 */
[----:B------:R-:W-:-:S13]  /*3a20*/  ISETP.GT.AND.EX P0, PT, R25, R0, PT, P0 ;  /* 0x000000001900720c */ /* 0x000fda0003f04300 */
[----:B------:R-:W-:Y:S05]  /*3a30*/  @!P0 EXIT ;  /* 0x000000000000894d */ /* 0x000fea0003800000 */
[C---:B-1----:R-:W-:Y:S01]  /*3a40*/  IMAD.WIDE.U32 R8, R2.reuse, 0x3, RZ ;  /* 0x0000000302087825 */ /* 0x042fe200078e00ff */
[----:B---3--:R-:W-:Y:S01]  /*3a50*/  LEA R11, R3, R3, 0x1 ;  /* 0x00000003030b7211 */ /* 0x008fe200078e08ff */
        /* <DEDUP_REMOVED lines=11> */
.L_x_870:
        /* <DEDUP_REMOVED lines=23> */
.L_x_871:
        /* <DEDUP_REMOVED lines=16> */
.L_x_1898:


//--------------------- .text._Z35group_norm_nhwc_bwd_one_pass_kernelI11Fp32IOFp32WLi128ELi10ELi640EEv26Group_norm_nhwc_bwd_params --------------------------
	.section	.text._Z35group_norm_nhwc_bwd_one_pass_kernelI11Fp32IOFp32WLi128ELi10ELi640EEv26Group_norm_nhwc_bwd_params,"ax",@progbits
	.align	128
        .global         _Z35group_norm_nhwc_bwd_one_pass_kernelI11Fp32IOFp32WLi128ELi10ELi640EEv26Group_norm_nhwc_bwd_params
        .type           _Z35group_norm_nhwc_bwd_one_pass_kernelI11Fp32IOFp32WLi128ELi10ELi640EEv26Group_norm_nhwc_bwd_params,@function
        .size           _Z35group_norm_nhwc_bwd_one_pass_kernelI11Fp32IOFp32WLi128ELi10ELi640EEv26Group_norm_nhwc_bwd_params,(.L_x_1899 - _Z35group_norm_nhwc_bwd_one_pass_kernelI11Fp32IOFp32WLi128ELi10ELi640EEv26Group_norm_nhwc_bwd_params)
        .other          _Z35group_norm_nhwc_bwd_one_pass_kernelI11Fp32IOFp32WLi128ELi10ELi640EEv26Group_norm_nhwc_bwd_params,@"STO_CUDA_ENTRY STV_DEFAULT"
_Z35group_norm_nhwc_bwd_one_pass_kernelI11Fp32IOFp32WLi128ELi10ELi640EEv26Group_norm_nhwc_bwd_params:
.text._Z35group_norm_nhwc_bwd_one_pass_kernelI11Fp32IOFp32WLi128ELi10ELi640EEv26Group_norm_nhwc_bwd_params:
        /* <DEDUP_REMOVED lines=47> */
.L_x_896:
        /* <DEDUP_REMOVED lines=92> */
.L_x_874:
[----:B------:R-:W-:Y:S05]  /*08b0*/  BSYNC B0 ;  /* 0x0000000000007941 */ /* 0x000fea0003800000 */
.L_x_873:
        /* <DEDUP_REMOVED lines=25> */
.L_x_875:
        /* <DEDUP_REMOVED lines=99> */
.L_x_877:
[----:B------:R-:W-:Y:S05]  /*1080*/  BSYNC B0 ;  /* 0x0000000000007941 */ /* 0x000fea0003800000 */
.L_x_876:
        /* <DEDUP_REMOVED lines=40> */
.L_x_880:
        /* <DEDUP_REMOVED lines=210> */
.L_x_879:
[----:B------:R-:W-:Y:S05]  /*2030*/  BSYNC B0 ;  /* 0x0000000000007941 */ /* 0x000fea0003800000 */
.L_x_878:
        /* <DEDUP_REMOVED lines=20> */
.L_x_882:
[----:B------:R-:W-:Y:S05]  /*2180*/  BSYNC B0 ;  /* 0x0000000000007941 */ /* 0x000fea0003800000 */
.L_x_881:
        /* <DEDUP_REMOVED lines=34> */
.L_x_885:
[----:B------:R-:W2:Y:S04]  /*23b0*/  LDG.E.STRONG.GPU R13, desc[UR14][R14.64] ;  /* 0x0000000e0e0d7981 */ /* 0x000ea8000c1ef900 */
[----:B--2---:R-:W-:Y:S01]  /*23c0*/  CCTL.IVALL ;  /* 0x00000000ff00798f */ /* 0x004fe20002000000 */
[----:B------:R-:W-:Y:S05]  /*23d0*/  YIELD ;  /* 0x0000000000007946 */ /* 0x000fea0003800000 */
[----:B------:R-:W-:-:S13]  /*23e0*/  ISETP.NE.AND P0, PT, R13, R18, PT ;  /* 0x000000120d00720c */ /* 0x000fda0003f05270 */
[----:B------:R-:W-:Y:S05]  /*23f0*/  @P0 BRA `(.L_x_885) ;  /* 0xfffffffc00ec0947 */ /* 0x000fea000383ffff */
.L_x_884:
        /* <DEDUP_REMOVED lines=17> */
.L_x_889:
        /* <DEDUP_REMOVED lines=115> */
.L_x_888:
        /* <DEDUP_REMOVED lines=61> */
.L_x_890:
[----:B------:R-:W-:-:S13]  /*3010*/  ISETP.NE.OR P0, PT, R13, RZ, P0 ;  /* 0x000000ff0d00720c */ /* 0x000fda0000705670 */
[----:B------:R-:W-:Y:S05]  /*3020*/  @!P0 BRA `(.L_x_886) ;  /* 0x00000000007c8947 */ /* 0x000fea0003800000 */
.L_x_887:
        /* <DEDUP_REMOVED lines=31> */
.L_x_886:
        /* <DEDUP_REMOVED lines=11> */
.L_x_892:
[----:B------:R-:W-:Y:S05]  /*32d0*/  BSYNC B0 ;  /* 0x0000000000007941 */ /* 0x000fea0003800000 */
.L_x_891:
        /* <DEDUP_REMOVED lines=16> */
.L_x_883:
        /* <DEDUP_REMOVED lines=26> */
.L_x_893:
        /* <DEDUP_REMOVED lines=22> */
.L_x_895:
[----:B------:R-:W-:Y:S05]  /*36e0*/  BSYNC B0 ;  /* 0x0000000000007941 */ /* 0x000fea0003800000 */
.L_x_894:
[----:B------:R-:W-:Y:S01]  /*36f0*/  ULDC UR6, c[0x0][0x10] ;  /* 0x0000040000067ab9 */ /* 0x000fe20000000800 */
[----:B------:R-:W-:Y:S02]  /*3700*/  UIADD3 UR4, UR4, 0x1, URZ ;  /* 0x0000000104047890 */ /* 0x000fe4000fffe03f */
[----:B------:R-:W-:-:S04]  /*3710*/  UIADD3 UR8, UR6, UR8, URZ ;  /* 0x0000000806087290 */ /* 0x000fc8000fffe03f */
[----:B------:R-:W-:-:S06]  /*3720*/  UISETP.GE.AND UP0, UPT, UR8, UR5, UPT ;  /* 0x000000050800728c */ /* 0x000fcc000bf06270 */
[----:B------:R-:W-:-:S13]  /*3730*/  PLOP3.LUT P0, PT, PT, PT, UP0, 0x80, 0x0 ;  /* 0x000000000000781c */ /* 0x000fda0003f0f008 */
[----:B------:R-:W-:Y:S05]  /*3740*/  @!P0 BRA `(.L_x_896) ;  /* 0xffffffc800e88947 */ /* 0x000fea000383ffff */
.L_x_872:
        /* <DEDUP_REMOVED lines=19> */
.L_x_898:
[----:B------:R-:W-:Y:S05]  /*3880*/  BSYNC B0 ;  /* 0x0000000000007941 */ /* 0x000fea0003800000 */
.L_x_897:
        /* <DEDUP_REMOVED lines=11> */
.L_x_900:
[----:B------:R-:W4:Y:S04]  /*3940*/  LDG.E.STRONG.GPU R5, desc[UR14][R2.64] ;  /* 0x0000000e02057981 */ /* 0x000f28000c1ef900 */
[----:B----4-:R-:W-:Y:S01]  /*3950*/  CCTL.IVALL ;  /* 0x00000000ff00798f */ /* 0x010fe20002000000 */
[----:B------:R-:W-:Y:S05]  /*3960*/  YIELD ;  /* 0x0000000000007946 */ /* 0x000fea0003800000 */
[----:B------:R-:W-:-:S13]  /*3970*/  ISETP.NE.AND P0, PT, R5, R0, PT ;  /* 0x000000000500720c */ /* 0x000fda0003f05270 */
[----:B------:R-:W-:Y:S05]  /*3980*/  @P0 BRA `(.L_x_900) ;  /* 0xfffffffc00ec0947 */ /* 0x000fea000383ffff */
.L_x_899:
        /* <DEDUP_REMOVED lines=24> */
.L_x_901:
        /* <DEDUP_REMOVED lines=23> */
.L_x_902:
        /* <DEDUP_REMOVED lines=16> */
.L_x_1899:


//--------------------- .text._Z35group_norm_nhwc_bwd_one_pass_kernelI11Fp32IOFp32WLi256ELi10ELi640EEv26Group_norm_nhwc_bwd_params --------------------------
	.section	.text._Z35group_norm_nhwc_bwd_one_pass_kernelI11Fp32IOFp32WLi256ELi10ELi640EEv26Group_norm_nhwc_bwd_params,"ax",@progbits
	.align	128
        .global         _Z35group_norm_nhwc_bwd_one_pass_kernelI11Fp32IOFp32WLi256ELi10ELi640EEv26Group_norm_nhwc_bwd_params
        .type           _Z35group_norm_nhwc_bwd_one_pass_kernelI11Fp32IOFp32WLi256ELi10ELi640EEv26Group_norm_nhwc_bwd_params,@function
        .size           _Z35group_norm_nhwc_bwd_one_pass_kernelI11Fp32IOFp32WLi256ELi10ELi640EEv26Group_norm_nhwc_bwd_params,(.L_x_1900 - _Z35group_norm_nhwc_bwd_one_pass_kernelI11Fp32IOFp32WLi256ELi10ELi640EEv26Group_norm_nhwc_bwd_params)
        .other          _Z35group_norm_nhwc_bwd_one_pass_kernelI11Fp32IOFp32WLi256ELi10ELi640EEv26Group_norm_nhwc_bwd_params,@"STO_CUDA_ENTRY STV_DEFAULT"
_Z35group_norm_nhwc_bwd_one_pass_kernelI11Fp32IOFp32WLi256ELi10ELi640EEv26Group_norm_nhwc_bwd_params:
.text._Z35group_norm_nhwc_bwd_one_pass_kernelI11Fp32IOFp32WLi256ELi10ELi640EEv26Group_norm_nhwc_bwd_params:
        /* <DEDUP_REMOVED lines=16> */
[----:B------:R-:W2:Y:S08]  /*0100*/  S2UR UR7, SR_CTAID.X ;  /* 0x00000000000779c3 */ /* 0x000eb00000002500 */
[----:B------:R-:W2:Y:S08]  /*0110*/  LDC R0, c[0x0][0x2ac] ;  /* 0x0000ab00ff007b82 */ /* 0x000eb00000000800 */
[----:B------:R-:W3:Y:S01]  /*0120*/  S2UR UR6, SR_CgaCtaId ;  /* 0x00000000000679c3 */ /* 0x000ee20000008800 */
[----:B0-----:R-:W-:Y:S01]  /*0130*/  IMAD.WIDE.U32 R2, R4, 0x3, RZ ;  /* 0x0000000304027825 */ /* 0x001fe200078e00ff */
[----:B------:R-:W-:-:S04]  /*0140*/  LEA R5, R5, R5, 0x1 ;  /* 0x0000000505057211 */ /* 0x000fc800078e08ff */
[----:B------:R-:W-:-:S04]  /*0150*/  IADD3 R3, R3, R5, RZ ;  /* 0x0000000503037210 */ /* 0x000fc80007ffe0ff */
[----:B------:R-:W-:-:S04]  /*0160*/  LEA.HI R33, P0, R3, R2, RZ, 0x1 ;  /* 0x0000000203217211 */ /* 0x000fc800078108ff */
[----:B------:R-:W-:Y:S01]  /*0170*/  IADD3.X R34, RZ, R3, RZ, P0, !PT ;  /* 0x00000003ff227210 */ /* 0x000fe200007fe4ff */
[----:B--2---:R-:W-:Y:S01]  /*0180*/  IMAD R39, R0, UR7, R39 ;  /* 0x0000000700277c24 */ /* 0x004fe2000f8e0227 */
[----:B------:R-:W-:Y:S02]  /*0190*/  SHF.R.S32.HI R0, RZ, 0x1f, R41 ;  /* 0x0000001fff007819 */ /* 0x000fe40000011429 */
[----:B------:R-:W-:Y:S02]  /*01a0*/  SHF.R.S64 R33, R33, 0x1, R34 ;  /* 0x0000000121217819 */ /* 0x000fe40000001022 */
[----:B------:R-:W-:Y:S02]  /*01b0*/  ISETP.GE.U32.AND P1, PT, R39, UR10, PT ;  /* 0x0000000a27007c0c */ /* 0x000fe4000bf26070 */
[----:B------:R-:W-:Y:S01]  /*01c0*/  SHF.R.S32.HI R4, RZ, 0x1f, R39 ;  /* 0x0000001fff047819 */ /* 0x000fe20000011427 */
[----:B---3--:R-:W-:Y:S01]  /*01d0*/  ULEA UR5, UR6, UR5, 0x18 ;  /* 0x0000000506057291 */ /* 0x008fe2000f8ec03f */
[----:B------:R-:W-:-:S02]  /*01e0*/  LEA.HI R0, R0, R41, RZ, 0x5 ;  /* 0x0000002900007211 */ /* 0x000fc400078f28ff */
[----:B------:R-:W-:Y:S02]  /*01f0*/  ISETP.GE.AND.EX P1, PT, R4, UR11, PT, P1 ;  /* 0x0000000b04007c0c */ /* 0x000fe4000bf26310 */
[----:B------:R-:W-:Y:S02]  /*0200*/  SHF.R.S32.HI R0, RZ, 0x5, R0 ;  /* 0x00000005ff007819 */ /* 0x000fe40000011400 */
[----:B------:R-:W-:Y:S02]  /*0210*/  SHF.R.S32.HI R34, RZ, 0x1, R34 ;  /* 0x00000001ff227819 */ /* 0x000fe40000011422 */
[----:B------:R-:W-:Y:S02]  /*0220*/  ISETP.LT.U32.AND P1, PT, R41, 0x280, !P1 ;  /* 0x000002802900780c */ /* 0x000fe40004f21070 */
[----:B------:R-:W-:Y:S02]  /*0230*/  LEA R32, R0, UR5, 0x3 ;  /* 0x0000000500207c11 */ /* 0x000fe4000f8e18ff */
[----:B-1----:R-:W-:-:S09]  /*0240*/  SHF.L.U64.HI R34, R33, 0x2, R34 ;  /* 0x0000000221227819 */ /* 0x002fd20000010222 */
.L_x_931:
[----:B0-----:R-:W0:Y:S01]  /*0250*/  LDC R9, c[0x0][0x2a0] ;  /* 0x0000a800ff097b82 */ /* 0x001e220000000800 */
[----:B------:R-:W-:Y:S01]  /*0260*/  IABS R8, R40 ;  /* 0x0000002800087213 */ /* 0x000fe20000000000 */
[----:B-1----:R-:W1:Y:S01]  /*0270*/  S2R R10, SR_TID.X ;  /* 0x00000000000a7919 */ /* 0x002e620000002100 */
[----:B------:R-:W-:Y:S01]  /*0280*/  IADD3 R6, R39, 0x80, RZ ;  /* 0x0000008027067810 */ /* 0x000fe20007ffe0ff */
[----:B------:R-:W-:Y:S01]  /*0290*/  ULDC.64 UR10, c[0x0][0x290] ;  /* 0x0000a400000a7ab9 */ /* 0x000fe20000000a00 */
[----:B------:R-:W-:Y:S01]  /*02a0*/  ISETP.GE.AND P2, PT, R40, RZ, PT ;  /* 0x000000ff2800720c */ /* 0x000fe20003f46270 */
[----:B------:R-:W-:Y:S01]  /*02b0*/  ULDC.U8 UR5, c[0x0][0x2a4] ;  /* 0x0000a90000057ab9 */ /* 0x000fe20000000000 */
[----:B------:R-:W-:Y:S01]  /*02c0*/  ISETP.GE.U32.AND P0, PT, R6, UR10, PT ;  /* 0x0000000a06007c0c */ /* 0x000fe2000bf06070 */
[----:B------:R-:W2:Y:S01]  /*02d0*/  @P1 LDC.64 R18, c[0x0][0x230] ;  /* 0x00008c00ff121b82 */ /* 0x000ea20000000a00 */
[----:B0-----:R-:W-:-:S04]  /*02e0*/  IABS R7, R9 ;  /* 0x0000000900077213 */ /* 0x001fc80000000000 */
[----:B------:R-:W0:Y:S08]  /*02f0*/  I2F.RP R0, R7 ;  /* 0x0000000700007306 */ /* 0x000e300000209400 */
[----:B0-----:R-:W0:Y:S02]  /*0300*/  MUFU.RCP R0, R0 ;  /* 0x0000000000007308 */ /* 0x001e240000001000 */
[----:B0-----:R-:W-:-:S06]  /*0310*/  IADD3 R2, R0, 0xffffffe, RZ ;  /* 0x0ffffffe00027810 */ /* 0x001fcc0007ffe0ff */
[----:B------:R0:W3:Y:S02]  /*0320*/  F2I.FTZ.U32.TRUNC.NTZ R3, R2 ;  /* 0x0000000200037305 */ /* 0x0000e4000021f000 */
[----:B0-----:R-:W-:Y:S02]  /*0330*/  MOV R2, RZ ;  /* 0x000000ff00027202 */ /* 0x001fe40000000f00 */
[----:B---3--:R-:W-:-:S05]  /*0340*/  IADD3 R4, RZ, -R3, RZ ;  /* 0x80000003ff047210 */ /* 0x008fca0007ffe0ff */
[----:B------:R-:W-:-:S04]  /*0350*/  IMAD R5, R4, R7, RZ ;  /* 0x0000000704057224 */ /* 0x000fc800078e02ff */
[----:B------:R-:W-:-:S04]  /*0360*/  IMAD.HI.U32 R3, R3, R5, R2 ;  /* 0x0000000503037227 */ /* 0x000fc800078e0002 */
[----:B-1----:R-:W-:Y:S01]  /*0370*/  IMAD.WIDE.U32 R4, R10, -0x33333333, RZ ;  /* 0xcccccccd0a047825 */ /* 0x002fe200078e00ff */
[----:B------:R-:W-:-:S03]  /*0380*/  LOP3.LUT R4, R40, R9, RZ, 0x3c, !PT ;  /* 0x0000000928047212 */ /* 0x000fc600078e3cff */
[----:B------:R-:W-:Y:S01]  /*0390*/  IMAD.HI.U32 R0, R3, R8, RZ ;  /* 0x0000000803007227 */ /* 0x000fe200078e00ff */
[----:B------:R-:W-:Y:S02]  /*03a0*/  SHF.R.U32.HI R11, RZ, 0x2, R5 ;  /* 0x00000002ff0b7819 */ /* 0x000fe40000011605 */
[----:B------:R-:W-:Y:S02]  /*03b0*/  ISETP.GE.AND P3, PT, R4, RZ, PT ;  /* 0x000000ff0400720c */ /* 0x000fe40003f66270 */
[----:B------:R-:W-:-:S05]  /*03c0*/  IADD3 R3, -R0, RZ, RZ ;  /* 0x000000ff00037210 */ /* 0x000fca0007ffe1ff */
[C---:B------:R-:W-:Y:S02]  /*03d0*/  IMAD R8, R7.reuse, R3, R8 ;  /* 0x0000000307087224 */ /* 0x040fe400078e0208 */
[----:B------:R-:W0:Y:S03]  /*03e0*/  LDC.64 R2, c[0x0][0x248] ;  /* 0x00009200ff027b82 */ /* 0x000e260000000a00 */
[----:B------:R-:W-:-:S13]  /*03f0*/  ISETP.GT.U32.AND P5, PT, R7, R8, PT ;  /* 0x000000080700720c */ /* 0x000fda0003fa4070 */
[-C--:B------:R-:W-:Y:S02]  /*0400*/  @!P5 IADD3 R8, R8, -R7.reuse, RZ ;  /* 0x800000070808d210 */ /* 0x080fe40007ffe0ff */
[----:B------:R-:W-:Y:S02]  /*0410*/  @!P5 IADD3 R0, R0, 0x1, RZ ;  /* 0x000000010000d810 */ /* 0x000fe40007ffe0ff */
[-C--:B------:R-:W-:Y:S02]  /*0420*/  ISETP.GE.U32.AND P4, PT, R8, R7.reuse, PT ;  /* 0x000000070800720c */ /* 0x080fe40003f86070 */
[----:B------:R-:W-:Y:S01]  /*0430*/  ISETP.GT.U32.AND P6, PT, R7, R8, PT ;  /* 0x000000080700720c */ /* 0x000fe20003fc4070 */
[----:B0-----:R-:W-:Y:S01]  /*0440*/  IMAD.WIDE R12, R40, 0x8, R2 ;  /* 0x00000008280c7825 */ /* 0x001fe200078e0202 */
[----:B------:R-:W-:Y:S02]  /*0450*/  IADD3 R5, R8, -R7, RZ ;  /* 0x8000000708057210 */ /* 0x000fe40007ffe0ff */
[----:B------:R-:W-:-:S02]  /*0460*/  SHF.R.S32.HI R7, RZ, 0x1f, R6 ;  /* 0x0000001fff077819 */ /* 0x000fc40000011406 */
[----:B------:R-:W-:Y:S01]  /*0470*/  SEL R5, R5, R8, !P6 ;  /* 0x0000000805057207 */ /* 0x000fe20007000000 */
[----:B------:R-:W3:Y:S01]  /*0480*/  LDG.E.64 R12, desc[UR8][R12.64] ;  /* 0x000000080c0c7981 */ /* 0x000ee2000c1e1b00 */
[----:B------:R-:W-:Y:S01]  /*0490*/  ISETP.GE.AND.EX P0, PT, R7, UR11, PT, P0 ;  /* 0x0000000b07007c0c */ /* 0x000fe2000bf06300 */
[----:B------:R-:W-:Y:S02]  /*04a0*/  ULDC.64 UR10, c[0x0][0x298] ;  /* 0x0000a600000a7ab9 */ /* 0x000fe40000000a00 */
[----:B------:R-:W-:Y:S02]  /*04b0*/  @P4 IADD3 R0, R0, 0x1, RZ ;  /* 0x0000000100004810 */ /* 0x000fe40007ffe0ff */
[----:B------:R-:W-:Y:S02]  /*04c0*/  ISETP.GT.U32.OR P0, PT, R41, 0x27f, P0 ;  /* 0x0000027f2900780c */ /* 0x000fe40000704470 */
[----:B------:R-:W-:Y:S02]  /*04d0*/  @!P2 IADD3 R5, -R5, RZ, RZ ;  /* 0x000000ff0505a210 */ /* 0x000fe40007ffe1ff */
[----:B------:R-:W-:-:S02]  /*04e0*/  ISETP.NE.AND P5, PT, R9, RZ, PT ;  /* 0x000000ff0900720c */ /* 0x000fc40003fa5270 */
[----:B------:R-:W-:Y:S02]  /*04f0*/  LOP3.LUT R8, RZ, R9, RZ, 0x33, !PT ;  /* 0x00000009ff087212 */ /* 0x000fe400078e33ff */
[----:B------:R-:W-:Y:S01]  /*0500*/  MOV R9, R0 ;  /* 0x0000000000097202 */ /* 0x000fe20000000f00 */
[----:B------:R-:W-:Y:S01]  /*0510*/  IMAD R0, R11, -0x5, R10 ;  /* 0xfffffffb0b007824 */ /* 0x000fe200078e020a */
[----:B------:R-:W-:Y:S02]  /*0520*/  SEL R30, R8, R5, !P5 ;  /* 0x00000005081e7207 */ /* 0x000fe40006800000 */
[----:B------:R-:W0:Y:S01]  /*0530*/  @P1 LDC.64 R4, c[0x0][0x288] ;  /* 0x0000a200ff041b82 */ /* 0x000e220000000a00 */
[----:B------:R-:W-:Y:S02]  /*0540*/  @!P3 IADD3 R9, -R9, RZ, RZ ;  /* 0x000000ff0909b210 */ /* 0x000fe40007ffe1ff */
[----:B------:R-:W-:Y:S01]  /*0550*/  IMAD R21, R30, 0xa, RZ ;  /* 0x0000000a1e157824 */ /* 0x000fe200078e02ff */
[----:B------:R-:W-:-:S02]  /*0560*/  SHF.L.U32 R0, R0, 0x1, RZ ;  /* 0x0000000100007819 */ /* 0x000fc400000006ff */
[----:B------:R-:W-:Y:S02]  /*0570*/  SEL R9, R8, R9, !P5 ;  /* 0x0000000908097207 */ /* 0x000fe40006800000 */
[----:B------:R-:W1:Y:S01]  /*0580*/  @!P0 LDC.64 R2, c[0x0][0x288] ;  /* 0x0000a200ff028b82 */ /* 0x000e620000000a00 */
[----:B------:R-:W-:Y:S02]  /*0590*/  SHF.R.S32.HI R10, RZ, 0x1f, R0 ;  /* 0x0000001fff0a7819 */ /* 0x000fe40000011400 */
[----:B------:R-:W-:Y:S02]  /*05a0*/  IADD3 R42, P2, R0, R21, RZ ;  /* 0x00000015002a7210 */ /* 0x000fe40007f5e0ff */
[----:B------:R-:W-:Y:S02]  /*05b0*/  SHF.R.S32.HI R8, RZ, 0x1f, R9 ;  /* 0x0000001fff087819 */ /* 0x000fe40000011409 */
[----:B------:R-:W-:Y:S01]  /*05c0*/  LEA.HI.X.SX32 R43, R21, R10, 0x1, P2 ;  /* 0x0000000a152b7211 */ /* 0x000fe200010f0eff */
[----:B------:R-:W4:Y:S02]  /*05d0*/  @!P0 LDC.64 R16, c[0x0][0x228] ;  /* 0x00008a00ff108b82 */ /* 0x000f240000000a00 */
[----:B------:R-:W-:Y:S01]  /*05e0*/  IMAD R8, R8, UR10, RZ ;  /* 0x0000000a08087c24 */ /* 0x000fe2000f8e02ff */
[----:B------:R-:W-:Y:S01]  /*05f0*/  SHF.R.S32.HI R15, RZ, 0x1f, R39 ;  /* 0x0000001fff0f7819 */ /* 0x000fe20000011427 */
[----:B------:R-:W-:-:S04]  /*0600*/  IMAD.WIDE.U32 R42, R9, UR10, R42 ;  /* 0x0000000a092a7c25 */ /* 0x000fc8000f8e002a */
[----:B------:R-:W-:Y:S01]  /*0610*/  IMAD R45, R9, UR11, R8 ;  /* 0x0000000b092d7c24 */ /* 0x000fe2000f8e0208 */
[----:B------:R-:W4:Y:S01]  /*0620*/  @!P0 LDC.64 R10, c[0x0][0x230] ;  /* 0x00008c00ff0a8b82 */ /* 0x000f220000000a00 */
[----:B0-----:R-:W-:Y:S01]  /*0630*/  @P1 IMAD R14, R15, R4, RZ ;  /* 0x000000040f0e1224 */ /* 0x001fe200078e02ff */
[-C--:B------:R-:W-:Y:S02]  /*0640*/  @P1 MOV R44, R42.reuse ;  /* 0x0000002a002c1202 */ /* 0x080fe40000000f00 */
[----:B------:R-:W-:Y:S01]  /*0650*/  IADD3 R45, R43, R45, RZ ;  /* 0x0000002d2b2d7210 */ /* 0x000fe20007ffe0ff */
[----:B------:R-:W-:Y:S01]  /*0660*/  @P1 IMAD R23, R39, R5, R14 ;  /* 0x0000000527171224 */ /* 0x000fe200078e020e */
[----:B------:R-:W-:Y:S01]  /*0670*/  @!P0 MOV R14, R42 ;  /* 0x0000002a000e8202 */ /* 0x000fe20000000f00 */
[----:B-1----:R-:W-:Y:S01]  /*0680*/  @!P0 IMAD R7, R7, R2, RZ ;  /* 0x0000000207078224 */ /* 0x002fe200078e02ff */
[----:B------:R-:W-:Y:S01]  /*0690*/  @!P0 MOV R15, R45 ;  /* 0x0000002d000f8202 */ /* 0x000fe20000000f00 */
[----:B------:R-:W-:Y:S01]  /*06a0*/  @P1 IMAD.WIDE.U32 R4, R39, R4, R44 ;  /* 0x0000000427041225 */ /* 0x000fe200078e002c */
[----:B------:R-:W0:Y:S03]  /*06b0*/  @P1 LDC.64 R8, c[0x0][0x228] ;  /* 0x00008a00ff081b82 */ /* 0x000e260000000a00 */
[C---:B------:R-:W-:Y:S01]  /*06c0*/  @!P0 IMAD R25, R6.reuse, R3, R7 ;  /* 0x0000000306198224 */ /* 0x040fe200078e0207 */
[----:B------:R-:W-:Y:S01]  /*06d0*/  @P1 IADD3 R5, R5, R23, RZ ;  /* 0x0000001705051210 */ /* 0x000fe20007ffe0ff */
[----:B------:R-:W-:Y:S01]  /*06e0*/  @!P0 IMAD.WIDE.U32 R2, R6, R2, R14 ;  /* 0x0000000206028225 */ /* 0x000fe200078e000e */
[----:B------:R-:W-:-:S02]  /*06f0*/  @P1 SHF.L.U32 R7, R4, 0x2, RZ ;  /* 0x0000000204071819 */ /* 0x000fc400000006ff */
[----:B------:R-:W-:Y:S02]  /*0700*/  @P1 SHF.L.U64.HI R6, R4, 0x2, R5 ;  /* 0x0000000204061819 */ /* 0x000fe40000010205 */
[----:B------:R-:W-:Y:S02]  /*0710*/  @!P0 IADD3 R5, R3, R25, RZ ;  /* 0x0000001903058210 */ /* 0x000fe40007ffe0ff */
[C---:B------:R-:W-:Y:S02]  /*0720*/  @!P0 SHF.L.U32 R3, R2.reuse, 0x2, RZ ;  /* 0x0000000202038819 */ /* 0x040fe400000006ff */
[----:B--2---:R-:W-:Y:S02]  /*0730*/  @P1 IADD3 R18, P2, R7, R18, RZ ;  /* 0x0000001207121210 */ /* 0x004fe40007f5e0ff */
[----:B------:R-:W-:Y:S02]  /*0740*/  @!P0 SHF.L.U64.HI R4, R2, 0x2, R5 ;  /* 0x0000000202048819 */ /* 0x000fe40000010205 */
[----:B----4-:R-:W-:-:S02]  /*0750*/  @!P0 IADD3 R10, P4, R3, R10, RZ ;  /* 0x0000000a030a8210 */ /* 0x010fc40007f9e0ff */
[----:B------:R-:W-:Y:S02]  /*0760*/  @!P0 IADD3 R16, P5, R3, R16, RZ ;  /* 0x0000001003108210 */ /* 0x000fe40007fbe0ff */
[----:B------:R-:W-:Y:S02]  /*0770*/  MOV R3, RZ ;  /* 0x000000ff00037202 */ /* 0x000fe40000000f00 */
[----:B------:R-:W-:Y:S02]  /*0780*/  MOV R2, RZ ;  /* 0x000000ff00027202 */ /* 0x000fe40000000f00 */
[----:B------:R-:W-:-:S05]  /*0790*/  @P1 IADD3.X R19, R6, R19, RZ, P2, !PT ;  /* 0x0000001306131210 */ /* 0x000fca00017fe4ff */
[----:B------:R-:W5:Y:S01]  /*07a0*/  @P1 LDG.E.64 R2, desc[UR8][R18.64] ;  /* 0x0000000812021981 */ /* 0x000f62000c1e1b00 */
[----:B0-----:R-:W-:Y:S02]  /*07b0*/  @P1 IADD3 R8, P3, R7, R8, RZ ;  /* 0x0000000807081210 */ /* 0x001fe40007f7e0ff */
[----:B------:R-:W-:Y:S02]  /*07c0*/  CS2R R14, SRZ ;  /* 0x00000000000e7805 */ /* 0x000fe4000001ff00 */
[----:B------:R-:W-:Y:S02]  /*07d0*/  @!P0 IADD3.X R11, R4, R11, RZ, P4, !PT ;  /* 0x0000000b040b8210 */ /* 0x000fe400027fe4ff */
[----:B------:R-:W-:Y:S02]  /*07e0*/  @P1 IADD3.X R9, R6, R9, RZ, P3, !PT ;  /* 0x0000000906091210 */ /* 0x000fe40001ffe4ff */
[----:B------:R-:W-:Y:S02]  /*07f0*/  CS2R R6, SRZ ;  /* 0x0000000000067805 */ /* 0x000fe4000001ff00 */
[----:B------:R-:W-:Y:S01]  /*0800*/  @!P0 IADD3.X R17, R4, R17, RZ, P5, !PT ;  /* 0x0000001104118210 */ /* 0x000fe20002ffe4ff */
[----:B------:R0:W5:Y:S04]  /*0810*/  @!P0 LDG.E.64 R14, desc[UR8][R10.64] ;  /* 0x000000080a0e8981 */ /* 0x000168000c1e1b00 */
[----:B------:R-:W5:Y:S01]  /*0820*/  @!P0 LDG.E.64 R6, desc[UR8][R16.64] ;  /* 0x0000000810068981 */ /* 0x000f62000c1e1b00 */
[----:B------:R-:W-:-:S02]  /*0830*/  MOV R37, 0x3f800000 ;  /* 0x3f80000000257802 */ /* 0x000fc40000000f00 */
[----:B------:R-:W-:Y:S01]  /*0840*/  CS2R R4, SRZ ;  /* 0x0000000000047805 */ /* 0x000fe2000001ff00 */
[----:B------:R-:W-:Y:S01]  /*0850*/  BSSY B0, `(.L_x_904) ;  /* 0x0000015000007945 */ /* 0x000fe20003800000 */
[----:B0-----:R-:W-:-:S04]  /*0860*/  CS2R R10, SRZ ;  /* 0x00000000000a7805 */ /* 0x001fc8000001ff00 */
[----:B------:R0:W5:Y:S02]  /*0870*/  @P1 LDG.E.64 R4, desc[UR8][R8.64] ;  /* 0x0000000808041981 */ /* 0x000164000c1e1b00 */
[----:B0-----:R-:W-:Y:S01]  /*0880*/  CS2R R8, SRZ ;  /* 0x0000000000087805 */ /* 0x001fe2000001ff00 */
[----:B---3--:R-:W-:-:S05]  /*0890*/  FFMA.FTZ R20, -R12, R12, R13 ;  /* 0x0000000c0c147223 */ /* 0x008fca000001010d */
[----:B------:R-:W-:-:S13]  /*08a0*/  FSETP.GTU.FTZ.AND P0, PT, R20, RZ, PT ;  /* 0x000000ff1400720b */ /* 0x000fda0003f1c000 */
[----:B------:R-:W0:Y:S02]  /*08b0*/  @P0 LDC R13, c[0x0][0x250] ;  /* 0x00009400ff0d0b82 */ /* 0x000e240000000800 */
[----:B0-----:R-:W-:-:S04]  /*08c0*/  @P0 FADD.FTZ R13, R20, R13 ;  /* 0x0000000d140d0221 */ /* 0x001fc80000010000 */
[----:B------:R0:W1:Y:S01]  /*08d0*/  @P0 MUFU.RSQ R37, R13 ;  /* 0x0000000d00250308 */ /* 0x0000620000001400 */
[----:B------:R-:W-:-:S13]  /*08e0*/  ISETP.GT.U32.AND P0, PT, R41, 0x27f, PT ;  /* 0x0000027f2900780c */ /* 0x000fda0003f04070 */
[----:B0-----:R-:W-:Y:S05]  /*08f0*/  @P0 BRA `(.L_x_905) ;  /* 0x0000000000280947 */ /* 0x001fea0003800000 */
[----:B------:R-:W-:Y:S01]  /*0900*/  ISETP.NE.AND P0, PT, RZ, UR5, PT ;  /* 0x00000005ff007c0c */ /* 0x000fe2000bf05270 */
[----:B------:R-:W0:Y:S01]  /*0910*/  LDC.64 R16, c[0x0][0x238] ;  /* 0x00008e00ff107b82 */ /* 0x000e220000000a00 */
[----:B------:R-:W-:-:S04]  /*0920*/  IADD3 R21, R0, R21, RZ ;  /* 0x0000001500157210 */ /* 0x000fc80007ffe0ff */
[----:B------:R-:W-:-:S07]  /*0930*/  SHF.R.S32.HI R0, RZ, 0x1f, R21 ;  /* 0x0000001fff007819 */ /* 0x000fce0000011415 */
[----:B------:R-:W2:Y:S01]  /*0940*/  @P0 LDC.64 R8, c[0x0][0x240] ;  /* 0x00009000ff080b82 */ /* 0x000ea20000000a00 */
[C---:B0-----:R-:W-:Y:S01]  /*0950*/  IMAD.WIDE R16, R21.reuse, 0x4, R16 ;  /* 0x0000000415107825 */ /* 0x041fe200078e0210 */
[----:B--2---:R-:W-:-:S04]  /*0960*/  @P0 LEA R18, P2, R21, R8, 0x2 ;  /* 0x0000000815120211 */ /* 0x004fc800078410ff */
[----:B------:R-:W-:Y:S02]  /*0970*/  @P0 LEA.HI.X R19, R21, R9, R0, 0x2, P2 ;  /* 0x0000000915130211 */ /* 0x000fe400010f1400 */
[----:B------:R0:W5:Y:S04]  /*0980*/  LDG.E.64 R8, desc[UR8][R16.64] ;  /* 0x0000000810087981 */ /* 0x000168000c1e1b00 */
[----:B------:R0:W5:Y:S03]  /*0990*/  @P0 LDG.E.64 R10, desc[UR8][R18.64] ;  /* 0x00000008120a0981 */ /* 0x000166000c1e1b00 */
.L_x_905:
[----:B------:R-:W-:Y:S05]  /*09a0*/  BSYNC B0 ;  /* 0x0000000000007941 */ /* 0x000fea0003800000 */
.L_x_904:
[----:B------:R-:W-:Y:S01]  /*09b0*/  ISETP.NE.AND P2, PT, RZ, UR5, PT ;  /* 0x00000005ff007c0c */ /* 0x000fe2000bf45270 */
[C---:B-----5:R-:W-:Y:S01]  /*09c0*/  FADD.FTZ R2, -R12.reuse, R2 ;  /* 0x000000020c027221 */ /* 0x060fe20000010100 */
[C---:B0-----:R-:W-:Y:S01]  /*09d0*/  FADD.FTZ R16, -R12.reuse, R3 ;  /* 0x000000030c107221 */ /* 0x041fe20000010100 */
[C---:B------:R-:W-:Y:S01]  /*09e0*/  FADD.FTZ R14, -R12.reuse, R14 ;  /* 0x0000000e0c0e7221 */ /* 0x040fe20000010100 */
[----:B------:R-:W-:Y:S01]  /*09f0*/  FADD.FTZ R0, -R12, R15 ;  /* 0x0000000f0c007221 */ /* 0x000fe20000010100 */
[-C--:B-1----:R-:W-:Y:S01]  /*0a00*/  FMUL.FTZ R31, R2, R37.reuse ;  /* 0x00000025021f7220 */ /* 0x082fe20000410000 */
[----:B------:R-:W-:Y:S01]  /*0a10*/  MOV R12, R4 ;  /* 0x00000004000c7202 */ /* 0x000fe20000000f00 */
[----:B------:R-:W-:Y:S01]  /*0a20*/  FMUL.FTZ R2, R16, R37 ;  /* 0x0000002510027220 */ /* 0x000fe20000410000 */
[----:B------:R-:W-:Y:S02]  /*0a30*/  MOV R15, R5 ;  /* 0x00000005000f7202 */ /* 0x000fe40000000f00 */
[----:B------:R-:W-:-:S03]  /*0a40*/  MOV R13, R6 ;  /* 0x00000006000d7202 */ /* 0x000fc60000000f00 */
[----:B------:R-:W-:Y:S05]  /*0a50*/  @!P2 BRA `(.L_x_906) ;  /* 0x000000000048a947 */ /* 0x000fea0003800000 */
        /* <DEDUP_REMOVED lines=18> */
.L_x_906:
[----:B------:R-:W-:Y:S01]  /*0b80*/  FMUL.FTZ R18, R12, R8 ;  /* 0x000000080c127220 */ /* 0x000fe20000410000 */
[----:B------:R-:W-:Y:S01]  /*0b90*/  FMUL.FTZ R3, R14, R37 ;  /* 0x000000250e037220 */ /* 0x000fe20000410000 */
[----:B------:R-:W-:Y:S01]  /*0ba0*/  MOV R16, R7 ;  /* 0x0000000700107202 */ /* 0x000fe20000000f00 */
        /* <DEDUP_REMOVED lines=15> */
[----:B0-----:R-:W-:-:S04]  /*0ca0*/  FADD.FTZ R25, -R24, 1 ;  /* 0x3f80000018197421 */ /* 0x001fc80000010100 */
[----:B------:R-:W-:Y:S01]  /*0cb0*/  FFMA.FTZ R25, R16, R25, 1 ;  /* 0x3f80000010197423 */ /* 0x000fe20000010019 */
[----:B------:R-:W-:Y:S01]  /*0cc0*/  FMUL.FTZ R16, R7, R24 ;  /* 0x0000001807107220 */ /* 0x000fe20000410000 */
[----:B-1----:R-:W-:Y:S01]  /*0cd0*/  FADD.FTZ R26, -R21, 1 ;  /* 0x3f800000151a7421 */ /* 0x002fe20000010100 */
[----:B------:R-:W-:Y:S02]  /*0ce0*/  FMUL.FTZ R21, R6, R21 ;  /* 0x0000001506157220 */ /* 0x000fe40000410000 */
[----:B------:R-:W-:Y:S01]  /*0cf0*/  FMUL.FTZ R16, R16, R25 ;  /* 0x0000001910107220 */ /* 0x000fe20000410000 */
[----:B------:R-:W-:-:S04]  /*0d00*/  FFMA.FTZ R26, R13, R26, 1 ;  /* 0x3f8000000d1a7423 */ /* 0x000fc8000001001a */
[----:B------:R-:W-:-:S07]  /*0d10*/  FMUL.FTZ R13, R21, R26 ;  /* 0x0000001a150d7220 */ /* 0x000fce0000410000 */
.L_x_907:
        /* <DEDUP_REMOVED lines=13> */
[C---:B------:R-:W-:Y:S01]  /*0df0*/  ISETP.NE.AND P3, PT, R41.reuse, RZ, PT ;  /* 0x000000ff2900720c */ /* 0x040fe20003f65270 */
[----:B------:R-:W1:Y:S01]  /*0e00*/  SHFL.DOWN PT, R17, R28, 0x1, 0x1f ;  /* 0x08201f001c117f89 */ /* 0x000e6200000e0000 */
[----:B------:R-:W-:Y:S01]  /*0e10*/  BSSY B0, `(.L_x_908) ;  /* 0x0000059000007945 */ /* 0x000fe20003800000 */
[----:B------:R-:W-:-:S02]  /*0e20*/  ISETP.GT.U32.AND P4, PT, R41, 0x4, PT ;  /* 0x000000042900780c */ /* 0x000fc40003f84070 */
[----:B------:R-:W2:Y:S01]  /*0e30*/  SHFL.DOWN PT, R14, R29, 0x1, 0x1f ;  /* 0x08201f001d0e7f89 */ /* 0x000ea200000e0000 */
[----:B0-----:R-:W-:-:S06]  /*0e40*/  ULEA UR5, UR6, UR5, 0x18 ;  /* 0x0000000506057291 */ /* 0x001fcc000f8ec03f */
[----:B------:R-:W-:Y:S01]  /*0e50*/  LEA R36, R41, UR5, 0x4 ;  /* 0x0000000529247c11 */ /* 0x000fe2000f8e20ff */
        /* <DEDUP_REMOVED lines=25> */
[----:B------:R-:W-:Y:S01]  /*0ff0*/  FADD.FTZ R14, RZ, R12 ;  /* 0x0000000cff0e7221 */ /* 0x000fe20000010000 */
[----:B------:R-:W-:Y:S01]  /*1000*/  FFMA.FTZ R12, R3, R13, R18 ;  /* 0x0000000d030c7223 */ /* 0x000fe20000010012 */
[----:B------:R-:W-:-:S02]  /*1010*/  FADD.FTZ R15, R15, R16 ;  /* 0x000000100f0f7221 */ /* 0x000fc40000010000 */
[----:B------:R-:W-:Y:S01]  /*1020*/  FADD.FTZ R14, R14, R13 ;  /* 0x0000000d0e0e7221 */ /* 0x000fe20000010000 */
[----:B------:R-:W-:-:S05]  /*1030*/  FFMA.FTZ R13, R0, R16, R17 ;  /* 0x00000010000d7223 */ /* 0x000fca0000010011 */
[----:B------:R0:W-:Y:S04]  /*1040*/  STS.128 [R36], R12 ;  /* 0x0000000c24007388 */ /* 0x0001e80000000c00 */
[----:B------:R0:W-:Y:S01]  /*1050*/  @!P0 STS.64 [R32+0x18], R28 ;  /* 0x0000181c20008388 */ /* 0x0001e20000000a00 */
[----:B------:R-:W-:Y:S06]  /*1060*/  BAR.SYNC.DEFER_BLOCKING 0x0 ;  /* 0x0000000000007b1d */ /* 0x000fec0000010000 */
[----:B------:R-:W-:Y:S05]  /*1070*/  @P3 BRA `(.L_x_909) ;  /* 0x0000000000c83947 */ /* 0x000fea0003800000 */
[----:B------:R-:W-:Y:S02]  /*1080*/  UMOV UR5, 0x400 ;  /* 0x0000040000057882 */ /* 0x000fe40000000000 */
[----:B------:R-:W-:-:S09]  /*1090*/  ULEA UR5, UR6, UR5, 0x18 ;  /* 0x0000000506057291 */ /* 0x000fd2000f8ec03f */
[----:B------:R-:W1:Y:S04]  /*10a0*/  LDS.128 R16, [UR5+0x20] ;  /* 0x00002005ff107984 */ /* 0x000e680008000c00 */
[----:B------:R-:W2:Y:S04]  /*10b0*/  LDS.128 R20, [UR5+0x30] ;  /* 0x00003005ff147984 */ /* 0x000ea80008000c00 */
[----:B------:R-:W3:Y:S01]  /*10c0*/  LDS.128 R24, [UR5+0x40] ;  /* 0x00004005ff187984 */ /* 0x000ee20008000c00 */
[----:B-1----:R-:W-:Y:S01]  /*10d0*/  FADD.FTZ R16, R28, R16 ;  /* 0x000000101c107221 */ /* 0x002fe20000010000 */
[----:B0-----:R-:W-:-:S03]  /*10e0*/  FADD.FTZ R28, R29, R17 ;  /* 0x000000111d1c7221 */ /* 0x001fc60000010000 */
[----:B------:R-:W-:Y:S01]  /*10f0*/  FADD.FTZ R17, R16, R18 ;  /* 0x0000001210117221 */ /* 0x000fe20000010000 */
[----:B------:R-:W-:-:S03]  /*1100*/  FADD.FTZ R28, R28, R19 ;  /* 0x000000131c1c7221 */ /* 0x000fc60000010000 */
[----:B--2---:R-:W-:Y:S01]  /*1110*/  FADD.FTZ R29, R17, R20 ;  /* 0x00000014111d7221 */ /* 0x004fe20000010000 */
[----:B------:R-:W-:Y:S01]  /*1120*/  FADD.FTZ R28, R28, R21 ;  /* 0x000000151c1c7221 */ /* 0x000fe20000010000 */
[----:B------:R-:W0:Y:S02]  /*1130*/  LDS.128 R16, [UR5+0x50] ;  /* 0x00005005ff107984 */ /* 0x000e240008000c00 */
        /* <DEDUP_REMOVED lines=27> */
[----:B------:R-:W0:Y:S01]  /*12f0*/  LDS.64 R28, [UR5+0xb0] ;  /* 0x0000b005ff1c7984 */ /* 0x000e220008000a00 */
        /* <DEDUP_REMOVED lines=10> */
.L_x_909:
[----:B------:R-:W-:Y:S05]  /*13a0*/  BSYNC B0 ;  /* 0x0000000000007941 */ /* 0x000fea0003800000 */
.L_x_908:
        /* <DEDUP_REMOVED lines=23> */
[----:B------:R-:W-:Y:S01]  /*1520*/  FADD.FTZ R24, R20, R19 ;  /* 0x0000001314187221 */ /* 0x000fe20000010000 */
[----:B-1----:R-:W-:Y:S01]  /*1530*/  FADD.FTZ R27, R23, R12 ;  /* 0x0000000c171b7221 */ /* 0x002fe20000010000 */
[----:B------:R-:W0:Y:S01]  /*1540*/  LDS.128 R16, [R36+0x1e0] ;  /* 0x0001e00024107984 */ /* 0x000e220000000c00 */
[----:B------:R-:W-:Y:S01]  /*1550*/  FADD.FTZ R12, R22, R13 ;  /* 0x0000000d160c7221 */ /* 0x000fe20000010000 */
[----:B------:R-:W-:Y:S01]  /*1560*/  FADD.FTZ R24, R24, R15 ;  /* 0x0000000f18187221 */ /* 0x000fe20000010000 */
[----:B------:R-:W-:Y:S01]  /*1570*/  FADD.FTZ R25, R25, R14 ;  /* 0x0000000e19197221 */ /* 0x000fe20000010000 */
[----:B------:R-:W1:Y:S02]  /*1580*/  LDS.128 R20, [R36+0x230] ;  /* 0x0002300024147984 */ /* 0x000e640000000c00 */
        /* <DEDUP_REMOVED lines=10> */
.L_x_912:
[----:B------:R-:W0:Y:S01]  /*1630*/  LDS.128 R16, [R16+0xf0] ;  /* 0x0000f00010107984 */ /* 0x000e220000000c00 */
[----:B------:R-:W-:-:S05]  /*1640*/  MOV R25, 0x5 ;  /* 0x0000000500197802 */ /* 0x000fca0000000f00 */
        /* <DEDUP_REMOVED lines=13> */
[----:B------:R-:W-:Y:S01]  /*1720*/  FADD.FTZ R22, R18, R23 ;  /* 0x0000001712167221 */ /* 0x000fe20000010000 */
[----:B0-----:R-:W-:Y:S01]  /*1730*/  FADD.FTZ R21, R19, R12 ;  /* 0x0000000c13157221 */ /* 0x001fe20000010000 */
[----:B------:R-:W-:Y:S01]  /*1740*/  FADD.FTZ R20, R16, R13 ;  /* 0x0000000d10147221 */ /* 0x000fe20000010000 */
[----:B------:R-:W-:Y:S01]  /*1750*/  FADD.FTZ R23, R27, R14 ;  /* 0x0000000e1b177221 */ /* 0x000fe20000010000 */
[----:B------:R-:W0:Y:S01]  /*1760*/  LDS.128 R16, [R26+0xa0] ;  /* 0x0000a0001a107984 */ /* 0x000e220000000c00 */
[----:B------:R-:W-:-:S03]  /*1770*/  FADD.FTZ R22, R22, R15 ;  /* 0x0000000f16167221 */ /* 0x000fc60000010000 */
[----:B------:R-:W1:Y:S01]  /*1780*/  LDS.128 R12, [R26+0xf0] ;  /* 0x0000f0001a0c7984 */ /* 0x000e620000000c00 */
[----:B0-----:R-:W-:Y:S01]  /*1790*/  FADD.FTZ R27, R21, R16 ;  /* 0x00000010151b7221 */ /* 0x001fe20000010000 */
[----:B------:R-:W-:Y:S01]  /*17a0*/  LEA R21, R25, R36, 0x4 ;  /* 0x0000002419157211 */ /* 0x000fe200078e20ff */
[----:B------:R-:W-:Y:S01]  /*17b0*/  FADD.FTZ R20, R20, R17 ;  /* 0x0000001114147221 */ /* 0x000fe20000010000 */
[----:B------:R-:W-:Y:S01]  /*17c0*/  FADD.FTZ R23, R23, R18 ;  /* 0x0000001217177221 */ /* 0x000fe20000010000 */
[----:B------:R-:W-:Y:S01]  /*17d0*/  FADD.FTZ R22, R22, R19 ;  /* 0x0000001316167221 */ /* 0x000fe20000010000 */
[----:B-1----:R-:W-:Y:S01]  /*17e0*/  FADD.FTZ R27, R27, R12 ;  /* 0x0000000c1b1b7221 */ /* 0x002fe20000010000 */
[----:B------:R-:W0:Y:S01]  /*17f0*/  LDS.128 R16, [R21+0x140] ;  /* 0x0001400015107984 */ /* 0x000e220000000c00 */
        /* <DEDUP_REMOVED lines=8> */
[----:B-1----:R-:W-:Y:S02]  /*1880*/  FADD.FTZ R23, R16, R12 ;  /* 0x0000000c10177221 */ /* 0x002fe40000010000 */
[----:B------:R-:W-:Y:S01]  /*1890*/  FADD.FTZ R20, R20, R13 ;  /* 0x0000000d14147221 */ /* 0x000fe20000010000 */
[----:B------:R-:W0:Y:S01]  /*18a0*/  LDS.128 R16, [R21+0x1e0] ;  /* 0x0001e00015107984 */ /* 0x000e220000000c00 */
[----:B------:R-:W-:Y:S01]  /*18b0*/  FADD.FTZ R27, R27, R14 ;  /* 0x0000000e1b1b7221 */ /* 0x000fe20000010000 */
[----:B------:R-:W-:-:S02]  /*18c0*/  FADD.FTZ R22, R22, R15 ;  /* 0x0000000f16167221 */ /* 0x000fc40000010000 */
        /* <DEDUP_REMOVED lines=37> */
[----:B-1----:R-:W-:Y:S01]  /*1b20*/  FADD.FTZ R23, R16, R12 ;  /* 0x0000000c10177221 */ /* 0x002fe20000010000 */
[----:B------:R-:W-:Y:S01]  /*1b30*/  FADD.FTZ R20, R20, R13 ;  /* 0x0000000d14147221 */ /* 0x000fe20000010000 */
[----:B------:R-:W0:Y:S01]  /*1b40*/  LDS.128 R16, [R21+0x460] ;  /* 0x0004600015107984 */ /* 0x000e220000000c00 */
[----:B------:R-:W-:Y:S01]  /*1b50*/  FADD.FTZ R27, R27, R14 ;  /* 0x0000000e1b1b7221 */ /* 0x000fe20000010000 */
[----:B------:R-:W-:Y:S02]  /*1b60*/  FADD.FTZ R22, R22, R15 ;  /* 0x0000000f16167221 */ /* 0x000fe40000010000 */
        /* <DEDUP_REMOVED lines=116> */
[----:B------:R-:W-:Y:S01]  /*22b0*/  IADD3 R25, R25, 0xb4, RZ ;  /* 0x000000b419197810 */ /* 0x000fe20007ffe0ff */
[----:B0-----:R-:W-:Y:S01]  /*22c0*/  FADD.FTZ R23, R12, R16 ;  /* 0x000000100c177221 */ /* 0x001fe20000010000 */
        /* <DEDUP_REMOVED lines=15> */
.L_x_911:
[----:B------:R-:W-:Y:S05]  /*23c0*/  BSYNC B0 ;  /* 0x0000000000007941 */ /* 0x000fea0003800000 */
.L_x_910:
        /* <DEDUP_REMOVED lines=8> */
[----:B------:R2:W-:Y:S07]  /*2450*/  REDG.E.ADD.F32.FTZ.RN.STRONG.GPU desc[UR8][R22.64], R12 ;  /* 0x0000000c160079a6 */ /* 0x0005ee000c10f388 */
[----:B------:R-:W3:Y:S01]  /*2460*/  LDC.64 R18, c[0x0][0x288] ;  /* 0x0000a200ff127b82 */ /* 0x000ee20000000a00 */
[----:B-1----:R-:W-:-:S04]  /*2470*/  LEA.HI R16, P4, R17, R16, RZ, 0x1 ;  /* 0x0000001011107211 */ /* 0x002fc800078908ff */
[----:B------:R-:W-:-:S04]  /*2480*/  IADD3.X R17, RZ, R17, RZ, P4, !PT ;  /* 0x00000011ff117210 */ /* 0x000fc800027fe4ff */
[--C-:B------:R-:W-:Y:S02]  /*2490*/  SHF.R.S64 R27, R16, 0x1, R17.reuse ;  /* 0x00000001101b7819 */ /* 0x100fe40000001011 */
[----:B------:R-:W-:Y:S02]  /*24a0*/  SHF.R.S32.HI R26, RZ, 0x1, R17 ;  /* 0x00000001ff1a7819 */ /* 0x000fe40000011411 */
[-C--:B---3--:R-:W-:Y:S02]  /*24b0*/  LEA R24, P5, R18, R22.reuse, 0x2 ;  /* 0x0000001612187211 */ /* 0x088fe400078a10ff */
[C---:B------:R-:W-:Y:S02]  /*24c0*/  SHF.L.U64.HI R21, R27.reuse, 0x2, R26 ;  /* 0x000000021b157819 */ /* 0x040fe4000001021a */
[-C--:B------:R-:W-:Y:S02]  /*24d0*/  LEA R26, P4, R27, R22.reuse, 0x2 ;  /* 0x000000161b1a7211 */ /* 0x080fe400078810ff */
[----:B------:R-:W-:-:S02]  /*24e0*/  LEA R16, P6, R33, R22, 0x2 ;  /* 0x0000001621107211 */ /* 0x000fc400078c10ff */
[C---:B------:R-:W-:Y:S02]  /*24f0*/  IADD3.X R27, R23.reuse, R21, RZ, P4, !PT ;  /* 0x00000015171b7210 */ /* 0x040fe400027fe4ff */
[----:B------:R-:W-:Y:S02]  /*2500*/  LEA.HI.X R25, R18, R23, R19, 0x2, P5 ;  /* 0x0000001712197211 */ /* 0x000fe400028f1413 */
[----:B------:R-:W-:Y:S01]  /*2510*/  IADD3.X R17, R23, R34, RZ, P6, !PT ;  /* 0x0000002217117210 */ /* 0x000fe200037fe4ff */
[----:B------:R2:W-:Y:S04]  /*2520*/  REDG.E.ADD.F32.FTZ.RN.STRONG.GPU desc[UR8][R26.64], R13 ;  /* 0x0000000d1a0079a6 */ /* 0x0005e8000c10f388 */
[----:B------:R2:W-:Y:S04]  /*2530*/  REDG.E.ADD.F32.FTZ.RN.STRONG.GPU desc[UR8][R24.64], R14 ;  /* 0x0000000e180079a6 */ /* 0x0005e8000c10f388 */
[----:B------:R2:W-:Y:S02]  /*2540*/  REDG.E.ADD.F32.FTZ.RN.STRONG.GPU desc[UR8][R16.64], R15 ;  /* 0x0000000f100079a6 */ /* 0x0005e4000c10f388 */
.L_x_914:
[----:B------:R-:W-:Y:S05]  /*2550*/  BSYNC B0 ;  /* 0x0000000000007941 */ /* 0x000fea0003800000 */
.L_x_913:
[----:B------:R-:W-:Y:S05]  /*2560*/  @!P0 BRA `(.L_x_915) ;  /* 0x0000001000888947 */ /* 0x000fea0003800000 */
[----:B--2---:R-:W1:Y:S01]  /*2570*/  LDC R22, c[0x0][0x10] ;  /* 0x00000400ff167b82 */ /* 0x004e620000000800 */
[----:B------:R-:W2:Y:S01]  /*2580*/  S2R R21, SR_CTAID.Y ;  /* 0x0000000000157919 */ /* 0x000ea20000002600 */
[----:B0-----:R-:W-:-:S06]  /*2590*/  LOP3.LUT R15, R38, 0x1, RZ, 0xc0, !PT ;  /* 0x00000001260f7812 */ /* 0x001fcc00078ec0ff */
[----:B------:R-:W0:Y:S08]  /*25a0*/  LDC.64 R12, c[0x0][0x258] ;  /* 0x00009600ff0c7b82 */ /* 0x000e300000000a00 */
[----:B------:R-:W3:Y:S01]  /*25b0*/  LDC.64 R26, c[0x0][0x260] ;  /* 0x00009800ff1a7b82 */ /* 0x000ee20000000a00 */
[----:B-1----:R-:W-:-:S04]  /*25c0*/  IMAD R15, R15, R22, RZ ;  /* 0x000000160f0f7224 */ /* 0x002fc800078e02ff */
[C---:B------:R-:W-:Y:S01]  /*25d0*/  IMAD R14, R15.reuse, R20, RZ ;  /* 0x000000140f0e7224 */ /* 0x040fe200078e02ff */
[----:B--2---:R-:W-:-:S04]  /*25e0*/  IADD3 R15, R15, R21, RZ ;  /* 0x000000150f0f7210 */ /* 0x004fc80007ffe0ff */
[----:B------:R-:W-:Y:S01]  /*25f0*/  SHF.L.U32 R17, R14, 0x1, RZ ;  /* 0x000000010e117819 */ /* 0x000fe200000006ff */
[----:B0-----:R-:W-:-:S04]  /*2600*/  IMAD.WIDE.U32 R12, R15, 0x4, R12 ;  /* 0x000000040f0c7825 */ /* 0x001fc800078e000c */
[----:B---3--:R-:W-:Y:S01]  /*2610*/  IMAD.WIDE R26, R17, 0x4, R26 ;  /* 0x00000004111a7825 */ /* 0x008fe200078e021a */
[----:B------:R-:W-:Y:S06]  /*2620*/  @P3 BRA `(.L_x_916) ;  /* 0x0000000000603947 */ /* 0x000fec0003800000 */
[----:B------:R-:W0:Y:S01]  /*2630*/  S2R R35, SR_LANEID ;  /* 0x0000000000237919 */ /* 0x000e220000000000 */
        /* <DEDUP_REMOVED lines=12> */
[----:B0-----:R-:W-:-:S13]  /*2700*/  ISETP.EQ.U32.AND P4, PT, R35, UR6, PT ;  /* 0x0000000623007c0c */ /* 0x001fda000bf82070 */
[----:B------:R-:W-:Y:S06]  /*2710*/  @P4 MEMBAR.ALL.GPU ;  /* 0x0000000000004992 */ /* 0x000fec000000a000 */
[----:B------:R-:W-:-:S00]  /*2720*/  @P4 ERRBAR ;  /* 0x00000000000049ab */ /* 0x000fc00000000000 */
[----:B------:R-:W-:Y:S06]  /*2730*/  @P4 CGAERRBAR ;  /* 0x00000000000045ab */ /* 0x000fec0000000000 */
[----:B------:R1:W-:Y:S01]  /*2740*/  @P4 REDG.E.ADD.S32.STRONG.GPU desc[UR8][R12.64], R17 ;  /* 0x000000110c00498e */ /* 0x0003e2000c10e388 */
[----:B------:R-:W-:Y:S05]  /*2750*/  @!P0 BRA `(.L_x_916) ;  /* 0x0000000000148947 */ /* 0x000fea0003800000 */
.L_x_917:
[----:B-1----:R-:W2:Y:S04]  /*2760*/  LDG.E.STRONG.GPU R14, desc[UR8][R12.64] ;  /* 0x000000080c0e7981 */ /* 0x002ea8000c1ef900 */
[----:B--2---:R-:W-:Y:S01]  /*2770*/  CCTL.IVALL ;  /* 0x00000000ff00798f */ /* 0x004fe20002000000 */
[----:B------:R-:W-:Y:S05]  /*2780*/  YIELD ;  /* 0x0000000000007946 */ /* 0x000fea0003800000 */
[----:B------:R-:W-:-:S13]  /*2790*/  ISETP.NE.AND P0, PT, R14, R19, PT ;  /* 0x000000130e00720c */ /* 0x000fda0003f05270 */
[----:B------:R-:W-:Y:S05]  /*27a0*/  @P0 BRA `(.L_x_917) ;  /* 0xfffffffc00ec0947 */ /* 0x000fea000383ffff */
.L_x_916:
[----:B------:R-:W-:Y:S01]  /*27b0*/  ISETP.NE.AND P0, PT, R20, RZ, PT ;  /* 0x000000ff1400720c */ /* 0x000fe20003f05270 */
[----:B------:R-:W-:Y:S05]  /*27c0*/  WARPSYNC.ALL ;  /* 0x0000000000007948 */ /* 0x000fea0003800000 */
[----:B------:R-:W-:Y:S07]  /*27d0*/  BAR.SYNC.DEFER_BLOCKING 0x0 ;  /* 0x0000000000007b1d */ /* 0x000fee0000010000 */
[----:B------:R-:W-:Y:S05]  /*27e0*/  @!P0 BRA `(.L_x_915) ;  /* 0x0000000c00e88947 */ /* 0x000fea0003800000 */
[----:B-1----:R-:W-:Y:S01]  /*27f0*/  IADD3 R12, R20, -0x1, RZ ;  /* 0xffffffff140c7810 */ /* 0x002fe20007ffe0ff */
        /* <DEDUP_REMOVED lines=12> */
.L_x_921:
[----:B------:R-:W-:-:S13]  /*28c0*/  ISETP.EQ.OR P6, PT, R24, UR7, P3 ;  /* 0x0000000718007c0c */ /* 0x000fda0009fc2670 */
[----:B------:R-:W-:-:S04]  /*28d0*/  @!P6 IMAD R15, R22, R24, R21 ;  /* 0x00000018160fe224 */ /* 0x000fc800078e0215 */
[----:B------:R-:W-:-:S05]  /*28e0*/  @!P6 IMAD.WIDE.U32 R14, R15, 0x8, R26 ;  /* 0x000000080f0ee825 */ /* 0x000fca00078e001a */
[----:B------:R0:W2:Y:S01]  /*28f0*/  @!P6 LDG.E.64 R12, desc[UR8][R14.64] ;  /* 0x000000080e0ce981 */ /* 0x0000a2000c1e1b00 */
[C---:B------:R-:W-:Y:S02]  /*2900*/  IADD3 R17, R24.reuse, 0x1, RZ ;  /* 0x0000000118117810 */ /* 0x040fe40007ffe0ff */
[----:B------:R-:W-:Y:S02]  /*2910*/  IADD3 R18, R24, 0x2, RZ ;  /* 0x0000000218127810 */ /* 0x000fe40007ffe0ff */
[----:B------:R-:W-:Y:S02]  /*2920*/  ISETP.EQ.OR P4, PT, R17, UR7, P3 ;  /* 0x0000000711007c0c */ /* 0x000fe40009f82670 */
[----:B------:R-:W-:Y:S02]  /*2930*/  ISETP.EQ.OR P5, PT, R18, UR7, P3 ;  /* 0x0000000712007c0c */ /* 0x000fe40009fa2670 */
[----:B------:R-:W-:-:S11]  /*2940*/  IADD3 R16, R24, 0x3, RZ ;  /* 0x0000000318107810 */ /* 0x000fd60007ffe0ff */
[----:B0-----:R-:W-:-:S04]  /*2950*/  @!P5 IMAD R15, R22, R18, R21 ;  /* 0x00000012160fd224 */ /* 0x001fc800078e0215 */
[----:B------:R-:W-:-:S06]  /*2960*/  @!P5 IMAD.WIDE.U32 R14, R15, 0x8, R26 ;  /* 0x000000080f0ed825 */ /* 0x000fcc00078e001a */
[----:B------:R-:W3:Y:S01]  /*2970*/  @!P5 LDG.E.64 R14, desc[UR8][R14.64] ;  /* 0x000000080e0ed981 */ /* 0x000ee2000c1e1b00 */
[----:B--2---:R-:W-:Y:S01]  /*2980*/  @!P6 FADD.FTZ R29, R29, R13 ;  /* 0x0000000d1d1de221 */ /* 0x004fe20000010000 */
[----:B------:R-:W-:Y:S02]  /*2990*/  @!P4 IMAD R13, R22, R17, R21 ;  /* 0x00000011160dc224 */ /* 0x000fe400078e0215 */
[----:B------:R-:W-:Y:S01]  /*29a0*/  @!P6 FADD.FTZ R28, R28, R12 ;  /* 0x0000000c1c1ce221 */ /* 0x000fe20000010000 */
[----:B------:R-:W-:Y:S01]  /*29b0*/  ISETP.EQ.OR P6, PT, R16, UR7, P3 ;  /* 0x0000000710007c0c */ /* 0x000fe20009fc2670 */
[----:B------:R-:W-:-:S06]  /*29c0*/  @!P4 IMAD.WIDE.U32 R12, R13, 0x8, R26 ;  /* 0x000000080d0cc825 */ /* 0x000fcc00078e001a */
[----:B------:R-:W2:Y:S06]  /*29d0*/  @!P4 LDG.E.64 R12, desc[UR8][R12.64] ;  /* 0x000000080c0cc981 */ /* 0x000eac000c1e1b00 */
        /* <DEDUP_REMOVED lines=97> */
.L_x_920:
        /* <DEDUP_REMOVED lines=61> */
.L_x_922:
[----:B------:R-:W-:-:S13]  /*33c0*/  ISETP.NE.OR P0, PT, R23, RZ, P0 ;  /* 0x000000ff1700720c */ /* 0x000fda0000705670 */
[----:B------:R-:W-:Y:S05]  /*33d0*/  @!P0 BRA `(.L_x_918) ;  /* 0x00000000007c8947 */ /* 0x000fea0003800000 */
.L_x_919:
        /* <DEDUP_REMOVED lines=31> */
.L_x_918:
        /* <DEDUP_REMOVED lines=11> */
.L_x_924:
[----:B------:R-:W-:Y:S05]  /*3680*/  BSYNC B0 ;  /* 0x0000000000007941 */ /* 0x000fea0003800000 */
.L_x_923:
        /* <DEDUP_REMOVED lines=16> */
.L_x_915:
[----:B------:R-:W3:Y:S01]  /*3790*/  S2UR UR6, SR_CgaCtaId ;  /* 0x00000000000679c3 */ /* 0x000ee20000008800 */
[----:B------:R-:W-:Y:S01]  /*37a0*/  UMOV UR5, 0x400 ;  /* 0x0000040000057882 */ /* 0x000fe20000000000 */
[----:B012---:R-:W-:Y:S01]  /*37b0*/  IADD3 R14, R39, 0x80, RZ ;  /* 0x00000080270e7810 */ /* 0x007fe20007ffe0ff */
[----:B---3--:R-:W-:-:S09]  /*37c0*/  ULEA UR5, UR6, UR5, 0x18 ;  /* 0x0000000506057291 */ /* 0x008fd2000f8ec03f */
[----:B------:R-:W-:Y:S01]  /*37d0*/  @!P3 STS.64 [UR5+0xc0], R28 ;  /* 0x0000c01cff00b988 */ /* 0x000fe20008000a05 */
[----:B------:R-:W-:Y:S06]  /*37e0*/  BAR.SYNC.DEFER_BLOCKING 0x0 ;  /* 0x0000000000007b1d */ /* 0x000fec0000010000 */
        /* <DEDUP_REMOVED lines=23> */
.L_x_925:
[----:B------:R-:W-:Y:S04]  /*3960*/  BSSY B0, `(.L_x_926) ;  /* 0x0000014000007945 */ /* 0x000fe80003800000 */
[----:B------:R-:W-:Y:S05]  /*3970*/  @!P1 BRA `(.L_x_927) ;  /* 0x0000000000489947 */ /* 0x000fea0003800000 */
[----:B------:R-:W-:Y:S01]  /*3980*/  SHF.R.S32.HI R16, RZ, 0x1f, R39 ;  /* 0x0000001fff107819 */ /* 0x000fe20000011427 */
[----:B------:R-:W-:Y:S01]  /*3990*/  ULDC.64 UR10, c[0x0][0x288] ;  /* 0x0000a200000a7ab9 */ /* 0x000fe20000000a00 */
[----:B------:R-:W-:Y:S01]  /*39a0*/  MOV R12, R42 ;  /* 0x0000002a000c7202 */ /* 0x000fe20000000f00 */
[--C-:B------:R-:W-:Y:S01]  /*39b0*/  FFMA.FTZ R31, R31, R15, R18.reuse ;  /* 0x0000000f1f1f7223 */ /* 0x100fe20000010012 */
[----:B------:R-:W-:Y:S01]  /*39c0*/  MOV R13, R45 ;  /* 0x0000002d000d7202 */ /* 0x000fe20000000f00 */
[----:B------:R-:W-:Y:S02]  /*39d0*/  IMAD R16, R16, UR10, RZ ;  /* 0x0000000a10107c24 */ /* 0x000fe4000f8e02ff */
[----:B------:R-:W-:Y:S01]  /*39e0*/  FFMA.FTZ R2, R2, R15, R18 ;  /* 0x0000000f02027223 */ /* 0x000fe20000010012 */
[----:B------:R-:W-:-:S04]  /*39f0*/  IMAD.WIDE.U32 R12, R39, UR10, R12 ;  /* 0x0000000a270c7c25 */ /* 0x000fc8000f8e000c */
[----:B------:R-:W-:Y:S01]  /*3a00*/  FFMA.FTZ R2, R9, R5, -R2 ;  /* 0x0000000509027223 */ /* 0x000fe20000010802 */
[----:B------:R-:W-:Y:S01]  /*3a10*/  IMAD R17, R39, UR11, R16 ;  /* 0x0000000b27117c24 */ /* 0x000fe2000f8e0210 */
[----:B------:R-:W-:Y:S01]  /*3a20*/  ULDC.64 UR10, c[0x0][0x210] ;  /* 0x00008400000a7ab9 */ /* 0x000fe20000000a00 */
[----:B------:R-:W-:Y:S01]  /*3a30*/  FFMA.FTZ R16, R8, R4, -R31 ;  /* 0x0000000408107223 */ /* 0x000fe2000001081f */
[----:B------:R-:W-:Y:S02]  /*3a40*/  LEA R4, P0, R12, UR10, 0x2 ;  /* 0x0000000a0c047c11 */ /* 0x000fe4000f8010ff */
[----:B------:R-:W-:Y:S01]  /*3a50*/  IADD3 R17, R13, R17, RZ ;  /* 0x000000110d117210 */ /* 0x000fe20007ffe0ff */
[----:B------:R-:W-:-:S03]  /*3a60*/  FMUL.FTZ R16, R16, R37 ;  /* 0x0000002510107220 */ /* 0x000fc60000410000 */
[----:B------:R-:W-:Y:S01]  /*3a70*/  LEA.HI.X R5, R12, UR11, R17, 0x2, P0 ;  /* 0x0000000b0c057c11 */ /* 0x000fe200080f1411 */
[----:B------:R-:W-:-:S05]  /*3a80*/  FMUL.FTZ R17, R2, R37 ;  /* 0x0000002502117220 */ /* 0x000fca0000410000 */
[----:B------:R0:W-:Y:S02]  /*3a90*/  STG.E.64 desc[UR8][R4.64], R16 ;  /* 0x0000001004007986 */ /* 0x0001e4000c101b08 */
.L_x_927:
[----:B------:R-:W-:Y:S05]  /*3aa0*/  BSYNC B0 ;  /* 0x0000000000007941 */ /* 0x000fea0003800000 */
.L_x_926:
        /* <DEDUP_REMOVED lines=19> */
.L_x_928:
        /* <DEDUP_REMOVED lines=8> */
[----:B------:R-:W-:Y:S01]  /*3c60*/  MOV R43, R45 ;  /* 0x0000002d002b7202 */ /* 0x000fe20000000f00 */
[----:B------:R-:W-:Y:S02]  /*3c70*/  IMAD R11, R11, UR10, RZ ;  /* 0x0000000a0b0b7c24 */ /* 0x000fe4000f8e02ff */
[-CC-:B0-----:R-:W-:Y:S01]  /*3c80*/  FFMA.FTZ R5, R3, R15.reuse, R18.reuse ;  /* 0x0000000f03057223 */ /* 0x181fe20000010012 */
[----:B------:R-:W-:Y:S01]  /*3c90*/  FFMA.FTZ R0, R0, R15, R18 ;  /* 0x0000000f00007223 */ /* 0x000fe20000010012 */
[----:B------:R-:W-:-:S04]  /*3ca0*/  IMAD.WIDE.U32 R2, R14, UR10, R42 ;  /* 0x0000000a0e027c25 */ /* 0x000fc8000f8e002a */
[----:B------:R-:W-:Y:S01]  /*3cb0*/  FFMA.FTZ R6, R8, R6, -R5 ;  /* 0x0000000608067223 */ /* 0x000fe20000010805 */
[----:B------:R-:W-:Y:S01]  /*3cc0*/  FFMA.FTZ R0, R9, R7, -R0 ;  /* 0x0000000709007223 */ /* 0x000fe20000010800 */
[----:B------:R-:W-:Y:S01]  /*3cd0*/  IMAD R11, R14, UR11, R11 ;  /* 0x0000000b0e0b7c24 */ /* 0x000fe2000f8e020b */
[----:B------:R-:W-:Y:S01]  /*3ce0*/  ULDC.64 UR10, c[0x0][0x210] ;  /* 0x00008400000a7ab9 */ /* 0x000fe20000000a00 */
[-C--:B------:R-:W-:Y:S01]  /*3cf0*/  FMUL.FTZ R6, R6, R37.reuse ;  /* 0x0000002506067220 */ /* 0x080fe20000410000 */
[----:B------:R-:W-:Y:S01]  /*3d00*/  LEA R4, P0, R2, UR10, 0x2 ;  /* 0x0000000a02047c11 */ /* 0x000fe2000f8010ff */
[----:B------:R-:W-:Y:S01]  /*3d10*/  FMUL.FTZ R7, R0, R37 ;  /* 0x0000002500077220 */ /* 0x000fe20000410000 */
[----:B------:R-:W-:-:S04]  /*3d20*/  IADD3 R11, R3, R11, RZ ;  /* 0x0000000b030b7210 */ /* 0x000fc80007ffe0ff */
[----:B------:R-:W-:-:S05]  /*3d30*/  LEA.HI.X R5, R2, UR11, R11, 0x2, P0 ;  /* 0x0000000b02057c11 */ /* 0x000fca00080f140b */
[----:B------:R1:W-:Y:S02]  /*3d40*/  STG.E.64 desc[UR8][R4.64], R6 ;  /* 0x0000000604007986 */ /* 0x0003e4000c101b08 */
.L_x_930:
[----:B------:R-:W-:Y:S05]  /*3d50*/  BSYNC B0 ;  /* 0x0000000000007941 */ /* 0x000fea0003800000 */
.L_x_929:
[----:B------:R-:W2:Y:S01]  /*3d60*/  LDC R3, c[0x0][0x10] ;  /* 0x00000400ff037b82 */ /* 0x000ea20000000800 */
[----:B------:R-:W-:Y:S02]  /*3d70*/  IADD3 R38, R38, 0x1, RZ ;  /* 0x0000000126267810 */ /* 0x000fe40007ffe0ff */
[----:B--2---:R-:W-:-:S04]  /*3d80*/  IADD3 R40, R3, R40, RZ ;  /* 0x0000002803287210 */ /* 0x004fc80007ffe0ff */
[----:B------:R-:W-:-:S13]  /*3d90*/  ISETP.GE.AND P0, PT, R40, UR4, PT ;  /* 0x0000000428007c0c */ /* 0x000fda000bf06270 */
[----:B------:R-:W-:Y:S05]  /*3da0*/  @!P0 BRA `(.L_x_931) ;  /* 0xffffffc400288947 */ /* 0x000fea000383ffff */
.L_x_903:
[----:B01----:R-:W0:Y:S01]  /*3db0*/  LDC R4, c[0x0][0xc] ;  /* 0x00000300ff047b82 */ /* 0x003e220000000800 */
        /* <DEDUP_REMOVED lines=18> */
.L_x_933:
[----:B------:R-:W-:Y:S05]  /*3ee0*/  BSYNC B0 ;  /* 0x0000000000007941 */ /* 0x000fea0003800000 */
.L_x_932:
        /* <DEDUP_REMOVED lines=11> */
.L_x_935:
[----:B------:R-:W2:Y:S04]  /*3fa0*/  LDG.E.STRONG.GPU R5, desc[UR8][R2.64] ;  /* 0x0000000802057981 */ /* 0x000ea8000c1ef900 */
[----:B--2---:R-:W-:Y:S01]  /*3fb0*/  CCTL.IVALL ;  /* 0x00000000ff00798f */ /* 0x004fe20002000000 */
[----:B------:R-:W-:Y:S05]  /*3fc0*/  YIELD ;  /* 0x0000000000007946 */ /* 0x000fea0003800000 */
[----:B------:R-:W-:-:S13]  /*3fd0*/  ISETP.NE.AND P0, PT, R5, R0, PT ;  /* 0x000000000500720c */ /* 0x000fda0003f05270 */
[----:B------:R-:W-:Y:S05]  /*3fe0*/  @P0 BRA `(.L_x_935) ;  /* 0xfffffffc00ec0947 */ /* 0x000fea000383ffff */
.L_x_934:
        /* <DEDUP_REMOVED lines=24> */
.L_x_936:
        /* <DEDUP_REMOVED lines=23> */
.L_x_937:
        /* <DEDUP_REMOVED lines=10> */
.L_x_1900:


//--------------------- .text._Z35group_norm_nhwc_bwd_one_pass_kernelI11Fp32IOFp32WLi512ELi10ELi640EEv26Group_norm_nhwc_bwd_params --------------------------
	.section	.text._Z35group_norm_nhwc_bwd_one_pass_kernelI11Fp32IOFp32WLi512ELi10ELi640EEv26Group_norm_nhwc_bwd_params,"ax",@progbits
	.align	128
        .global         _Z35group_norm_nhwc_bwd_one_pass_kernelI11Fp32IOFp32WLi512ELi10ELi640EEv26Group_norm_nhwc_bwd_params
        .type           _Z35group_norm_nhwc_bwd_one_pass_kernelI11Fp32IOFp32WLi512ELi10ELi640EEv26Group_norm_nhwc_bwd_params,@function
        .size           _Z35group_norm_nhwc_bwd_one_pass_kernelI11Fp32IOFp32WLi512ELi10ELi640EEv26Group_norm_nhwc_bwd_params,(.L_x_1901 - _Z35group_norm_nhwc_bwd_one_pass_kernelI11Fp32IOFp32WLi512ELi10ELi640EEv26Group_norm_nhwc_bwd_params)
        .other          _Z35group_norm_nhwc_bwd_one_pass_kernelI11Fp32IOFp32WLi512ELi10ELi640EEv26Group_norm_nhwc_bwd_params,@"STO_CUDA_ENTRY STV_DEFAULT"
_Z35group_norm_nhwc_bwd_one_pass_kernelI11Fp32IOFp32WLi512ELi10ELi640EEv26Group_norm_nhwc_bwd_params:
.text._Z35group_norm_nhwc_bwd_one_pass_kernelI11Fp32IOFp32WLi512ELi10ELi640EEv26Group_norm_nhwc_bwd_params:
        /* <DEDUP_REMOVED lines=12> */
[----:B------:R-:W-:Y:S01]  /*00c0*/  UMOV UR5, 0x400 ;  /* 0x0000040000057882 */ /* 0x000fe20000000000 */
[----:B------:R-:W-:Y:S01]  /*00d0*/  ULDC.64 UR10, c[0x0][0x290] ;  /* 0x0000a400000a7ab9 */ /* 0x000fe20000000a00 */
        /* <DEDUP_REMOVED lines=8> */
[C---:B------:R-:W-:Y:S02]  /*0160*/  LEA R7, R9.reuse, R9, 0x1 ;  /* 0x0000000909077211 */ /* 0x040fe400078e08ff */
[----:B------:R-:W-:Y:S02]  /*0170*/  LEA.HI R60, P0, R9, R8, RZ, 0x1 ;  /* 0x00000008093c7211 */ /* 0x000fe400078108ff */
[----:B------:R-:W-:Y:S02]  /*0180*/  IADD3 R5, R5, R7, RZ ;  /* 0x0000000705057210 */ /* 0x000fe40007ffe0ff */
[----:B------:R-:W-:Y:S02]  /*0190*/  IADD3.X R7, RZ, R9, RZ, P0, !PT ;  /* 0x00000009ff077210 */ /* 0x000fe400007fe4ff */
[----:B------:R-:W-:-:S02]  /*01a0*/  LEA.HI R61, P2, R5, R4, RZ, 0x1 ;  /* 0x00000004053d7211 */ /* 0x000fc400078508ff */
[----:B------:R-:W-:Y:S02]  /*01b0*/  SHF.R.S64 R60, R60, 0x1, R7 ;  /* 0x000000013c3c7819 */ /* 0x000fe40000001007 */
[----:B------:R-:W-:Y:S01]  /*01c0*/  IADD3.X R0, RZ, R5, RZ, P2, !PT ;  /* 0x00000005ff007210 */ /* 0x000fe200017fe4ff */
[----:B--2---:R-:W-:Y:S01]  /*01d0*/  IMAD R76, R76, UR7, R3 ;  /* 0x000000074c4c7c24 */ /* 0x004fe2000f8e0203 */
[----:B------:R-:W-:Y:S02]  /*01e0*/  SHF.R.S32.HI R3, RZ, 0x1f, R78 ;  /* 0x0000001fff037819 */ /* 0x000fe4000001144e */
[----:B------:R-:W-:Y:S02]  /*01f0*/  SHF.R.S64 R61, R61, 0x1, R0 ;  /* 0x000000013d3d7819 */ /* 0x000fe40000001000 */
[----:B------:R-:W-:Y:S02]  /*0200*/  LEA.HI R3, R3, R78, RZ, 0x5 ;  /* 0x0000004e03037211 */ /* 0x000fe400078f28ff */
[----:B------:R-:W-:Y:S01]  /*0210*/  ISETP.GE.U32.AND P1, PT, R76, UR10, PT ;  /* 0x0000000a4c007c0c */ /* 0x000fe2000bf26070 */
[----:B---3--:R-:W-:Y:S01]  /*0220*/  ULEA UR5, UR6, UR5, 0x18 ;  /* 0x0000000506057291 */ /* 0x008fe2000f8ec03f */
[----:B------:R-:W-:Y:S01]  /*0230*/  SHF.R.S32.HI R3, RZ, 0x5, R3 ;  /* 0x00000005ff037819 */ /* 0x000fe20000011403 */
[----:B------:R-:W-:Y:S01]  /*0240*/  ULDC.U8 UR10, c[0x0][0x2a4] ;  /* 0x0000a900000a7ab9 */ /* 0x000fe20000000000 */
[----:B------:R-:W-:-:S02]  /*0250*/  SHF.R.S32.HI R71, RZ, 0x1f, R76 ;  /* 0x0000001fff477819 */ /* 0x000fc4000001144c */
[----:B------:R-:W-:Y:S02]  /*0260*/  SHF.R.S32.HI R0, RZ, 0x1, R0 ;  /* 0x00000001ff007819 */ /* 0x000fe40000011400 */
[----:B------:R-:W-:Y:S02]  /*0270*/  LEA R22, R3, UR5, 0x3 ;  /* 0x0000000503167c11 */ /* 0x000fe4000f8e18ff */
[----:B------:R-:W-:Y:S02]  /*0280*/  ISETP.GE.AND.EX P1, PT, R71, UR11, PT, P1 ;  /* 0x0000000b47007c0c */ /* 0x000fe4000bf26310 */
[----:B------:R-:W-:Y:S02]  /*0290*/  SHF.R.S32.HI R3, RZ, 0x1, R7 ;  /* 0x00000001ff037819 */ /* 0x000fe40000011407 */
[----:B------:R-:W-:Y:S02]  /*02a0*/  IADD3 R75, R76, 0x80, RZ ;  /* 0x000000804c4b7810 */ /* 0x000fe40007ffe0ff */
[----:B------:R-:W-:-:S02]  /*02b0*/  ISETP.LT.U32.AND P1, PT, R78, 0x280, !P1 ;  /* 0x000002804e00780c */ /* 0x000fc40004f21070 */
[C---:B------:R-:W-:Y:S02]  /*02c0*/  IADD3 R74, R76.reuse, 0x100, RZ ;  /* 0x000001004c4a7810 */ /* 0x040fe40007ffe0ff */
[----:B------:R-:W-:Y:S02]  /*02d0*/  IADD3 R73, R76, 0x180, RZ ;  /* 0x000001804c497810 */ /* 0x000fe40007ffe0ff */
[----:B------:R-:W-:Y:S02]  /*02e0*/  SHF.L.U64.HI R62, R60, 0x2, R3 ;  /* 0x000000023c3e7819 */ /* 0x000fe40000010203 */
[----:B-1----:R-:W-:-:S07]  /*02f0*/  SHF.L.U64.HI R63, R61, 0x2, R0 ;  /* 0x000000023d3f7819 */ /* 0x002fce0000010200 */
.L_x_974:
[----:B0-----:R-:W0:Y:S01]  /*0300*/  LDC R6, c[0x0][0x2a0] ;  /* 0x0000a800ff067b82 */ /* 0x001e220000000800 */
[----:B------:R-:W-:Y:S01]  /*0310*/  ISETP.GE.AND P4, PT, R77, RZ, PT ;  /* 0x000000ff4d00720c */ /* 0x000fe20003f86270 */
[----:B------:R-:W-:Y:S01]  /*0320*/  ULDC.64 UR14, c[0x0][0x290] ;  /* 0x0000a400000e7ab9 */ /* 0x000fe20000000a00 */
[----:B------:R-:W-:Y:S01]  /*0330*/  SHF.R.S32.HI R69, RZ, 0x1f, R75 ;  /* 0x0000001fff457819 */ /* 0x000fe2000001144b */
[----:B------:R-:W-:Y:S01]  /*0340*/  ULDC.64 UR12, c[0x0][0x298] ;  /* 0x0000a600000c7ab9 */ /* 0x000fe20000000a00 */
[----:B------:R-:W-:Y:S02]  /*0350*/  SHF.R.S32.HI R67, RZ, 0x1f, R74 ;  /* 0x0000001fff437819 */ /* 0x000fe4000001144a */
[----:B------:R-:W-:Y:S01]  /*0360*/  SHF.R.S32.HI R65, RZ, 0x1f, R73 ;  /* 0x0000001fff417819 */ /* 0x000fe20000011449 */
[----:B-12---:R-:W1:Y:S08]  /*0370*/  @P1 LDC.64 R10, c[0x0][0x230] ;  /* 0x00008c00ff0a1b82 */ /* 0x006e700000000a00 */
[----:B------:R-:W2:Y:S01]  /*0380*/  @P1 LDC.64 R12, c[0x0][0x228] ;  /* 0x00008a00ff0c1b82 */ /* 0x000ea20000000a00 */
[----:B0-----:R-:W-:-:S04]  /*0390*/  IABS R5, R6 ;  /* 0x0000000600057213 */ /* 0x001fc80000000000 */
[----:B------:R-:W0:Y:S08]  /*03a0*/  I2F.RP R0, R5 ;  /* 0x0000000500007306 */ /* 0x000e300000209400 */
[----:B0-----:R-:W0:Y:S02]  /*03b0*/  MUFU.RCP R0, R0 ;  /* 0x0000000000007308 */ /* 0x001e240000001000 */
[----:B0--3--:R-:W-:-:S06]  /*03c0*/  IADD3 R2, R0, 0xffffffe, RZ ;  /* 0x0ffffffe00027810 */ /* 0x009fcc0007ffe0ff */
[----:B------:R0:W3:Y:S02]  /*03d0*/  F2I.FTZ.U32.TRUNC.NTZ R3, R2 ;  /* 0x0000000200037305 */ /* 0x0000e4000021f000 */
[----:B0-----:R-:W-:Y:S02]  /*03e0*/  MOV R2, RZ ;  /* 0x000000ff00027202 */ /* 0x001fe40000000f00 */
[----:B---3--:R-:W-:-:S05]  /*03f0*/  IADD3 R4, RZ, -R3, RZ ;  /* 0x80000003ff047210 */ /* 0x008fca0007ffe0ff */
        /* <DEDUP_REMOVED lines=18> */
[----:B------:R-:W0:Y:S01]  /*0520*/  @P1 LDC.64 R6, c[0x0][0x288] ;  /* 0x0000a200ff061b82 */ /* 0x000e220000000a00 */
        /* <DEDUP_REMOVED lines=8> */
[----:B------:R-:W-:Y:S02]  /*05b0*/  ISETP.GE.AND.EX P0, PT, R69, UR15, PT, P0 ;  /* 0x0000000f45007c0c */ /* 0x000fe4000bf06300 */
[----:B------:R-:W-:-:S02]  /*05c0*/  LEA.HI.X.SX32 R83, R0, R5, 0x1, P2 ;  /* 0x0000000500537211 */ /* 0x000fc400010f0eff */
[----:B------:R-:W3:Y:S01]  /*05d0*/  LDC.64 R4, c[0x0][0x248] ;  /* 0x00009200ff047b82 */ /* 0x000ee20000000a00 */
[----:B------:R-:W-:Y:S02]  /*05e0*/  ISETP.GT.U32.OR P0, PT, R78, 0x27f, P0 ;  /* 0x0000027f4e00780c */ /* 0x000fe40000704470 */
[----:B------:R-:W-:Y:S01]  /*05f0*/  ISETP.GE.U32.AND P2, PT, R74, UR14, PT ;  /* 0x0000000e4a007c0c */ /* 0x000fe2000bf46070 */
[----:B------:R-:W-:Y:S01]  /*0600*/  IMAD.WIDE.U32 R82, R3, UR12, R82 ;  /* 0x0000000c03527c25 */ /* 0x000fe2000f8e0052 */
[----:B------:R-:W-:Y:S02]  /*0610*/  SHF.R.S32.HI R2, RZ, 0x1f, R3 ;  /* 0x0000001fff027819 */ /* 0x000fe40000011403 */
[----:B------:R-:W-:Y:S02]  /*0620*/  ISETP.GE.AND.EX P2, PT, R67, UR15, PT, P2 ;  /* 0x0000000f43007c0c */ /* 0x000fe4000bf46320 */
[----:B------:R-:W-:Y:S01]  /*0630*/  ISETP.GE.U32.AND P3, PT, R73, UR14, PT ;  /* 0x0000000e49007c0c */ /* 0x000fe2000bf66070 */
[----:B------:R-:W-:Y:S01]  /*0640*/  IMAD R2, R2, UR12, RZ ;  /* 0x0000000c02027c24 */ /* 0x000fe2000f8e02ff */
[----:B------:R-:W-:-:S02]  /*0650*/  ISETP.GT.U32.OR P2, PT, R78, 0x27f, P2 ;  /* 0x0000027f4e00780c */ /* 0x000fc40001744470 */
[----:B------:R-:W-:Y:S01]  /*0660*/  ISETP.GE.AND.EX P3, PT, R65, UR15, PT, P3 ;  /* 0x0000000f41007c0c */ /* 0x000fe2000bf66330 */
[----:B------:R-:W4:Y:S01]  /*0670*/  @!P0 LDC.64 R28, c[0x0][0x288] ;  /* 0x0000a200ff1c8b82 */ /* 0x000f220000000a00 */
[----:B------:R-:W-:Y:S01]  /*0680*/  IMAD R85, R3, UR13, R2 ;  /* 0x0000000d03557c24 */ /* 0x000fe2000f8e0202 */
[----:B------:R-:W-:Y:S01]  /*0690*/  @P1 MOV R84, R82 ;  /* 0x0000005200541202 */ /* 0x000fe20000000f00 */
[----:B0-----:R-:W-:Y:S01]  /*06a0*/  @P1 IMAD R2, R71, R6, RZ ;  /* 0x0000000647021224 */ /* 0x001fe200078e02ff */
[----:B------:R-:W-:Y:S02]  /*06b0*/  ISETP.GT.U32.OR P3, PT, R78, 0x27f, P3 ;  /* 0x0000027f4e00780c */ /* 0x000fe40001f64470 */
[----:B------:R-:W-:Y:S01]  /*06c0*/  IADD3 R85, R83, R85, RZ ;  /* 0x0000005553557210 */ /* 0x000fe20007ffe0ff */
[----:B------:R-:W-:Y:S01]  /*06d0*/  @P1 IMAD R7, R76, R7, R2 ;  /* 0x000000074c071224 */ /* 0x000fe200078e0202 */
[----:B------:R-:W0:Y:S01]  /*06e0*/  @!P0 LDC.64 R18, c[0x0][0x230] ;  /* 0x00008c00ff128b82 */ /* 0x000e220000000a00 */
[----:B------:R-:W-:Y:S01]  /*06f0*/  @!P0 MOV R26, R82 ;  /* 0x00000052001a8202 */ /* 0x000fe20000000f00 */
[----:B---3--:R-:W-:Y:S01]  /*0700*/  IMAD.WIDE R4, R77, 0x8, R4 ;  /* 0x000000084d047825 */ /* 0x008fe200078e0204 */
[----:B------:R-:W-:-:S03]  /*0710*/  @!P0 MOV R27, R85 ;  /* 0x00000055001b8202 */ /* 0x000fc60000000f00 */
[----:B------:R-:W-:Y:S02]  /*0720*/  @P1 IMAD.WIDE.U32 R2, R76, R6, R84 ;  /* 0x000000064c021225 */ /* 0x000fe400078e0054 */
[----:B------:R-:W3:Y:S01]  /*0730*/  LDG.E.64 R4, desc[UR8][R4.64] ;  /* 0x0000000804047981 */ /* 0x000ee2000c1e1b00 */
[----:B------:R-:W0:Y:S02]  /*0740*/  @!P2 LDC.64 R20, c[0x0][0x288] ;  /* 0x0000a200ff14ab82 */ /* 0x000e240000000a00 */
[----:B------:R-:W-:Y:S02]  /*0750*/  @P1 IADD3 R7, R3, R7, RZ ;  /* 0x0000000703071210 */ /* 0x000fe40007ffe0ff */
[C---:B------:R-:W-:Y:S02]  /*0760*/  @P1 SHF.L.U32 R3, R2.reuse, 0x2, RZ ;  /* 0x0000000202031819 */ /* 0x040fe400000006ff */
[----:B------:R-:W-:Y:S01]  /*0770*/  @P1 SHF.L.U64.HI R8, R2, 0x2, R7 ;  /* 0x0000000202081819 */ /* 0x000fe20000010207 */
[----:B----4-:R-:W-:Y:S01]  /*0780*/  @!P0 IMAD.WIDE.U32 R26, R75, R28, R26 ;  /* 0x0000001c4b1a8225 */ /* 0x010fe200078e001a */
[----:B------:R-:W4:Y:S01]  /*0790*/  @!P3 LDC.64 R14, c[0x0][0x288] ;  /* 0x0000a200ff0ebb82 */ /* 0x000f220000000a00 */
[----:B-1----:R-:W-:-:S02]  /*07a0*/  @P1 IADD3 R6, P4, R3, R10, RZ ;  /* 0x0000000a03061210 */ /* 0x002fc40007f9e0ff */
[----:B--2---:R-:W-:Y:S01]  /*07b0*/  @P1 IADD3 R2, P5, R3, R12, RZ ;  /* 0x0000000c03021210 */ /* 0x004fe20007fbe0ff */
[----:B------:R-:W-:Y:S01]  /*07c0*/  @!P0 IMAD R10, R69, R28, RZ ;  /* 0x0000001c450a8224 */ /* 0x000fe200078e02ff */
[C---:B------:R-:W-:Y:S02]  /*07d0*/  @P1 IADD3.X R7, R8.reuse, R11, RZ, P4, !PT ;  /* 0x0000000b08071210 */ /* 0x040fe400027fe4ff */
[----:B------:R-:W-:Y:S01]  /*07e0*/  @P1 IADD3.X R3, R8, R13, RZ, P5, !PT ;  /* 0x0000000d08031210 */ /* 0x000fe20002ffe4ff */
[----:B------:R-:W1:Y:S01]  /*07f0*/  @!P0 LDC.64 R16, c[0x0][0x228] ;  /* 0x00008a00ff108b82 */ /* 0x000e620000000a00 */
[----:B------:R-:W-:-:S07]  /*0800*/  @!P0 IMAD R11, R75, R29, R10 ;  /* 0x0000001d4b0b8224 */ /* 0x000fce00078e020a */
[----:B------:R-:W2:Y:S01]  /*0810*/  @!P2 LDC.64 R12, c[0x0][0x230] ;  /* 0x00008c00ff0cab82 */ /* 0x000ea20000000a00 */
[----:B------:R-:W-:Y:S01]  /*0820*/  @!P0 IADD3 R27, R27, R11, RZ ;  /* 0x0000000b1b1b8210 */ /* 0x000fe20007ffe0ff */
[----:B0-----:R-:W-:Y:S01]  /*0830*/  @!P2 IMAD R28, R67, R20, RZ ;  /* 0x00000014431ca224 */ /* 0x001fe200078e02ff */
[C---:B------:R-:W-:Y:S02]  /*0840*/  @!P0 SHF.L.U32 R23, R26.reuse, 0x2, RZ ;  /* 0x000000021a178819 */ /* 0x040fe400000006ff */
[----:B------:R-:W-:-:S03]  /*0850*/  @!P0 SHF.L.U64.HI R24, R26, 0x2, R27 ;  /* 0x000000021a188819 */ /* 0x000fc6000001021b */
[----:B------:R-:W0:Y:S01]  /*0860*/  @!P2 LDC.64 R32, c[0x0][0x228] ;  /* 0x00008a00ff20ab82 */ /* 0x000e220000000a00 */
[----:B------:R-:W-:Y:S02]  /*0870*/  @!P2 MOV R26, R82 ;  /* 0x00000052001aa202 */ /* 0x000fe40000000f00 */
[----:B------:R-:W-:-:S05]  /*0880*/  @!P2 MOV R27, R85 ;  /* 0x00000055001ba202 */ /* 0x000fca0000000f00 */
[----:B------:R-:W0:Y:S08]  /*0890*/  @!P3 LDC.64 R8, c[0x0][0x230] ;  /* 0x00008c00ff08bb82 */ /* 0x000e300000000a00 */
[----:B------:R-:W0:Y:S01]  /*08a0*/  @!P3 LDC.64 R10, c[0x0][0x228] ;  /* 0x00008a00ff0abb82 */ /* 0x000e220000000a00 */
[C---:B------:R-:W-:Y:S02]  /*08b0*/  @!P2 IMAD R29, R74.reuse, R21, R28 ;  /* 0x000000154a1da224 */ /* 0x040fe400078e021c */
[----:B------:R-:W-:Y:S01]  /*08c0*/  @!P2 IMAD.WIDE.U32 R20, R74, R20, R26 ;  /* 0x000000144a14a225 */ /* 0x000fe200078e001a */
[----:B------:R-:W-:-:S02]  /*08d0*/  @!P3 MOV R26, R82 ;  /* 0x00000052001ab202 */ /* 0x000fc40000000f00 */
[----:B------:R-:W-:Y:S01]  /*08e0*/  @!P3 MOV R27, R85 ;  /* 0x00000055001bb202 */ /* 0x000fe20000000f00 */
[----:B----4-:R-:W-:Y:S01]  /*08f0*/  @!P3 IMAD R28, R65, R14, RZ ;  /* 0x0000000e411cb224 */ /* 0x010fe200078e02ff */
[C---:B------:R-:W-:Y:S02]  /*0900*/  @!P0 IADD3 R18, P4, R23.reuse, R18, RZ ;  /* 0x0000001217128210 */ /* 0x040fe40007f9e0ff */
[----:B-1----:R-:W-:Y:S01]  /*0910*/  @!P0 IADD3 R16, P5, R23, R16, RZ ;  /* 0x0000001017108210 */ /* 0x002fe20007fbe0ff */
[----:B------:R-:W-:Y:S01]  /*0920*/  @!P3 IMAD R31, R73, R15, R28 ;  /* 0x0000000f491fb224 */ /* 0x000fe200078e021c */
[----:B------:R-:W-:Y:S01]  /*0930*/  @!P2 IADD3 R23, R21, R29, RZ ;  /* 0x0000001d1517a210 */ /* 0x000fe20007ffe0ff */
[----:B------:R-:W-:Y:S01]  /*0940*/  @!P3 IMAD.WIDE.U32 R14, R73, R14, R26 ;  /* 0x0000000e490eb225 */ /* 0x000fe200078e001a */
[----:B------:R-:W-:Y:S02]  /*0950*/  @!P2 SHF.L.U32 R21, R20, 0x2, RZ ;  /* 0x000000021415a819 */ /* 0x000fe400000006ff */
[----:B------:R-:W-:-:S02]  /*0960*/  @!P0 IADD3.X R17, R24, R17, RZ, P5, !PT ;  /* 0x0000001118118210 */ /* 0x000fc40002ffe4ff */
[----:B------:R-:W-:Y:S02]  /*0970*/  @!P2 SHF.L.U64.HI R20, R20, 0x2, R23 ;  /* 0x000000021414a819 */ /* 0x000fe40000010217 */
[----:B--2---:R-:W-:Y:S02]  /*0980*/  @!P2 IADD3 R34, P5, R21, R12, RZ ;  /* 0x0000000c1522a210 */ /* 0x004fe40007fbe0ff */
[----:B------:R-:W-:Y:S02]  /*0990*/  @!P3 IADD3 R15, R15, R31, RZ ;  /* 0x0000001f0f0fb210 */ /* 0x000fe40007ffe0ff */
[----:B------:R-:W-:Y:S02]  /*09a0*/  @!P3 SHF.L.U32 R39, R14, 0x2, RZ ;  /* 0x000000020e27b819 */ /* 0x000fe400000006ff */
[----:B------:R-:W-:Y:S02]  /*09b0*/  @!P0 IADD3.X R19, R24, R19, RZ, P4, !PT ;  /* 0x0000001318138210 */ /* 0x000fe400027fe4ff */
[----:B------:R-:W-:-:S02]  /*09c0*/  @!P2 IADD3.X R35, R20, R13, RZ, P5, !PT ;  /* 0x0000000d1423a210 */ /* 0x000fc40002ffe4ff */
[----:B0-----:R-:W-:Y:S02]  /*09d0*/  @!P2 IADD3 R32, P6, R21, R32, RZ ;  /* 0x000000201520a210 */ /* 0x001fe40007fde0ff */
[----:B------:R-:W-:Y:S02]  /*09e0*/  @!P3 SHF.L.U64.HI R14, R14, 0x2, R15 ;  /* 0x000000020e0eb819 */ /* 0x000fe4000001020f */
[C---:B------:R-:W-:Y:S02]  /*09f0*/  @!P3 IADD3 R36, P4, R39.reuse, R8, RZ ;  /* 0x000000082724b210 */ /* 0x040fe40007f9e0ff */
[----:B------:R-:W-:Y:S02]  /*0a00*/  @!P3 IADD3 R38, P5, R39, R10, RZ ;  /* 0x0000000a2726b210 */ /* 0x000fe40007fbe0ff */
[----:B------:R-:W-:Y:S02]  /*0a10*/  CS2R R28, SRZ ;  /* 0x00000000001c7805 */ /* 0x000fe4000001ff00 */
[----:B------:R-:W-:-:S02]  /*0a20*/  @!P2 IADD3.X R33, R20, R33, RZ, P6, !PT ;  /* 0x000000211421a210 */ /* 0x000fc400037fe4ff */
[----:B------:R-:W-:Y:S02]  /*0a30*/  CS2R R26, SRZ ;  /* 0x00000000001a7805 */ /* 0x000fe4000001ff00 */
[C---:B------:R-:W-:Y:S02]  /*0a40*/  @!P3 IADD3.X R37, R14.reuse, R9, RZ, P4, !PT ;  /* 0x000000090e25b210 */ /* 0x040fe400027fe4ff */
[----:B------:R-:W-:Y:S02]  /*0a50*/  CS2R R12, SRZ ;  /* 0x00000000000c7805 */ /* 0x000fe4000001ff00 */
[----:B------:R-:W-:Y:S02]  /*0a60*/  @!P3 IADD3.X R39, R14, R11, RZ, P5, !PT ;  /* 0x0000000b0e27b210 */ /* 0x000fe40002ffe4ff */
[----:B------:R-:W-:Y:S02]  /*0a70*/  CS2R R20, SRZ ;  /* 0x0000000000147805 */ /* 0x000fe4000001ff00 */
[----:B------:R-:W-:Y:S01]  /*0a80*/  CS2R R14, SRZ ;  /* 0x00000000000e7805 */ /* 0x000fe2000001ff00 */
[----:B------:R-:W5:Y:S04]  /*0a90*/  @P1 LDG.E.64 R28, desc[UR8][R6.64] ;  /* 0x00000008061c1981 */ /* 0x000f68000c1e1b00 */
[----:B------:R-:W5:Y:S04]  /*0aa0*/  @!P2 LDG.E.64 R26, desc[UR8][R34.64] ;  /* 0x00000008221aa981 */ /* 0x000f68000c1e1b00 */
[----:B------:R-:W5:Y:S04]  /*0ab0*/  @!P2 LDG.E.64 R12, desc[UR8][R32.64] ;  /* 0x00000008200ca981 */ /* 0x000f68000c1e1b00 */
[----:B------:R-:W5:Y:S04]  /*0ac0*/  @!P3 LDG.E.64 R20, desc[UR8][R36.64] ;  /* 0x000000082414b981 */ /* 0x000f68000c1e1b00 */
[----:B------:R-:W5:Y:S01]  /*0ad0*/  @!P3 LDG.E.64 R14, desc[UR8][R38.64] ;  /* 0x00000008260eb981 */ /* 0x000f62000c1e1b00 */
[----:B------:R-:W-:-:S02]  /*0ae0*/  CS2R R30, SRZ ;  /* 0x00000000001e7805 */ /* 0x000fc4000001ff00 */
[----:B------:R-:W-:-:S04]  /*0af0*/  CS2R R10, SRZ ;  /* 0x00000000000a7805 */ /* 0x000fc8000001ff00 */
[----:B------:R-:W5:Y:S04]  /*0b00*/  @!P0 LDG.E.64 R30, desc[UR8][R18.64] ;  /* 0x00000008121e8981 */ /* 0x000f68000c1e1b00 */
[----:B------:R0:W5:Y:S01]  /*0b10*/  @!P0 LDG.E.64 R10, desc[UR8][R16.64] ;  /* 0x00000008100a8981 */ /* 0x000162000c1e1b00 */
[----:B------:R-:W-:-:S06]  /*0b20*/  CS2R R8, SRZ ;  /* 0x0000000000087805 */ /* 0x000fcc000001ff00 */
[----:B------:R1:W5:Y:S01]  /*0b30*/  @P1 LDG.E.64 R8, desc[UR8][R2.64] ;  /* 0x0000000802081981 */ /* 0x000362000c1e1b00 */
[----:B------:R-:W-:Y:S01]  /*0b40*/  MOV R70, 0x3f800000 ;  /* 0x3f80000000467802 */ /* 0x000fe20000000f00 */
[----:B------:R-:W-:Y:S01]  /*0b50*/  BSSY B0, `(.L_x_939) ;  /* 0x0000014000007945 */ /* 0x000fe20003800000 */
[----:B0-----:R-:W-:Y:S02]  /*0b60*/  CS2R R16, SRZ ;  /* 0x0000000000107805 */ /* 0x001fe4000001ff00 */
[----:B------:R-:W-:Y:S01]  /*0b70*/  CS2R R18, SRZ ;  /* 0x0000000000127805 */ /* 0x000fe2000001ff00 */
[----:B---3--:R-:W-:-:S05]  /*0b80*/  FFMA.FTZ R5, -R4, R4, R5 ;  /* 0x0000000404057223 */ /* 0x008fca0000010105 */
[----:B------:R-:W-:-:S13]  /*0b90*/  FSETP.GTU.FTZ.AND P0, PT, R5, RZ, PT ;  /* 0x000000ff0500720b */ /* 0x000fda0003f1c000 */
[----:B-1----:R-:W0:Y:S02]  /*0ba0*/  @P0 LDC R2, c[0x0][0x250] ;  /* 0x00009400ff020b82 */ /* 0x002e240000000800 */
        /* <DEDUP_REMOVED lines=9> */
[----:B0-----:R-:W-:-:S06]  /*0c40*/  IMAD.WIDE R16, R5, 0x4, R16 ;  /* 0x0000000405107825 */ /* 0x001fcc00078e0210 */
[----:B------:R-:W5:Y:S01]  /*0c50*/  LDG.E.64 R16, desc[UR8][R16.64] ;  /* 0x0000000810107981 */ /* 0x000f62000c1e1b00 */
[----:B--2---:R-:W-:-:S04]  /*0c60*/  @P0 LEA R2, P2, R5, R2, 0x2 ;  /* 0x0000000205020211 */ /* 0x004fc800078410ff */
[----:B------:R-:W-:-:S05]  /*0c70*/  @P0 LEA.HI.X R3, R5, R3, R0, 0x2, P2 ;  /* 0x0000000305030211 */ /* 0x000fca00010f1400 */
[----:B------:R0:W5:Y:S04]  /*0c80*/  @P0 LDG.E.64 R18, desc[UR8][R2.64] ;  /* 0x0000000802120981 */ /* 0x000168000c1e1b00 */
.L_x_940:
[----:B------:R-:W-:Y:S05]  /*0c90*/  BSYNC B0 ;  /* 0x0000000000007941 */ /* 0x000fea0003800000 */
.L_x_939:
[----:B------:R-:W-:Y:S01]  /*0ca0*/  ISETP.NE.AND P4, PT, RZ, UR10, PT ;  /* 0x0000000aff007c0c */ /* 0x000fe2000bf85270 */
[C---:B-----5:R-:W-:Y:S01]  /*0cb0*/  FADD.FTZ R23, -R4.reuse, R28 ;  /* 0x0000001c04177221 */ /* 0x060fe20000010100 */
[C---:B0-----:R-:W-:Y:S01]  /*0cc0*/  FADD.FTZ R3, -R4.reuse, R29 ;  /* 0x0000001d04037221 */ /* 0x041fe20000010100 */
[C---:B------:R-:W-:Y:S01]  /*0cd0*/  FADD.FTZ R33, -R4.reuse, R30 ;  /* 0x0000001e04217221 */ /* 0x040fe20000010100 */
[----:B------:R-:W-:Y:S01]  /*0ce0*/  FADD.FTZ R35, -R4, R31 ;  /* 0x0000001f04237221 */ /* 0x000fe20000010100 */
[----:B------:R-:W-:Y:S01]  /*0cf0*/  MOV R28, R8 ;  /* 0x00000008001c7202 */ /* 0x000fe20000000f00 */
[-C--:B-1----:R-:W-:Y:S01]  /*0d00*/  FMUL.FTZ R23, R23, R70.reuse ;  /* 0x0000004617177220 */ /* 0x082fe20000410000 */
[----:B------:R-:W-:Y:S01]  /*0d10*/  MOV R29, R9 ;  /* 0x00000009001d7202 */ /* 0x000fe20000000f00 */
[----:B------:R-:W-:Y:S01]  /*0d20*/  FMUL.FTZ R6, R3, R70 ;  /* 0x0000004603067220 */ /* 0x000fe20000410000 */
[----:B------:R-:W-:-:S04]  /*0d30*/  MOV R24, R10 ;  /* 0x0000000a00187202 */ /* 0x000fc80000000f00 */
        /* <DEDUP_REMOVED lines=19> */
.L_x_941:
[----:B------:R-:W-:Y:S01]  /*0e70*/  FMUL.FTZ R0, R28, R16 ;  /* 0x000000101c007220 */ /* 0x000fe20000410000 */
[----:B------:R-:W-:Y:S01]  /*0e80*/  MOV R30, R11 ;  /* 0x0000000b001e7202 */ /* 0x000fe20000000f00 */
        /* <DEDUP_REMOVED lines=24> */
.L_x_942:
[----:B------:R-:W-:Y:S01]  /*1010*/  FFMA.FTZ R34, R6, R2, R5 ;  /* 0x0000000206227223 */ /* 0x000fe20000010005 */
[----:B------:R-:W-:Y:S01]  /*1020*/  FMUL.FTZ R32, R24, R16 ;  /* 0x0000001018207220 */ /* 0x000fe20000410000 */
[----:B------:R-:W-:Y:S01]  /*1030*/  FADD.FTZ R5, R2, R7 ;  /* 0x0000000702057221 */ /* 0x000fe20000010000 */
[C---:B------:R-:W-:Y:S01]  /*1040*/  FADD.FTZ R33, -R4.reuse, R27 ;  /* 0x0000001b04217221 */ /* 0x040fe20000010100 */
[----:B------:R-:W-:Y:S01]  /*1050*/  MOV R27, R13 ;  /* 0x0000000d001b7202 */ /* 0x000fe20000000f00 */
[----:B------:R-:W-:Y:S01]  /*1060*/  FFMA.FTZ R7, R3, R32, R34 ;  /* 0x0000002003077223 */ /* 0x000fe20000010022 */
[----:B------:R-:W-:Y:S01]  /*1070*/  FADD.FTZ R32, R5, R32 ;  /* 0x0000002005207221 */ /* 0x000fe20000010000 */
[----:B------:R-:W-:Y:S01]  /*1080*/  FADD.FTZ R5, -R4, R26 ;  /* 0x0000001a04057221 */ /* 0x000fe20000010100 */
[----:B------:R-:W-:Y:S01]  /*1090*/  MOV R26, R12 ;  /* 0x0000000c001a7202 */ /* 0x000fe20000000f00 */
[----:B------:R-:W-:Y:S01]  /*10a0*/  FMUL.FTZ R31, R30, R17 ;  /* 0x000000111e1f7220 */ /* 0x000fe20000410000 */
[-C--:B------:R-:W-:Y:S01]  /*10b0*/  FMUL.FTZ R2, R33, R70.reuse ;  /* 0x0000004621027220 */ /* 0x080fe20000410000 */
        /* <DEDUP_REMOVED lines=20> */
.L_x_943:
[----:B------:R-:W-:Y:S01]  /*1200*/  FFMA.FTZ R36, R0, R31, R7 ;  /* 0x0000001f00247223 */ /* 0x000fe20000010007 */
[----:B------:R-:W-:Y:S01]  /*1210*/  FMUL.FTZ R34, R26, R16 ;  /* 0x000000101a227220 */ /* 0x000fe20000410000 */
[----:B------:R-:W-:Y:S01]  /*1220*/  FADD.FTZ R31, R31, R32 ;  /* 0x000000201f1f7221 */ /* 0x000fe20000010000 */
[C---:B------:R-:W-:Y:S01]  /*1230*/  FADD.FTZ R7, -R4.reuse, R20 ;  /* 0x0000001404077221 */ /* 0x040fe20000010100 */
[----:B------:R-:W-:Y:S01]  /*1240*/  FADD.FTZ R33, -R4, R21 ;  /* 0x0000001504217221 */ /* 0x000fe20000010100 */
[----:B------:R-:W-:Y:S01]  /*1250*/  FFMA.FTZ R21, R5, R34, R36 ;  /* 0x0000002205157223 */ /* 0x000fe20000010024 */
[----:B------:R-:W-:Y:S01]  /*1260*/  FADD.FTZ R31, R31, R34 ;  /* 0x000000221f1f7221 */ /* 0x000fe20000010000 */
[----:B------:R-:W-:Y:S01]  /*1270*/  MOV R32, R14 ;  /* 0x0000000e00207202 */ /* 0x000fe20000000f00 */
[-C--:B------:R-:W-:Y:S01]  /*1280*/  FMUL.FTZ R7, R7, R70.reuse ;  /* 0x0000004607077220 */ /* 0x080fe20000410000 */
[----:B------:R-:W-:Y:S01]  /*1290*/  MOV R34, R15 ;  /* 0x0000000f00227202 */ /* 0x000fe20000000f00 */
        /* <DEDUP_REMOVED lines=21> */
.L_x_944:
        /* <DEDUP_REMOVED lines=11> */
[----:B------:R-:W-:Y:S01]  /*14a0*/  FADD.FTZ R21, RZ, R28 ;  /* 0x0000001cff157221 */ /* 0x000fe20000010000 */
[----:B------:R-:W-:Y:S01]  /*14b0*/  FFMA.FTZ R28, R23, R28, RZ ;  /* 0x0000001c171c7223 */ /* 0x000fe200000100ff */
[----:B------:R-:W-:Y:S01]  /*14c0*/  FADD.FTZ R31, RZ, R29 ;  /* 0x0000001dff1f7221 */ /* 0x000fe20000010000 */
[----:B------:R-:W1:Y:S01]  /*14d0*/  SHFL.DOWN PT, R20, R35, 0x1, 0x1f ;  /* 0x08201f0023147f89 */ /* 0x000e6200000e0000 */
[----:B------:R-:W2:Y:S01]  /*14e0*/  LDC R64, c[0x0][0xc] ;  /* 0x00000300ff407b82 */ /* 0x000ea20000000800 */
[----:B------:R-:W-:Y:S01]  /*14f0*/  FFMA.FTZ R29, R6, R29, RZ ;  /* 0x0000001d061d7223 */ /* 0x000fe200000100ff */
[----:B------:R-:W-:Y:S01]  /*1500*/  UIADD3 UR5, UR6, 0xd0, URZ ;  /* 0x000000d006057890 */ /* 0x000fe2000fffe03f */
[----:B------:R-:W3:Y:S01]  /*1510*/  SHFL.DOWN PT, R36, R33, 0x1, 0x1f ;  /* 0x08201f0021247f89 */ /* 0x000ee200000e0000 */
[----:B------:R-:W-:Y:S01]  /*1520*/  FADD.FTZ R21, R21, R24 ;  /* 0x0000001815157221 */ /* 0x000fe20000010000 */
[----:B------:R-:W-:Y:S01]  /*1530*/  FFMA.FTZ R28, R3, R24, R28 ;  /* 0x00000018031c7223 */ /* 0x000fe2000001001c */
[----:B------:R-:W-:Y:S01]  /*1540*/  FADD.FTZ R24, R31, R30 ;  /* 0x0000001e1f187221 */ /* 0x000fe20000010000 */
[----:B------:R-:W-:Y:S01]  /*1550*/  FFMA.FTZ R29, R0, R30, R29 ;  /* 0x0000001e001d7223 */ /* 0x000fe2000001001d */
[----:B------:R-:W4:Y:S01]  /*1560*/  LDC.64 R86, c[0x0][0x268] ;  /* 0x00009a00ff567b82 */ /* 0x000f220000000a00 */
[----:B------:R-:W-:Y:S01]  /*1570*/  ISETP.NE.AND P3, PT, R66, RZ, PT ;  /* 0x000000ff4200720c */ /* 0x000fe20003f65270 */
[----:B------:R-:W-:Y:S01]  /*1580*/  FADD.FTZ R21, R21, R26 ;  /* 0x0000001a15157221 */ /* 0x000fe20000010000 */
[----:B------:R-:W-:Y:S01]  /*1590*/  ISETP.NE.AND P2, PT, R78, RZ, PT ;  /* 0x000000ff4e00720c */ /* 0x000fe20003f45270 */
[----:B------:R-:W-:Y:S01]  /*15a0*/  FFMA.FTZ R28, R5, R26, R28 ;  /* 0x0000001a051c7223 */ /* 0x000fe2000001001c */
[----:B------:R-:W-:Y:S01]  /*15b0*/  FADD.FTZ R51, R24, R27 ;  /* 0x0000001b18337221 */ /* 0x000fe20000010000 */
[----:B------:R-:W-:Y:S01]  /*15c0*/  FFMA.FTZ R29, R2, R27, R29 ;  /* 0x0000001b021d7223 */ /* 0x000fe2000001001d */
[----:B------:R-:W-:Y:S01]  /*15d0*/  FADD.FTZ R50, R21, R32 ;  /* 0x0000002015327221 */ /* 0x000fe20000010000 */
[----:B0-----:R-:W-:Y:S01]  /*15e0*/  ULEA UR5, UR11, UR5, 0x18 ;  /* 0x000000050b057291 */ /* 0x001fe2000f8ec03f */
[----:B------:R-:W-:Y:S01]  /*15f0*/  FFMA.FTZ R48, R7, R32, R28 ;  /* 0x0000002007307223 */ /* 0x000fe2000001001c */
[----:B------:R-:W-:Y:S01]  /*1600*/  FFMA.FTZ R49, R4, R34, R29 ;  /* 0x0000002204317223 */ /* 0x000fe2000001001d */
[----:B------:R-:W-:Y:S01]  /*1610*/  FADD.FTZ R51, R51, R34 ;  /* 0x0000002233337221 */ /* 0x000fe20000010000 */
[----:B------:R-:W-:Y:S01]  /*1620*/  BSSY B0, `(.L_x_945) ;  /* 0x0000052000007945 */ /* 0x000fe20003800000 */
[----:B------:R-:W-:Y:S01]  /*1630*/  ISETP.GT.U32.AND P5, PT, R78, 0x4, PT ;  /* 0x000000044e00780c */ /* 0x000fe20003fa4070 */
[----:B------:R-:W-:-:S02]  /*1640*/  IMAD R53, R25, 0x5, R78 ;  /* 0x0000000519357824 */ /* 0x000fc400078e024e */
[----:B-1----:R-:W-:Y:S01]  /*1650*/  @!P0 FADD.FTZ R35, R35, R20 ;  /* 0x0000001423238221 */ /* 0x002fe20000010000 */
[----:B------:R-:W-:Y:S01]  /*1660*/  LEA R68, R78, UR5, 0x4 ;  /* 0x000000054e447c11 */ /* 0x000fe2000f8e20ff */
[----:B---3--:R-:W-:-:S03]  /*1670*/  @!P0 FADD.FTZ R33, R33, R36 ;  /* 0x0000002421218221 */ /* 0x008fc60000010000 */
        /* <DEDUP_REMOVED lines=21> */
[----:B------:R-:W-:Y:S02]  /*17d0*/  MOV R20, R35 ;  /* 0x0000002300147202 */ /* 0x000fe40000000f00 */
[----:B--2---:R-:W-:Y:S02]  /*17e0*/  ISETP.GE.U32.AND P0, PT, R64, 0x2, PT ;  /* 0x000000024000780c */ /* 0x004fe40003f06070 */
[----:B------:R-:W-:-:S05]  /*17f0*/  MOV R21, R33 ;  /* 0x0000002100157202 */ /* 0x000fca0000000f00 */
[----:B------:R0:W-:Y:S01]  /*1800*/  @!P3 STS.64 [R22+0x18], R20 ;  /* 0x000018141600b388 */ /* 0x0001e20000000a00 */
[----:B------:R-:W-:Y:S06]  /*1810*/  BAR.SYNC.DEFER_BLOCKING 0x0 ;  /* 0x0000000000007b1d */ /* 0x000fec0000010000 */
[----:B----4-:R-:W-:Y:S05]  /*1820*/  @P2 BRA `(.L_x_946) ;  /* 0x0000000000c42947 */ /* 0x010fea0003800000 */
        /* <DEDUP_REMOVED lines=49> */
.L_x_946:
[----:B------:R-:W-:Y:S05]  /*1b40*/  BSYNC B0 ;  /* 0x0000000000007941 */ /* 0x000fea0003800000 */
.L_x_945:
[----:B------:R-:W-:Y:S01]  /*1b50*/  BAR.SYNC.DEFER_BLOCKING 0x0 ;  /* 0x0000000000007b1d */ /* 0x000fe20000010000 */
[----:B------:R-:W-:-:S05]  /*1b60*/  IMAD.WIDE R86, R53, 0x4, R86 ;  /* 0x0000000435567825 */ /* 0x000fca00078e0256 */
[----:B------:R-:W-:Y:S04]  /*1b70*/  BSSY B0, `(.L_x_947) ;  /* 0x00000fb000007945 */ /* 0x000fe80003800000 */
[----:B------:R-:W-:Y:S05]  /*1b80*/  @P5 BRA `(.L_x_948) ;  /* 0x0000000c00e45947 */ /* 0x000fea0003800000 */
[----:B------:R-:W1:Y:S01]  /*1b90*/  LDS.128 R24, [R68+0x50] ;  /* 0x0000500044187984 */ /* 0x000e620000000c00 */
[----:B------:R-:W-:-:S03]  /*1ba0*/  HFMA2.MMA R80, -RZ, RZ, 0, 2.98023223876953125e-07 ;  /* 0x00000005ff507435 */ /* 0x000fc600000001ff */
        /* <DEDUP_REMOVED lines=34> */
[----:B------:R-:W-:-:S07]  /*1dd0*/  IADD3 R52, R68, 0x190, RZ ;  /* 0x0000019044347810 */ /* 0x000fce0007ffe0ff */
.L_x_949:
        /* <DEDUP_REMOVED lines=22> */
[-C--:B------:R-:W-:Y:S01]  /*1f40*/  LEA R56, R81, R68.reuse, 0x4 ;  /* 0x0000004451387211 */ /* 0x080fe200078e20ff */
[----:B--2---:R-:W-:Y:S01]  /*1f50*/  FADD.FTZ R89, R89, R24 ;  /* 0x0000001859597221 */ /* 0x004fe20000010000 */
        /* <DEDUP_REMOVED lines=13> */
[----:B-----5:R-:W-:Y:S01]  /*2030*/  FADD.FTZ R89, R89, R28 ;  /* 0x0000001c59597221 */ /* 0x020fe20000010000 */
[----:B------:R-:W-:Y:S01]  /*2040*/  FADD.FTZ R58, R58, R43 ;  /* 0x0000002b3a3a7221 */ /* 0x000fe20000010000 */
[----:B------:R-:W-:Y:S01]  /*2050*/  FADD.FTZ R28, R44, R29 ;  /* 0x0000001d2c1c7221 */ /* 0x000fe20000010000 */
[----:B------:R-:W3:Y:S01]  /*2060*/  LDS.128 R40, [R56+0x320] ;  /* 0x0003200038287984 */ /* 0x000ee20000000c00 */
[----:B------:R-:W-:Y:S01]  /*2070*/  FADD.FTZ R29, R45, R30 ;  /* 0x0000001e2d1d7221 */ /* 0x000fe20000010000 */
[----:B------:R-:W-:Y:S01]  /*2080*/  LEA R57, R81, R68, 0x4 ;  /* 0x0000004451397211 */ /* 0x000fe200078e20ff */
[----:B------:R-:W-:Y:S01]  /*2090*/  FADD.FTZ R89, R89, R32 ;  /* 0x0000002059597221 */ /* 0x000fe20000010000 */
[----:B------:R-:W4:Y:S01]  /*20a0*/  LDS.128 R44, [R56+0x370] ;  /* 0x00037000382c7984 */ /* 0x000f220000000c00 */
        /* <DEDUP_REMOVED lines=29> */
[----:B----4-:R-:W-:Y:S01]  /*2280*/  FADD.FTZ R89, R89, R44 ;  /* 0x0000002c59597221 */ /* 0x010fe20000010000 */
[----:B------:R-:W3:Y:S01]  /*2290*/  LDS.128 R40, [R56+0x550] ;  /* 0x0005500038287984 */ /* 0x000ee20000000c00 */
[----:B------:R-:W-:Y:S01]  /*22a0*/  FADD.FTZ R44, R48, R45 ;  /* 0x0000002d302c7221 */ /* 0x000fe20000010000 */
[----:B------:R-:W-:Y:S01]  /*22b0*/  FADD.FTZ R45, R49, R46 ;  /* 0x0000002e312d7221 */ /* 0x000fe20000010000 */
[----:B------:R-:W-:Y:S01]  /*22c0*/  FADD.FTZ R58, R58, R47 ;  /* 0x0000002f3a3a7221 */ /* 0x000fe20000010000 */
[----:B------:R-:W4:Y:S01]  /*22d0*/  LDS.128 R48, [R56+0x5a0] ;  /* 0x0005a00038307984 */ /* 0x000f220000000c00 */
[----:B-----5:R-:W-:Y:S01]  /*22e0*/  FADD.FTZ R89, R89, R28 ;  /* 0x0000001c59597221 */ /* 0x020fe20000010000 */
        /* <DEDUP_REMOVED lines=13> */
[----:B------:R-:W0:Y:S01]  /*23c0*/  LDS.128 R32, [R57+0x690] ;  /* 0x0006900039207984 */ /* 0x000e220000000c00 */
        /* <DEDUP_REMOVED lines=14> */
[----:B----4-:R-:W-:Y:S01]  /*24b0*/  FADD.FTZ R89, R89, R48 ;  /* 0x0000003059597221 */ /* 0x010fe20000010000 */
[----:B------:R-:W-:Y:S01]  /*24c0*/  FADD.FTZ R48, R24, R49 ;  /* 0x0000003118307221 */ /* 0x000fe20000010000 */
[----:B------:R-:W-:Y:S01]  /*24d0*/  FADD.FTZ R49, R41, R50 ;  /* 0x0000003229317221 */ /* 0x000fe20000010000 */
[----:B------:R-:W3:Y:S01]  /*24e0*/  LDS.128 R24, [R56+0x780] ;  /* 0x0007800038187984 */ /* 0x000ee20000000c00 */
[----:B------:R-:W-:Y:S01]  /*24f0*/  FADD.FTZ R58, R58, R51 ;  /* 0x000000333a3a7221 */ /* 0x000fe20000010000 */
[----:B-----5:R-:W-:Y:S01]  /*2500*/  FADD.FTZ R89, R89, R44 ;  /* 0x0000002c59597221 */ /* 0x020fe20000010000 */
[----:B------:R-:W-:Y:S01]  /*2510*/  FADD.FTZ R48, R48, R45 ;  /* 0x0000002d30307221 */ /* 0x000fe20000010000 */
[----:B------:R-:W4:Y:S01]  /*2520*/  LDS.128 R40, [R56+0x7d0] ;  /* 0x0007d00038287984 */ /* 0x000f220000000c00 */
[----:B------:R-:W-:Y:S01]  /*2530*/  FADD.FTZ R49, R49, R46 ;  /* 0x0000002e31317221 */ /* 0x000fe20000010000 */
[----:B------:R-:W-:Y:S01]  /*2540*/  FADD.FTZ R58, R58, R47 ;  /* 0x0000002f3a3a7221 */ /* 0x000fe20000010000 */
[----:B0-----:R-:W-:Y:S01]  /*2550*/  FADD.FTZ R89, R89, R28 ;  /* 0x0000001c59597221 */ /* 0x001fe20000010000 */
[----:B------:R-:W0:Y:S01]  /*2560*/  LDS.128 R44, [R56+0x820] ;  /* 0x00082000382c7984 */ /* 0x000e220000000c00 */
        /* <DEDUP_REMOVED lines=8> */
[----:B------:R-:W5:Y:S01]  /*25f0*/  LDS.128 R48, [R57+0x8c0] ;  /* 0x0008c00039307984 */ /* 0x000f620000000c00 */
        /* <DEDUP_REMOVED lines=18> */
[----:B0-----:R-:W-:Y:S01]  /*2720*/  FADD.FTZ R89, R89, R44 ;  /* 0x0000002c59597221 */ /* 0x001fe20000010000 */
[----:B------:R-:W-:Y:S01]  /*2730*/  FADD.FTZ R58, R58, R43 ;  /* 0x0000002b3a3a7221 */ /* 0x000fe20000010000 */
[----:B------:R-:W-:Y:S01]  /*2740*/  FADD.FTZ R52, R52, R45 ;  /* 0x0000002d34347221 */ /* 0x000fe20000010000 */
[----:B------:R-:W0:Y:S01]  /*2750*/  LDS.128 R40, [R88+0xa00] ;  /* 0x000a000058287984 */ /* 0x000e220000000c00 */
[----:B------:R-:W-:Y:S01]  /*2760*/  FADD.FTZ R59, R59, R46 ;  /* 0x0000002e3b3b7221 */ /* 0x000fe20000010000 */
[----:B-----5:R-:W-:Y:S01]  /*2770*/  FADD.FTZ R89, R89, R28 ;  /* 0x0000001c59597221 */ /* 0x020fe20000010000 */
[----:B------:R-:W-:Y:S01]  /*2780*/  FADD.FTZ R58, R58, R47 ;  /* 0x0000002f3a3a7221 */ /* 0x000fe20000010000 */
        /* <DEDUP_REMOVED lines=8> */
[----:B------:R-:W-:-:S02]  /*2810*/  FADD.FTZ R58, R58, R51 ;  /* 0x000000333a3a7221 */ /* 0x000fc40000010000 */
[----:B------:R-:W5:Y:S01]  /*2820*/  LDS.128 R48, [R88+0xaf0] ;  /* 0x000af00058307984 */ /* 0x000f620000000c00 */
[----:B-1----:R-:W-:Y:S01]  /*2830*/  FADD.FTZ R91, R89, R32 ;  /* 0x00000020595b7221 */ /* 0x002fe20000010000 */
[----:B------:R-:W-:Y:S01]  /*2840*/  LEA R89, R81, R68, 0x4 ;  /* 0x0000004451597211 */ /* 0x000fe200078e20ff */
[----:B------:R-:W-:Y:S01]  /*2850*/  FADD.FTZ R52, R52, R33 ;  /* 0x0000002134347221 */ /* 0x000fe20000010000 */
[----:B------:R-:W-:Y:S01]  /*2860*/  FADD.FTZ R59, R59, R34 ;  /* 0x000000223b3b7221 */ /* 0x000fe20000010000 */
[----:B------:R-:W-:Y:S01]  /*2870*/  FADD.FTZ R90, R58, R35 ;  /* 0x000000233a5a7221 */ /* 0x000fe20000010000 */
[----:B------:R-:W-:Y:S01]  /*2880*/  IADD3 R81, R81, 0xb4, RZ ;  /* 0x000000b451517810 */ /* 0x000fe20007ffe0ff */
[----:B------:R-:W1:Y:S01]  /*2890*/  LDS.128 R32, [R89+0xb40] ;  /* 0x000b400059207984 */ /* 0x000e620000000c00 */
[----:B--2---:R-:W-:Y:S01]  /*28a0*/  FADD.FTZ R91, R91, R36 ;  /* 0x000000245b5b7221 */ /* 0x004fe20000010000 */
[----:B------:R-:W-:Y:S01]  /*28b0*/  FADD.FTZ R36, R52, R37 ;  /* 0x0000002534247221 */ /* 0x000fe20000010000 */
[----:B------:R-:W-:Y:S01]  /*28c0*/  FADD.FTZ R37, R59, R38 ;  /* 0x000000263b257221 */ /* 0x000fe20000010000 */
[----:B------:R-:W2:Y:S01]  /*28d0*/  LDS.128 R52, [R89+0xb90] ;  /* 0x000b900059347984 */ /* 0x000ea20000000c00 */
[----:B------:R-:W-:-:S03]  /*28e0*/  FADD.FTZ R90, R90, R39 ;  /* 0x000000275a5a7221 */ /* 0x000fc60000010000 */
[----:B------:R-:W2:Y:S01]  /*28f0*/  LDS.128 R56, [R89+0xbe0] ;  /* 0x000be00059387984 */ /* 0x000ea20000000c00 */
[----:B---3--:R-:W-:Y:S01]  /*2900*/  FADD.FTZ R91, R91, R24 ;  /* 0x000000185b5b7221 */ /* 0x008fe20000010000 */
[----:B------:R-:W-:Y:S01]  /*2910*/  FADD.FTZ R36, R36, R25 ;  /* 0x0000001924247221 */ /* 0x000fe20000010000 */
[----:B------:R-:W-:Y:S01]  /*2920*/  FADD.FTZ R37, R37, R26 ;  /* 0x0000001a25257221 */ /* 0x000fe20000010000 */
[----:B------:R-:W-:Y:S01]  /*2930*/  FADD.FTZ R90, R90, R27 ;  /* 0x0000001b5a5a7221 */ /* 0x000fe20000010000 */
[----:B0-----:R-:W-:Y:S01]  /*2940*/  FADD.FTZ R91, R91, R40 ;  /* 0x000000285b5b7221 */ /* 0x001fe20000010000 */
        /* <DEDUP_REMOVED lines=29> */
.L_x_948:
[----:B------:R-:W-:Y:S05]  /*2b20*/  BSYNC B0 ;  /* 0x0000000000007941 */ /* 0x000fea0003800000 */
.L_x_947:
[----:B------:R-:W-:Y:S04]  /*2b30*/  BSSY B0, `(.L_x_950) ;  /* 0x000000d000007945 */ /* 0x000fe80003800000 */
        /* <DEDUP_REMOVED lines=12> */
.L_x_951:
[----:B------:R-:W-:Y:S05]  /*2c00*/  BSYNC B0 ;  /* 0x0000000000007941 */ /* 0x000fea0003800000 */
.L_x_950:
[----:B------:R-:W-:Y:S05]  /*2c10*/  @!P0 BRA `(.L_x_952) ;  /* 0x0000001000888947 */ /* 0x000fea0003800000 */
[----:B------:R-:W1:Y:S01]  /*2c20*/  LDC R34, c[0x0][0x10] ;  /* 0x00000400ff227b82 */ /* 0x000e620000000800 */
[----:B------:R-:W3:Y:S01]  /*2c30*/  S2R R35, SR_CTAID.Y ;  /* 0x0000000000237919 */ /* 0x000ee20000002600 */
[----:B--2---:R-:W-:-:S06]  /*2c40*/  LOP3.LUT R29, R72, 0x1, RZ, 0xc0, !PT ;  /* 0x00000001481d7812 */ /* 0x004fcc00078ec0ff */
[----:B------:R-:W2:Y:S08]  /*2c50*/  LDC.64 R26, c[0x0][0x258] ;  /* 0x00009600ff1a7b82 */ /* 0x000eb00000000a00 */
[----:B------:R-:W4:Y:S01]  /*2c60*/  LDC.64 R24, c[0x0][0x260] ;  /* 0x00009800ff187b82 */ /* 0x000f220000000a00 */
[----:B-1----:R-:W-:-:S04]  /*2c70*/  IMAD R29, R29, R34, RZ ;  /* 0x000000221d1d7224 */ /* 0x002fc800078e02ff */
        /* <DEDUP_REMOVED lines=25> */
.L_x_954:
[----:B--2---:R-:W2:Y:S04]  /*2e10*/  LDG.E.STRONG.GPU R28, desc[UR8][R26.64] ;  /* 0x000000081a1c7981 */ /* 0x004ea8000c1ef900 */
[----:B--2---:R-:W-:Y:S01]  /*2e20*/  CCTL.IVALL ;  /* 0x00000000ff00798f */ /* 0x004fe20002000000 */
[----:B------:R-:W-:Y:S05]  /*2e30*/  YIELD ;  /* 0x0000000000007946 */ /* 0x000fea0003800000 */
[----:B------:R-:W-:-:S13]  /*2e40*/  ISETP.NE.AND P0, PT, R28, R33, PT ;  /* 0x000000211c00720c */ /* 0x000fda0003f05270 */
[----:B------:R-:W-:Y:S05]  /*2e50*/  @P0 BRA `(.L_x_954) ;  /* 0xfffffffc00ec0947 */ /* 0x000fea000383ffff */
.L_x_953:
        /* <DEDUP_REMOVED lines=17> */
.L_x_958:
        /* <DEDUP_REMOVED lines=115> */
.L_x_957:
        /* <DEDUP_REMOVED lines=32> */
[----:B------:R-:W-:Y:S02]  /*38a0*/  ISETP.EQ.OR P6, PT, R28, UR7, P2 ;  /* 0x000000071c007c0c */ /* 0x000fe400097c2670 */
[----:B------:R-:W-:Y:S01]  /*38b0*/  IADD3 R33, R37, 0x3, RZ ;  /* 0x0000000325217810 */ /* 0x000fe20007ffe0ff */
[----:B----4-:R-:W-:Y:S01]  /*38c0*/  @!P3 FADD.FTZ R20, R20, R30 ;  /* 0x0000001e1414b221 */ /* 0x010fe20000010000 */
[----:B------:R-:W-:Y:S01]  /*38d0*/  @!P3 FADD.FTZ R21, R21, R31 ;  /* 0x0000001f1515b221 */ /* 0x000fe20000010000 */
[----:B------:R-:W-:Y:S01]  /*38e0*/  @!P0 IMAD R27, R34, R37, R35 ;  /* 0x00000025221b8224 */ /* 0x000fe200078e0223 */
[----:B------:R-:W-:-:S04]  /*38f0*/  ISETP.EQ.OR P3, PT, R33, UR7, P2 ;  /* 0x0000000721007c0c */ /* 0x000fc80009762670 */
[----:B------:R-:W-:Y:S02]  /*3900*/  @!P5 IMAD R29, R34, R26, R35 ;  /* 0x0000001a221dd224 */ /* 0x000fe400078e0223 */
[----:B------:R-:W-:-:S04]  /*3910*/  @!P0 IMAD.WIDE.U32 R26, R27, 0x8, R24 ;  /* 0x000000081b1a8825 */ /* 0x000fc800078e0018 */
[C---:B------:R-:W-:Y:S02]  /*3920*/  @!P6 IMAD R31, R34.reuse, R28, R35 ;  /* 0x0000001c221fe224 */ /* 0x040fe400078e0223 */
[----:B------:R-:W-:Y:S01]  /*3930*/  @!P5 IMAD.WIDE.U32 R28, R29, 0x8, R24 ;  /* 0x000000081d1cd825 */ /* 0x000fe200078e0018 */
[----:B------:R-:W2:Y:S03]  /*3940*/  @!P0 LDG.E.64 R26, desc[UR8][R26.64] ;  /* 0x000000081a1a8981 */ /* 0x000ea6000c1e1b00 */
[----:B------:R-:W-:Y:S02]  /*3950*/  @!P3 IMAD R33, R34, R33, R35 ;  /* 0x000000212221b224 */ /* 0x000fe400078e0223 */
[--C-:B------:R-:W-:Y:S01]  /*3960*/  @!P6 IMAD.WIDE.U32 R30, R31, 0x8, R24.reuse ;  /* 0x000000081f1ee825 */ /* 0x100fe200078e0018 */
[----:B------:R-:W3:Y:S03]  /*3970*/  @!P5 LDG.E.64 R28, desc[UR8][R28.64] ;  /* 0x000000081c1cd981 */ /* 0x000ee6000c1e1b00 */
[----:B------:R-:W-:-:S02]  /*3980*/  @!P3 IMAD.WIDE.U32 R32, R33, 0x8, R24 ;  /* 0x000000082120b825 */ /* 0x000fc400078e0018 */
[----:B------:R-:W4:Y:S04]  /*3990*/  @!P6 LDG.E.64 R30, desc[UR8][R30.64] ;  /* 0x000000081e1ee981 */ /* 0x000f28000c1e1b00 */
[----:B------:R-:W5:Y:S01]  /*39a0*/  @!P3 LDG.E.64 R32, desc[UR8][R32.64] ;  /* 0x000000082020b981 */ /* 0x000f62000c1e1b00 */
[----:B------:R-:W-:Y:S02]  /*39b0*/  IADD3 R36, R36, -0x4, RZ ;  /* 0xfffffffc24247810 */ /* 0x000fe40007ffe0ff */
[----:B------:R-:W-:Y:S02]  /*39c0*/  IADD3 R37, R37, 0x4, RZ ;  /* 0x0000000425257810 */ /* 0x000fe40007ffe0ff */
[----:B------:R-:W-:Y:S01]  /*39d0*/  IADD3 R36, R36, -0x4, RZ ;  /* 0xfffffffc24247810 */ /* 0x000fe20007ffe0ff */
[----:B--2---:R-:W-:Y:S01]  /*39e0*/  @!P0 FADD.FTZ R20, R20, R26 ;  /* 0x0000001a14148221 */ /* 0x004fe20000010000 */
[----:B------:R-:W-:Y:S01]  /*39f0*/  @!P0 FADD.FTZ R21, R21, R27 ;  /* 0x0000001b15158221 */ /* 0x000fe20000010000 */
[----:B------:R-:W-:-:S02]  /*3a00*/  PLOP3.LUT P0, PT, PT, PT, PT, 0x8, 0x0 ;  /* 0x000000000000781c */ /* 0x000fc40003f0e170 */
[----:B---3--:R-:W-:Y:S01]  /*3a10*/  @!P5 FADD.FTZ R20, R20, R28 ;  /* 0x0000001c1414d221 */ /* 0x008fe20000010000 */
[----:B------:R-:W-:-:S03]  /*3a20*/  @!P5 FADD.FTZ R21, R21, R29 ;  /* 0x0000001d1515d221 */ /* 0x000fc60000010000 */
[----:B----4-:R-:W-:Y:S01]  /*3a30*/  @!P6 FADD.FTZ R20, R20, R30 ;  /* 0x0000001e1414e221 */ /* 0x010fe20000010000 */
[----:B------:R-:W-:-:S03]  /*3a40*/  @!P6 FADD.FTZ R21, R21, R31 ;  /* 0x0000001f1515e221 */ /* 0x000fc60000010000 */
[----:B-----5:R-:W-:Y:S01]  /*3a50*/  @!P3 FADD.FTZ R20, R20, R32 ;  /* 0x000000201414b221 */ /* 0x020fe20000010000 */
[----:B------:R-:W-:-:S07]  /*3a60*/  @!P3 FADD.FTZ R21, R21, R33 ;  /* 0x000000211515b221 */ /* 0x000fce0000010000 */
.L_x_959:
[----:B------:R-:W-:-:S13]  /*3a70*/  ISETP.NE.OR P0, PT, R36, RZ, P0 ;  /* 0x000000ff2400720c */ /* 0x000fda0000705670 */
[----:B------:R-:W-:Y:S05]  /*3a80*/  @!P0 BRA `(.L_x_955) ;  /* 0x00000000007c8947 */ /* 0x000fea0003800000 */
.L_x_956:
        /* <DEDUP_REMOVED lines=31> */
.L_x_955:
        /* <DEDUP_REMOVED lines=11> */
.L_x_961:
[----:B------:R-:W-:Y:S05]  /*3d30*/  BSYNC B0 ;  /* 0x0000000000007941 */ /* 0x000fea0003800000 */
.L_x_960:
        /* <DEDUP_REMOVED lines=16> */
.L_x_952:
[----:B------:R-:W1:Y:S01]  /*3e40*/  S2UR UR6, SR_CgaCtaId ;  /* 0x00000000000679c3 */ /* 0x000e620000008800 */
[----:B------:R-:W-:Y:S01]  /*3e50*/  UMOV UR5, 0x400 ;  /* 0x0000040000057882 */ /* 0x000fe20000000000 */
[----:B------:R-:W-:Y:S02]  /*3e60*/  ULDC.64 UR12, c[0x0][0x290] ;  /* 0x0000a400000c7ab9 */ /* 0x000fe40000000a00 */
[----:B------:R-:W-:Y:S02]  /*3e70*/  ISETP.GE.U32.AND P0, PT, R75, UR12, PT ;  /* 0x0000000c4b007c0c */ /* 0x000fe4000bf06070 */
[----:B------:R-:W-:Y:S02]  /*3e80*/  ISETP.GE.U32.AND P3, PT, R73, UR12, PT ;  /* 0x0000000c49007c0c */ /* 0x000fe4000bf66070 */
[----:B------:R-:W-:Y:S02]  /*3e90*/  ISETP.GE.AND.EX P0, PT, R69, UR13, PT, P0 ;  /* 0x0000000d45007c0c */ /* 0x000fe4000bf06300 */
[----:B------:R-:W-:-:S02]  /*3ea0*/  ISETP.GE.AND.EX P3, PT, R65, UR13, PT, P3 ;  /* 0x0000000d41007c0c */ /* 0x000fc4000bf66330 */
[C---:B------:R-:W-:Y:S02]  /*3eb0*/  ISETP.GT.U32.OR P0, PT, R78.reuse, 0x27f, P0 ;  /* 0x0000027f4e00780c */ /* 0x040fe40000704470 */
[----:B------:R-:W-:Y:S01]  /*3ec0*/  ISETP.GT.U32.OR P3, PT, R78, 0x27f, P3 ;  /* 0x0000027f4e00780c */ /* 0x000fe20001f64470 */
[----:B-1----:R-:W-:-:S09]  /*3ed0*/  ULEA UR5, UR6, UR5, 0x18 ;  /* 0x0000000506057291 */ /* 0x002fd2000f8ec03f */
[----:B------:R-:W-:Y:S01]  /*3ee0*/  @!P2 STS.64 [UR5+0xc0], R20 ;  /* 0x0000c014ff00a988 */ /* 0x000fe20008000a05 */
[----:B------:R-:W-:Y:S01]  /*3ef0*/  BAR.SYNC.DEFER_BLOCKING 0x0 ;  /* 0x0000000000007b1d */ /* 0x000fe20000010000 */
[----:B------:R-:W-:-:S04]  /*3f00*/  ISETP.GE.U32.AND P2, PT, R74, UR12, PT ;  /* 0x0000000c4a007c0c */ /* 0x000fc8000bf46070 */
[----:B------:R-:W-:-:S04]  /*3f10*/  ISETP.GE.AND.EX P2, PT, R67, UR13, PT, P2 ;  /* 0x0000000d43007c0c */ /* 0x000fc8000bf46320 */
[----:B------:R-:W-:Y:S01]  /*3f20*/  ISETP.GT.U32.OR P2, PT, R78, 0x27f, P2 ;  /* 0x0000027f4e00780c */ /* 0x000fe20001744470 */
[----:B--2---:R-:W0:Y:S01]  /*3f30*/  LDS.64 R24, [UR5+0xc0] ;  /* 0x0000c005ff187984 */ /* 0x004e220008000a00 */
[----:B------:R-:W-:Y:S02]  /*3f40*/  ULDC UR5, c[0x0][0x2bc] ;  /* 0x0000af0000057ab9 */ /* 0x000fe40000000800 */
[----:B0-----:R-:W-:Y:S01]  /*3f50*/  FMUL.FTZ R20, R24, UR5 ;  /* 0x0000000518147c20 */ /* 0x001fe20008410000 */
[----:B------:R-:W-:Y:S01]  /*3f60*/  FMUL.FTZ R21, R25, UR5 ;  /* 0x0000000519157c20 */ /* 0x000fe20008410000 */
[----:B------:R-:W-:Y:S07]  /*3f70*/  @!P4 BRA `(.L_x_962) ;  /* 0x000000000048c947 */ /* 0x000fee0003800000 */
        /* <DEDUP_REMOVED lines=18> */
.L_x_962:
[----:B------:R-:W-:Y:S04]  /*40a0*/  BSSY B0, `(.L_x_963) ;  /* 0x0000013000007945 */ /* 0x000fe80003800000 */
[----:B------:R-:W-:Y:S05]  /*40b0*/  @!P1 BRA `(.L_x_964) ;  /* 0x0000000000449947 */ /* 0x000fea0003800000 */
[----:B------:R-:W-:Y:S01]  /*40c0*/  ULDC.64 UR12, c[0x0][0x288] ;  /* 0x0000a200000c7ab9 */ /* 0x000fe20000000a00 */
[----:B------:R-:W-:Y:S01]  /*40d0*/  MOV R24, R82 ;  /* 0x0000005200187202 */ /* 0x000fe20000000f00 */
[----:B------:R-:W-:Y:S01]  /*40e0*/  IMAD R27, R71, UR12, RZ ;  /* 0x0000000c471b7c24 */ /* 0x000fe2000f8e02ff */
[----:B------:R-:W-:Y:S01]  /*40f0*/  MOV R25, R85 ;  /* 0x0000005500197202 */ /* 0x000fe20000000f00 */
[-CC-:B------:R-:W-:Y:S01]  /*4100*/  FFMA.FTZ R23, R23, R20.reuse, R21.reuse ;  /* 0x0000001417177223 */ /* 0x180fe20000010015 */
[----:B------:R-:W-:Y:S01]  /*4110*/  FFMA.FTZ R6, R6, R20, R21 ;  /* 0x0000001406067223 */ /* 0x000fe20000010015 */
[C---:B------:R-:W-:Y:S02]  /*4120*/  IMAD R27, R76.reuse, UR13, R27 ;  /* 0x0000000d4c1b7c24 */ /* 0x040fe4000f8e021b */
[----:B------:R-:W-:Y:S01]  /*4130*/  IMAD.WIDE.U32 R24, R76, UR12, R24 ;  /* 0x0000000c4c187c25 */ /* 0x000fe2000f8e0018 */
[----:B------:R-:W-:-:S03]  /*4140*/  ULDC.64 UR12, c[0x0][0x210] ;  /* 0x00008400000c7ab9 */ /* 0x000fc60000000a00 */
[----:B------:R-:W-:Y:S01]  /*4150*/  FFMA.FTZ R23, R16, R8, -R23 ;  /* 0x0000000810177223 */ /* 0x000fe20000010817 */
[----:B------:R-:W-:Y:S01]  /*4160*/  IADD3 R25, R25, R27, RZ ;  /* 0x0000001b19197210 */ /* 0x000fe20007ffe0ff */
[----:B------:R-:W-:Y:S01]  /*4170*/  FFMA.FTZ R27, R17, R9, -R6 ;  /* 0x00000009111b7223 */ /* 0x000fe20000010806 */
[C---:B------:R-:W-:Y:S01]  /*4180*/  LEA R8, P5, R24.reuse, UR12, 0x2 ;  /* 0x0000000c18087c11 */ /* 0x040fe2000f8a10ff */
[-C--:B------:R-:W-:Y:S02]  /*4190*/  FMUL.FTZ R26, R23, R70.reuse ;  /* 0x00000046171a7220 */ /* 0x080fe40000410000 */
[----:B------:R-:W-:Y:S01]  /*41a0*/  FMUL.FTZ R27, R27, R70 ;  /* 0x000000461b1b7220 */ /* 0x000fe20000410000 */
[----:B------:R-:W-:-:S05]  /*41b0*/  LEA.HI.X R9, R24, UR13, R25, 0x2, P5 ;  /* 0x0000000d18097c11 */ /* 0x000fca000a8f1419 */
[----:B------:R0:W-:Y:S04]  /*41c0*/  STG.E.64 desc[UR8][R8.64], R26 ;  /* 0x0000001a08007986 */ /* 0x0001e8000c101b08 */
.L_x_964:
[----:B------:R-:W-:Y:S05]  /*41d0*/  BSYNC B0 ;  /* 0x0000000000007941 */ /* 0x000fea0003800000 */
.L_x_963:
[----:B------:R-:W-:Y:S05]  /*41e0*/  @!P4 BRA `(.L_x_965) ;  /* 0x000000000048c947 */ /* 0x000fea0003800000 */
        /* <DEDUP_REMOVED lines=18> */
.L_x_965:
[----:B------:R-:W-:Y:S04]  /*4310*/  BSSY B0, `(.L_x_966) ;  /* 0x0000013000007945 */ /* 0x000fe80003800000 */
[----:B------:R-:W-:Y:S05]  /*4320*/  @P0 BRA `(.L_x_967) ;  /* 0x0000000000440947 */ /* 0x000fea0003800000 */
[----:B------:R-:W-:Y:S01]  /*4330*/  ULDC.64 UR12, c[0x0][0x288] ;  /* 0x0000a200000c7ab9 */ /* 0x000fe20000000a00 */
[----:B0-----:R-:W-:Y:S01]  /*4340*/  MOV R8, R82 ;  /* 0x0000005200087202 */ /* 0x001fe20000000f00 */
[----:B------:R-:W-:Y:S01]  /*4350*/  IMAD R6, R69, UR12, RZ ;  /* 0x0000000c45067c24 */ /* 0x000fe2000f8e02ff */
[----:B------:R-:W-:Y:S01]  /*4360*/  MOV R9, R85 ;  /* 0x0000005500097202 */ /* 0x000fe20000000f00 */
[-CC-:B------:R-:W-:Y:S01]  /*4370*/  FFMA.FTZ R3, R3, R20.reuse, R21.reuse ;  /* 0x0000001403037223 */ /* 0x180fe20000010015 */
        /* <DEDUP_REMOVED lines=12> */
.L_x_967:
[----:B------:R-:W-:Y:S05]  /*4440*/  BSYNC B0 ;  /* 0x0000000000007941 */ /* 0x000fea0003800000 */
.L_x_966:
[----:B------:R-:W-:Y:S05]  /*4450*/  @!P4 BRA `(.L_x_968) ;  /* 0x000000000048c947 */ /* 0x000fea0003800000 */
[----:B------:R-:W-:Y:S01]  /*4460*/  FFMA.FTZ R0, R5, R16, R18 ;  /* 0x0000001005007223 */ /* 0x000fe20000010012 */
[----:B------:R-:W-:-:S03]  /*4470*/  FFMA.FTZ R3, R2, R17, R19 ;  /* 0x0000001102037223 */ /* 0x000fc60000010013 */
[----:B------:R-:W-:Y:S01]  /*4480*/  FMUL.FTZ R6, R0, -1.4426950216293334961 ;  /* 0xbfb8aa3b00067820 */ /* 0x000fe20000410000 */
[----:B-1----:R-:W-:-:S05]  /*4490*/  FMUL.FTZ R10, R3, -1.4426950216293334961 ;  /* 0xbfb8aa3b030a7820 */ /* 0x002fca0000410000 */
        /* <DEDUP_REMOVED lines=14> */
.L_x_968:
[----:B------:R-:W-:Y:S04]  /*4580*/  BSSY B0, `(.L_x_969) ;  /* 0x0000013000007945 */ /* 0x000fe80003800000 */
[----:B------:R-:W-:Y:S05]  /*4590*/  @P2 BRA `(.L_x_970) ;  /* 0x0000000000442947 */ /* 0x000fea0003800000 */
[----:B------:R-:W-:Y:S01]  /*45a0*/  ULDC.64 UR12, c[0x0][0x288] ;  /* 0x0000a200000c7ab9 */ /* 0x000fe20000000a00 */
[----:B01----:R-:W-:Y:S01]  /*45b0*/  MOV R8, R82 ;  /* 0x0000005200087202 */ /* 0x003fe20000000f00 */
        /* <DEDUP_REMOVED lines=8> */
[----:B------:R-:W-:Y:S01]  /*4640*/  FFMA.FTZ R11, R17, R13, -R0 ;  /* 0x0000000d110b7223 */ /* 0x000fe20000010800 */
[----:B------:R-:W-:Y:S02]  /*4650*/  LEA R2, P0, R8, UR12, 0x2 ;  /* 0x0000000c08027c11 */ /* 0x000fe4000f8010ff */
[-C--:B------:R-:W-:Y:S01]  /*4660*/  FMUL.FTZ R10, R5, R70.reuse ;  /* 0x00000046050a7220 */ /* 0x080fe20000410000 */
[----:B------:R-:W-:Y:S01]  /*4670*/  IADD3 R67, R9, R67, RZ ;  /* 0x0000004309437210 */ /* 0x000fe20007ffe0ff */
[----:B------:R-:W-:-:S03]  /*4680*/  FMUL.FTZ R11, R11, R70 ;  /* 0x000000460b0b7220 */ /* 0x000fc60000410000 */
[----:B------:R-:W-:-:S05]  /*4690*/  LEA.HI.X R3, R8, UR13, R67, 0x2, P0 ;  /* 0x0000000d08037c11 */ /* 0x000fca00080f1443 */
[----:B------:R2:W-:Y:S02]  /*46a0*/  STG.E.64 desc[UR8][R2.64], R10 ;  /* 0x0000000a02007986 */ /* 0x0005e4000c101b08 */
.L_x_970:
[----:B------:R-:W-:Y:S05]  /*46b0*/  BSYNC B0 ;  /* 0x0000000000007941 */ /* 0x000fea0003800000 */
.L_x_969:
[----:B------:R-:W-:Y:S05]  /*46c0*/  @!P4 BRA `(.L_x_971) ;  /* 0x000000000048c947 */ /* 0x000fea0003800000 */
[----:B------:R-:W-:Y:S01]  /*46d0*/  FFMA.FTZ R19, R4, R17, R19 ;  /* 0x0000001104137223 */ /* 0x000fe20000010013 */
[----:B------:R-:W-:-:S03]  /*46e0*/  FFMA.FTZ R18, R7, R16, R18 ;  /* 0x0000001007127223 */ /* 0x000fc60000010012 */
[----:B------:R-:W-:Y:S01]  /*46f0*/  FMUL.FTZ R5, R19, -1.4426950216293334961 ;  /* 0xbfb8aa3b13057820 */ /* 0x000fe20000410000 */
[----:B------:R-:W-:-:S05]  /*4700*/  FMUL.FTZ R0, R18, -1.4426950216293334961 ;  /* 0xbfb8aa3b12007820 */ /* 0x000fca0000410000 */
[----:B------:R-:W3:Y:S08]  /*4710*/  MUFU.EX2 R5, R5 ;  /* 0x0000000500057308 */ /* 0x000ef00000000800 */
[----:B------:R-:W2:Y:S01]  /*4720*/  MUFU.EX2 R0, R0 ;  /* 0x0000000000007308 */ /* 0x000ea20000000800 */
[----:B---3--:R-:W-:-:S07]  /*4730*/  FADD.FTZ R6, R5, 1 ;  /* 0x3f80000005067421 */ /* 0x008fce0000010000 */
[----:B------:R-:W0:Y:S01]  /*4740*/  MUFU.RCP R6, R6 ;  /* 0x0000000600067308 */ /* 0x000e220000001000 */
[----:B--2---:R-:W-:-:S07]  /*4750*/  FADD.FTZ R2, R0, 1 ;  /* 0x3f80000000027421 */ /* 0x004fce0000010000 */
[----:B------:R-:W2:Y:S01]  /*4760*/  MUFU.RCP R3, R2 ;  /* 0x0000000200037308 */ /* 0x000ea20000001000 */
[----:B01----:R-:W-:Y:S01]  /*4770*/  FADD.FTZ R8, -R6, 1 ;  /* 0x3f80000006087421 */ /* 0x003fe20000010100 */
[----:B------:R-:W-:-:S03]  /*4780*/  FMUL.FTZ R15, R15, R6 ;  /* 0x000000060f0f7220 */ /* 0x000fc60000410000 */
[----:B------:R-:W-:Y:S01]  /*4790*/  FFMA.FTZ R8, R19, R8, 1 ;  /* 0x3f80000013087423 */ /* 0x000fe20000010008 */
[----:B--2---:R-:W-:Y:S01]  /*47a0*/  FADD.FTZ R9, -R3, 1 ;  /* 0x3f80000003097421 */ /* 0x004fe20000010100 */
[----:B------:R-:W-:Y:S02]  /*47b0*/  FMUL.FTZ R14, R14, R3 ;  /* 0x000000030e0e7220 */ /* 0x000fe40000410000 */
[----:B------:R-:W-:Y:S01]  /*47c0*/  FMUL.FTZ R15, R15, R8 ;  /* 0x000000080f0f7220 */ /* 0x000fe20000410000 */
[----:B------:R-:W-:-:S04]  /*47d0*/  FFMA.FTZ R9, R18, R9, 1 ;  /* 0x3f80000012097423 */ /* 0x000fc80000010009 */
[----:B------:R-:W-:-:S07]  /*47e0*/  FMUL.FTZ R14, R14, R9 ;  /* 0x000000090e0e7220 */ /* 0x000fce0000410000 */
.L_x_971:
[----:B------:R-:W-:Y:S04]  /*47f0*/  BSSY B0, `(.L_x_972) ;  /* 0x0000012000007945 */ /* 0x000fe80003800000 */
[----:B------:R-:W-:Y:S05]  /*4800*/  @P3 BRA `(.L_x_973) ;  /* 0x0000000000403947 */ /* 0x000fea0003800000 */
[----:B------:R-:W-:Y:S01]  /*4810*/  ULDC.64 UR12, c[0x0][0x288] ;  /* 0x0000a200000c7ab9 */ /* 0x000fe20000000a00 */
[----:B------:R-:W-:Y:S01]  /*4820*/  MOV R83, R85 ;  /* 0x0000005500537202 */ /* 0x000fe20000000f00 */
[----:B------:R-:W-:Y:S02]  /*4830*/  IMAD R0, R65, UR12, RZ ;  /* 0x0000000c41007c24 */ /* 0x000fe4000f8e02ff */
[-CC-:B------:R-:W-:Y:S01]  /*4840*/  FFMA.FTZ R7, R7, R20.reuse, R21.reuse ;  /* 0x0000001407077223 */ /* 0x180fe20000010015 */
[----:B------:R-:W-:Y:S01]  /*4850*/  FFMA.FTZ R4, R4, R20, R21 ;  /* 0x0000001404047223 */ /* 0x000fe20000010015 */
[----:B------:R-:W-:-:S04]  /*4860*/  IMAD.WIDE.U32 R82, R73, UR12, R82 ;  /* 0x0000000c49527c25 */ /* 0x000fc8000f8e0052 */
[----:B------:R-:W-:Y:S01]  /*4870*/  FFMA.FTZ R7, R16, R14, -R7 ;  /* 0x0000000e10077223 */ /* 0x000fe20000010807 */
[----:B------:R-:W-:Y:S01]  /*4880*/  FFMA.FTZ R15, R17, R15, -R4 ;  /* 0x0000000f110f7223 */ /* 0x000fe20000010804 */
[----:B--2---:R-:W-:Y:S01]  /*4890*/  IMAD R3, R73, UR13, R0 ;  /* 0x0000000d49037c24 */ /* 0x004fe2000f8e0200 */
[----:B------:R-:W-:Y:S01]  /*48a0*/  ULDC.64 UR12, c[0x0][0x210] ;  /* 0x00008400000c7ab9 */ /* 0x000fe20000000a00 */
[-C--:B------:R-:W-:Y:S01]  /*48b0*/  FMUL.FTZ R14, R7, R70.reuse ;  /* 0x00000046070e7220 */ /* 0x080fe20000410000 */
[----:B------:R-:W-:Y:S01]  /*48c0*/  LEA R2, P0, R82, UR12, 0x2 ;  /* 0x0000000c52027c11 */ /* 0x000fe2000f8010ff */
[----:B------:R-:W-:Y:S01]  /*48d0*/  FMUL.FTZ R15, R15, R70 ;  /* 0x000000460f0f7220 */ /* 0x000fe20000410000 */
[----:B------:R-:W-:-:S04]  /*48e0*/  IADD3 R3, R83, R3, RZ ;  /* 0x0000000353037210 */ /* 0x000fc80007ffe0ff */
[----:B------:R-:W-:-:S05]  /*48f0*/  LEA.HI.X R3, R82, UR13, R3, 0x2, P0 ;  /* 0x0000000d52037c11 */ /* 0x000fca00080f1403 */
[----:B------:R3:W-:Y:S02]  /*4900*/  STG.E.64 desc[UR8][R2.64], R14 ;  /* 0x0000000e02007986 */ /* 0x0007e4000c101b08 */
.L_x_973:
[----:B------:R-:W-:Y:S05]  /*4910*/  BSYNC B0 ;  /* 0x0000000000007941 */ /* 0x000fea0003800000 */
.L_x_972:
[----:B------:R-:W4:Y:S01]  /*4920*/  LDC R0, c[0x0][0x10] ;  /* 0x00000400ff007b82 */ /* 0x000f220000000800 */
[----:B------:R-:W-:Y:S02]  /*4930*/  IADD3 R72, R72, 0x1, RZ ;  /* 0x0000000148487810 */ /* 0x000fe40007ffe0ff */
[----:B----4-:R-:W-:-:S04]  /*4940*/  IADD3 R77, R0, R77, RZ ;  /* 0x0000004d004d7210 */ /* 0x010fc80007ffe0ff */
[----:B------:R-:W-:-:S13]  /*4950*/  ISETP.GE.AND P0, PT, R77, UR4, PT ;  /* 0x000000044d007c0c */ /* 0x000fda000bf06270 */
[----:B------:R-:W-:Y:S05]  /*4960*/  @!P0 BRA `(.L_x_974) ;  /* 0xffffffb800648947 */ /* 0x000fea000383ffff */
.L_x_938:
[----:B------:R-:W4:Y:S01]  /*4970*/  LDC R4, c[0x0][0xc] ;  /* 0x00000300ff047b82 */ /* 0x000f220000000800 */
[----:B------:R-:W-:Y:S01]  /*4980*/  ISETP.NE.AND P1, PT, R78, RZ, PT ;  /* 0x000000ff4e00720c */ /* 0x000fe20003f25270 */
[----:B------:R-:W-:Y:S06]  /*4990*/  BSSY B0, `(.L_x_975) ;  /* 0x0000011000007945 */ /* 0x000fec0003800000 */
[----:B------:R-:W5:Y:S08]  /*49a0*/  LDC R7, c[0x0][0x10] ;  /* 0x00000400ff077b82 */ /* 0x000f700000000800 */
[----:B--23--:R-:W2:Y:S01]  /*49b0*/  LDC.64 R2, c[0x0][0x258] ;  /* 0x00009600ff027b82 */ /* 0x00cea20000000a00 */
[----:B----4-:R-:W-:-:S02]  /*49c0*/  ISETP.NE.AND P0, PT, R4, 0x1, PT ;  /* 0x000000010400780c */ /* 0x010fc40003f05270 */
[----:B-----5:R-:W-:-:S04]  /*49d0*/  SHF.L.U32 R0, R7, 0x1, RZ ;  /* 0x0000000107007819 */ /* 0x020fc800000006ff */
[----:B------:R-:W-:-:S05]  /*49e0*/  SEL R5, R0, RZ, P0 ;  /* 0x000000ff00057207 */ /* 0x000fca0000000000 */
[----:B--2---:R-:W-:Y:S01]  /*49f0*/  IMAD.WIDE.U32 R2, R5, 0x4, R2 ;  /* 0x0000000405027825 */ /* 0x004fe200078e0002 */
        /* <DEDUP_REMOVED lines=10> */
.L_x_976:
[----:B------:R-:W-:Y:S05]  /*4aa0*/  BSYNC B0 ;  /* 0x0000000000007941 */ /* 0x000fea0003800000 */
.L_x_975:
        /* <DEDUP_REMOVED lines=11> */
.L_x_978:
[----:B------:R-:W2:Y:S04]  /*4b60*/  LDG.E.STRONG.GPU R5, desc[UR8][R2.64] ;  /* 0x0000000802057981 */ /* 0x000ea8000c1ef900 */
[----:B--2---:R-:W-:Y:S01]  /*4b70*/  CCTL.IVALL ;  /* 0x00000000ff00798f */ /* 0x004fe20002000000 */
[----:B------:R-:W-:Y:S05]  /*4b80*/  YIELD ;  /* 0x0000000000007946 */ /* 0x000fea0003800000 */
[----:B------:R-:W-:-:S13]  /*4b90*/  ISETP.NE.AND P0, PT, R5, R0, PT ;  /* 0x000000000500720c */ /* 0x000fda0003f05270 */
[----:B------:R-:W-:Y:S05]  /*4ba0*/  @P0 BRA `(.L_x_978) ;  /* 0xfffffffc00ec0947 */ /* 0x000fea000383ffff */
.L_x_977:
[----:B------:R-:W-:Y:S05]  /*4bb0*/  WARPSYNC.ALL ;  /* 0x0000000000007948 */ /* 0x000fea0003800000 */
[----:B------:R-:W2:Y:S08]  /*4bc0*/  LDC.64 R22, c[0x0][0x288] ;  /* 0x0000a200ff167b82 */ /* 0x000eb00000000a00 */
[----:B------:R-:W-:Y:S01]  /*4bd0*/  BAR.SYNC.DEFER_BLOCKING 0x0 ;  /* 0x0000000000007b1d */ /* 0x000fe20000010000 */
[----:B--2---:R-:W-:-:S04]  /*4be0*/  LEA.HI R0, P0, R23, R22, RZ, 0x1 ;  /* 0x0000001617007211 */ /* 0x004fc800078108ff */
[----:B------:R-:W-:-:S04]  /*4bf0*/  IADD3.X R3, RZ, R23, RZ, P0, !PT ;  /* 0x00000017ff037210 */ /* 0x000fc800007fe4ff */
[--C-:B------:R-:W-:Y:S02]  /*4c00*/  SHF.R.S64 R25, R0, 0x1, R3.reuse ;  /* 0x0000000100197819 */ /* 0x100fe40000001003 */
[----:B------:R-:W-:Y:S02]  /*4c10*/  SHF.R.S32.HI R0, RZ, 0x1f, R78 ;  /* 0x0000001fff007819 */ /* 0x000fe4000001144e */
[----:B0-----:R-:W-:Y:S02]  /*4c20*/  SHF.R.S32.HI R27, RZ, 0x1, R3 ;  /* 0x00000001ff1b7819 */ /* 0x001fe40000011403 */
        /* <DEDUP_REMOVED lines=16> */
.L_x_979:
[----:B------:R-:W-:-:S04]  /*4d30*/  LEA R6, P0, R78, UR4, 0x2 ;  /* 0x000000044e067c11 */ /* 0x000fc8000f8010ff */
[----:B------:R-:W-:Y:S02]  /*4d40*/  LEA.HI.X R7, R78, UR5, R0, 0x2, P0 ;  /* 0x000000054e077c11 */ /* 0x000fe400080f1400 */
[-C--:B-1----:R-:W-:Y:S02]  /*4d50*/  LEA R8, P0, R25, R6.reuse, 0x2 ;  /* 0x0000000619087211 */ /* 0x082fe400078010ff */
        /* <DEDUP_REMOVED lines=20> */
.L_x_980:
        /* <DEDUP_REMOVED lines=14> */
.L_x_1901:


//--------------------- .text._Z35group_norm_nhwc_bwd_one_pass_kernelI11Fp32IOBf16WLi64ELi10ELi640EEv26Group_norm_nhwc_bwd_params --------------------------
	.section	.text._Z35group_norm_nhwc_bwd_one_pass_kernelI11Fp32IOBf16WLi64ELi10ELi640EEv26Group_norm_nhwc_bwd_params,"ax",@progbits
	.align	128
        .global         _Z35group_norm_nhwc_bwd_one_pass_kernelI11Fp32IOBf16WLi64ELi10ELi640EEv26Group_norm_nhwc_bwd_params
        .type           _Z35group_norm_nhwc_bwd_one_pass_kernelI11Fp32IOBf16WLi64ELi10ELi640EEv26Group_norm_nhwc_bwd_params,@function
        .size           _Z35group_norm_nhwc_bwd_one_pass_kernelI11Fp32IOBf16WLi64ELi10ELi640EEv26Group_norm_nhwc_bwd_params,(.L_x_1902 - _Z35group_norm_nhwc_bwd_one_pass_kernelI11Fp32IOBf16WLi64ELi10ELi640EEv26Group_norm_nhwc_bwd_params)
        .other          _Z35group_norm_nhwc_bwd_one_pass_kernelI11Fp32IOBf16WLi64ELi10ELi640EEv26Group_norm_nhwc_bwd_params,@"STO_CUDA_ENTRY STV_DEFAULT"
_Z35group_norm_nhwc_bwd_one_pass_kernelI11Fp32IOBf16WLi64ELi10ELi640EEv26Group_norm_nhwc_bwd_params:
.text._Z35group_norm_nhwc_bwd_one_pass_kernelI11Fp32IOBf16WLi64ELi10ELi640EEv26Group_norm_nhwc_bwd_params:
[----:B------:R-:W0:Y:S08]  /*0000*/  LDC R1, c[0x0][0x28] ;  /* 0x00000a00ff017b82 */ /* 0x000e300000000800 */
[----:B------:R-:W1:Y:S01]  /*0010*/  S2UR UR9, SR_CTAID.Y ;  /* 0x00000000000979c3 */ /* 0x000e620000002600 */
[----:B------:R-:W-:Y:S01]  /*0020*/  ULDC UR5, c[0x0][0x2a0] ;  /* 0x0000a80000057ab9 */ /* 0x000fe20000000800 */
[----:B------:R-:W-:Y:S01]  /*0030*/  ULDC UR4, c[0x0][0x270] ;  /* 0x00009c0000047ab9 */ /* 0x000fe20000000800 */
[----:B------:R-:W2:Y:S01]  /*0040*/  S2R R30, SR_TID.X ;  /* 0x00000000001e7919 */ /* 0x000ea20000002100 */
[----:B------:R-:W-:Y:S01]  /*0050*/  UIMAD UR5, UR5, UR4, URZ ;  /* 0x00000004050572a4 */ /* 0x000fe2000f8e023f */
[----:B0-----:R-:W-:Y:S01]  /*0060*/  IADD3 R1, R1, -0x8, RZ ;  /* 0xfffffff801017810 */ /* 0x001fe20007ffe0ff */
[----:B------:R-:W-:-:S02]  /*0070*/  ULDC.64 UR14, c[0x0][0x208] ;  /* 0x00008200000e7ab9 */ /* 0x000fc40000000a00 */
[----:B-1----:R-:W-:-:S06]  /*0080*/  UISETP.GE.AND UP0, UPT, UR9, UR5, UPT ;  /* 0x000000050900728c */ /* 0x002fcc000bf06270 */
[----:B------:R-:W-:-:S13]  /*0090*/  PLOP3.LUT P0, PT, PT, PT, UP0, 0x80, 0x0 ;  /* 0x000000000000781c */ /* 0x000fda0003f0f008 */
[----:B--2---:R-:W-:Y:S05]  /*00a0*/  @P0 BRA `(.L_x_981) ;  /* 0x0000003400d00947 */ /* 0x004fea0003800000 */
[----:B------:R-:W0:Y:S01]  /*00b0*/  S2UR UR16, SR_CTAID.X ;  /* 0x00000000001079c3 */ /* 0x000e220000002500 */
[----:B------:R-:W-:Y:S01]  /*00c0*/  IMAD.WIDE.U32 R2, R30, -0x33333333, RZ ;  /* 0xcccccccd1e027825 */ /* 0x000fe200078e00ff */
[----:B------:R-:W-:Y:S01]  /*00d0*/  UMOV UR4, 0x400 ;  /* 0x0000040000047882 */ /* 0x000fe20000000000 */
[----:B------:R-:W-:Y:S01]  /*00e0*/  ULDC.64 UR18, c[0x0][0x290] ;  /* 0x0000a40000127ab9 */ /* 0x000fe20000000a00 */
[----:B------:R-:W-:Y:S02]  /*00f0*/  ULDC.64 UR10, c[0x0][0x288] ;  /* 0x0000a200000a7ab9 */ /* 0x000fe40000000a00 */
[----:B------:R-:W-:Y:S01]  /*0100*/  SHF.R.U32.HI R3, RZ, 0x2, R3 ;  /* 0x00000002ff037819 */ /* 0x000fe20000011603 */
[----:B------:R-:W-:Y:S01]  /*0110*/  UIMAD.WIDE.U32 UR6, UR10, 0x3, URZ ;  /* 0x000000030a0678a5 */ /* 0x000fe2000f8e003f */
[----:B------:R-:W0:Y:S01]  /*0120*/  LDC R42, c[0x0][0x2ac] ;  /* 0x0000ab00ff2a7b82 */ /* 0x000e220000000800 */
[----:B------:R-:W-:Y:S02]  /*0130*/  ULEA.HI UR13, UP0, UR11, UR10, URZ, 0x1 ;  /* 0x0000000a0b0d7291 */ /* 0x000fe4000f81083f */
[----:B------:R-:W-:Y:S01]  /*0140*/  IMAD R45, R3, -0x5, R30 ;  /* 0xfffffffb032d7824 */ /* 0x000fe200078e021e */
[----:B------:R-:W-:-:S02]  /*0150*/  UIMAD UR10, UR11, 0x3, URZ ;  /* 0x000000030b0a78a4 */ /* 0x000fc4000f8e023f */
[----:B------:R-:W-:Y:S02]  /*0160*/  UIADD3.X UR11, URZ, UR11, URZ, UP0, !UPT ;  /* 0x0000000b3f0b7290 */ /* 0x000fe400087fe43f */
[----:B------:R-:W1:Y:S01]  /*0170*/  S2UR UR8, SR_CgaCtaId ;  /* 0x00000000000879c3 */ /* 0x000e620000008800 */
[----:B------:R-:W-:Y:S01]  /*0180*/  UIADD3 UR10, UR7, UR10, URZ ;  /* 0x0000000a070a7290 */ /* 0x000fe2000fffe03f */
[----:B------:R-:W-:Y:S01]  /*0190*/  SHF.L.U32 R45, R45, 0x1, RZ ;  /* 0x000000012d2d7819 */ /* 0x000fe200000006ff */
[----:B------:R-:W-:Y:S02]  /*01a0*/  USHF.R.S64 UR13, UR13, 0x1, UR11 ;  /* 0x000000010d0d7899 */ /* 0x000fe4000800100b */
[----:B------:R-:W-:Y:S02]  /*01b0*/  ULEA.HI UR12, UP0, UR10, UR6, URZ, 0x1 ;  /* 0x000000060a0c7291 */ /* 0x000fe4000f81083f */
[----:B------:R-:W-:Y:S02]  /*01c0*/  USHF.R.S32.HI UR11, URZ, 0x1, UR11 ;  /* 0x000000013f0b7899 */ /* 0x000fe4000801140b */
[----:B------:R-:W-:-:S02]  /*01d0*/  UIADD3.X UR10, URZ, UR10, URZ, UP0, !UPT ;  /* 0x0000000a3f0a7290 */ /* 0x000fc400087fe43f */
[----:B------:R-:W-:Y:S02]  /*01e0*/  USHF.L.U64.HI UR11, UR13, 0x2, UR11 ;  /* 0x000000020d0b7899 */ /* 0x000fe4000801020b */
[----:B------:R-:W-:Y:S02]  /*01f0*/  USHF.R.S64 UR12, UR12, 0x1, UR10 ;  /* 0x000000010c0c7899 */ /* 0x000fe4000800100a */
[----:B------:R-:W-:Y:S01]  /*0200*/  USHF.R.S32.HI UR10, URZ, 0x1, UR10 ;  /* 0x000000013f0a7899 */ /* 0x000fe2000801140a */
[----:B0-----:R-:W-:Y:S01]  /*0210*/  IMAD R42, R42, UR16, R3 ;  /* 0x000000102a2a7c24 */ /* 0x001fe2000f8e0203 */
[----:B------:R-:W-:Y:S02]  /*0220*/  SHF.R.S32.HI R3, RZ, 0x1f, R30 ;  /* 0x0000001fff037819 */ /* 0x000fe4000001141e */
[----:B------:R-:W-:Y:S02]  /*0230*/  USHF.L.U64.HI UR10, UR12, 0x2, UR10 ;  /* 0x000000020c0a7899 */ /* 0x000fe4000801020a */
[----:B------:R-:W-:-:S02]  /*0240*/  LEA.HI R3, R3, R30, RZ, 0x5 ;  /* 0x0000001e03037211 */ /* 0x000fc400078f28ff */
[----:B------:R-:W-:Y:S01]  /*0250*/  ISETP.GE.U32.AND P1, PT, R42, UR18, PT ;  /* 0x000000122a007c0c */ /* 0x000fe2000bf26070 */
[----:B-1----:R-:W-:Y:S01]  /*0260*/  ULEA UR4, UR8, UR4, 0x18 ;  /* 0x0000000408047291 */ /* 0x002fe2000f8ec03f */
[----:B------:R-:W-:Y:S01]  /*0270*/  SHF.R.S32.HI R0, RZ, 0x1f, R42 ;  /* 0x0000001fff007819 */ /* 0x000fe2000001142a */
[----:B------:R-:W-:Y:S01]  /*0280*/  ULDC.U8 UR18, c[0x0][0x2a4] ;  /* 0x0000a90000127ab9 */ /* 0x000fe20000000000 */
[----:B------:R-:W-:Y:S01]  /*0290*/  SHF.R.S32.HI R3, RZ, 0x5, R3 ;  /* 0x00000005ff037819 */ /* 0x000fe20000011403 */
[----:B------:R-:W-:Y:S01]  /*02a0*/  UMOV UR8, UR9 ;  /* 0x0000000900087c82 */ /* 0x000fe20008000000 */
[----:B------:R-:W-:Y:S02]  /*02b0*/  ISETP.GE.AND.EX P1, PT, R0, UR19, PT, P1 ;  /* 0x0000001300007c0c */ /* 0x000fe4000bf26310 */
[----:B------:R-:W-:Y:S01]  /*02c0*/  LEA R0, R3, UR4, 0x3 ;  /* 0x0000000403007c11 */ /* 0x000fe2000f8e18ff */
[----:B------:R-:W-:Y:S01]  /*02d0*/  UMOV UR4, URZ ;  /* 0x0000003f00047c82 */ /* 0x000fe20008000000 */
[----:B------:R-:W-:-:S03]  /*02e0*/  ISETP.LT.U32.AND P1, PT, R30, 0x280, !P1 ;  /* 0x000002801e00780c */ /* 0x000fc60004f21070 */
[----:B------:R0:W-:Y:S10]  /*02f0*/  STL [R1], R0 ;  /* 0x0000000001007387 */ /* 0x0001f40000100800 */
.L_x_1005:
[----:B-1----:R-:W1:Y:S01]  /*0300*/  LDC R8, c[0x0][0x2a0] ;  /* 0x0000a800ff087b82 */ /* 0x002e620000000800 */
[----:B------:R-:W-:Y:S01]  /*0310*/  IABS R6, UR8 ;  /* 0x0000000800067c13 */ /* 0x000fe20008000000 */
[----:B------:R-:W-:Y:S01]  /*0320*/  ULDC.64 UR6, c[0x0][0x248] ;  /* 0x0000920000067ab9 */ /* 0x000fe20000000a00 */
[----:B------:R-:W-:Y:S01]  /*0330*/  ISETP.LE.AND P4, PT, RZ, UR8, PT ;  /* 0x00000008ff007c0c */ /* 0x000fe2000bf83270 */
[----:B------:R-:W-:-:S04]  /*0340*/  UIMAD.WIDE UR6, UR8, 0x8, UR6 ;  /* 0x00000008080678a5 */ /* 0x000fc8000f8e0206 */
[----:B--2---:R-:W2:Y:S01]  /*0350*/  @P1 LDC.64 R10, c[0x0][0x288] ;  /* 0x0000a200ff0a1b82 */ /* 0x004ea20000000a00 */
[----:B-1----:R-:W-:-:S04]  /*0360*/  IABS R5, R8 ;  /* 0x0000000800057213 */ /* 0x002fc80000000000 */
[----:B0-----:R-:W0:Y:S08]  /*0370*/  I2F.RP R0, R5 ;  /* 0x0000000500007306 */ /* 0x001e300000209400 */
[----:B0-----:R-:W0:Y:S02]  /*0380*/  MUFU.RCP R0, R0 ;  /* 0x0000000000007308 */ /* 0x001e240000001000 */
[----:B0-----:R-:W-:-:S06]  /*0390*/  IADD3 R2, R0, 0xffffffe, RZ ;  /* 0x0ffffffe00027810 */ /* 0x001fcc0007ffe0ff */
[----:B------:R0:W1:Y:S02]  /*03a0*/  F2I.FTZ.U32.TRUNC.NTZ R3, R2 ;  /* 0x0000000200037305 */ /* 0x000064000021f000 */
[----:B0-----:R-:W-:Y:S01]  /*03b0*/  HFMA2.MMA R2, -RZ, RZ, 0, 0 ;  /* 0x00000000ff027435 */ /* 0x001fe200000001ff */
[----:B-1----:R-:W-:-:S05]  /*03c0*/  IADD3 R4, RZ, -R3, RZ ;  /* 0x80000003ff047210 */ /* 0x002fca0007ffe0ff */
[----:B------:R-:W-:-:S04]  /*03d0*/  IMAD R7, R4, R5, RZ ;  /* 0x0000000504077224 */ /* 0x000fc800078e02ff */
[----:B------:R-:W-:Y:S01]  /*03e0*/  IMAD.HI.U32 R3, R3, R7, R2 ;  /* 0x0000000703037227 */ /* 0x000fe200078e0002 */
[----:B------:R-:W-:-:S05]  /*03f0*/  MOV R2, UR6 ;  /* 0x0000000600027c02 */ /* 0x000fca0008000f00 */
[----:B------:R-:W-:Y:S01]  /*0400*/  IMAD.HI.U32 R4, R3, R6, RZ ;  /* 0x0000000603047227 */ /* 0x000fe200078e00ff */
[----:B------:R-:W-:Y:S01]  /*0410*/  MOV R3, UR7 ;  /* 0x0000000700037c02 */ /* 0x000fe20008000f00 */
[----:B------:R-:W-:-:S03]  /*0420*/  ULDC.64 UR6, c[0x0][0x298] ;  /* 0x0000a60000067ab9 */ /* 0x000fc60000000a00 */
[----:B------:R-:W-:Y:S02]  /*0430*/  IADD3 R0, -R4, RZ, RZ ;  /* 0x000000ff04007210 */ /* 0x000fe40007ffe1ff */
[----:B------:R-:W3:Y:S03]  /*0440*/  LDG.E.64 R2, desc[UR14][R2.64] ;  /* 0x0000000e02027981 */ /* 0x000ee6000c1e1b00 */
        /* <DEDUP_REMOVED lines=23> */
[----:B------:R-:W-:Y:S01]  /*05c0*/  SHF.R.S32.HI R12, RZ, 0x1f, R42 ;  /* 0x0000001fff0c7819 */ /* 0x000fe2000001142a */
[----:B------:R-:W-:Y:S01]  /*05d0*/  IMAD R4, R4, UR6, RZ ;  /* 0x0000000604047c24 */ /* 0x000fe2000f8e02ff */
[----:B------:R-:W1:Y:S01]  /*05e0*/  @P1 LDC.64 R6, c[0x0][0x230] ;  /* 0x00008c00ff061b82 */ /* 0x000e620000000a00 */
[----:B------:R-:W-:-:S04]  /*05f0*/  IMAD.WIDE.U32 R36, R5, UR6, R36 ;  /* 0x0000000605247c25 */ /* 0x000fc8000f8e0024 */
[----:B------:R-:W-:Y:S02]  /*0600*/  IMAD R13, R5, UR7, R4 ;  /* 0x00000007050d7c24 */ /* 0x000fe4000f8e0204 */
[----:B--2---:R-:W-:-:S03]  /*0610*/  @P1 IMAD R4, R12, R10, RZ ;  /* 0x0000000a0c041224 */ /* 0x004fc600078e02ff */
[----:B------:R-:W-:Y:S01]  /*0620*/  IADD3 R5, R37, R13, RZ ;  /* 0x0000000d25057210 */ /* 0x000fe20007ffe0ff */
[----:B------:R-:W-:Y:S01]  /*0630*/  @P1 IMAD R13, R42, R11, R4 ;  /* 0x0000000b2a0d1224 */ /* 0x000fe200078e0204 */
[----:B------:R-:W-:-:S05]  /*0640*/  @P1 MOV R4, R36 ;  /* 0x0000002400041202 */ /* 0x000fca0000000f00 */
[----:B------:R-:W-:-:S05]  /*0650*/  @P1 IMAD.WIDE.U32 R10, R42, R10, R4 ;  /* 0x0000000a2a0a1225 */ /* 0x000fca00078e0004 */
[----:B------:R-:W-:Y:S02]  /*0660*/  @P1 IADD3 R11, R11, R13, RZ ;  /* 0x0000000d0b0b1210 */ /* 0x000fe40007ffe0ff */
[C---:B------:R-:W-:Y:S02]  /*0670*/  @P1 SHF.L.U32 R13, R10.reuse, 0x2, RZ ;  /* 0x000000020a0d1819 */ /* 0x040fe400000006ff */
[----:B------:R-:W-:Y:S02]  /*0680*/  @P1 SHF.L.U64.HI R14, R10, 0x2, R11 ;  /* 0x000000020a0e1819 */ /* 0x000fe4000001020b */
[C---:B-1----:R-:W-:Y:S02]  /*0690*/  @P1 IADD3 R10, P0, R13.reuse, R6, RZ ;  /* 0x000000060d0a1210 */ /* 0x042fe40007f1e0ff */
[----:B0-----:R-:W-:Y:S02]  /*06a0*/  @P1 IADD3 R12, P2, R13, R8, RZ ;  /* 0x000000080d0c1210 */ /* 0x001fe40007f5e0ff */
[----:B------:R-:W-:-:S02]  /*06b0*/  @P1 IADD3.X R11, R14, R7, RZ, P0, !PT ;  /* 0x000000070e0b1210 */ /* 0x000fc400007fe4ff */
[----:B------:R-:W-:Y:S02]  /*06c0*/  CS2R R6, SRZ ;  /* 0x0000000000067805 */ /* 0x000fe4000001ff00 */
[----:B------:R-:W-:Y:S02]  /*06d0*/  @P1 IADD3.X R13, R14, R9, RZ, P2, !PT ;  /* 0x000000090e0d1210 */ /* 0x000fe400017fe4ff */
[----:B------:R-:W-:-:S03]  /*06e0*/  CS2R R8, SRZ ;  /* 0x0000000000087805 */ /* 0x000fc6000001ff00 */
[----:B------:R0:W5:Y:S04]  /*06f0*/  @P1 LDG.E.64 R6, desc[UR14][R12.64] ;  /* 0x0000000e0c061981 */ /* 0x000168000c1e1b00 */
[----:B------:R0:W5:Y:S01]  /*0700*/  @P1 LDG.E.64 R8, desc[UR14][R10.64] ;  /* 0x0000000e0a081981 */ /* 0x000162000c1e1b00 */
[----:B------:R-:W-:Y:S01]  /*0710*/  UMOV UR9, 0x3f800000 ;  /* 0x3f80000000097882 */ /* 0x000fe20000000000 */
[----:B------:R-:W-:Y:S01]  /*0720*/  BSSY B0, `(.L_x_982) ;  /* 0x0000022000007945 */ /* 0x000fe20003800000 */
[----:B------:R-:W-:Y:S02]  /*0730*/  HFMA2.MMA R43, -RZ, RZ, 0, 0 ;  /* 0x00000000ff2b7435 */ /* 0x000fe400000001ff */
[----:B------:R-:W-:Y:S01]  /*0740*/  HFMA2.MMA R38, -RZ, RZ, 0, 0 ;  /* 0x00000000ff267435 */ /* 0x000fe200000001ff */
[----:B------:R-:W-:-:S02]  /*0750*/  ISETP.NE.AND P3, PT, RZ, UR18, PT ;  /* 0x00000012ff007c0c */ /* 0x000fc4000bf65270 */
[----:B------:R-:W-:Y:S02]  /*0760*/  MOV R41, RZ ;  /* 0x000000ff00297202 */ /* 0x000fe40000000f00 */
[----:B------:R-:W-:Y:S01]  /*0770*/  MOV R31, RZ ;  /* 0x000000ff001f7202 */ /* 0x000fe20000000f00 */
[----:B---3--:R-:W-:-:S05]  /*0780*/  FFMA.FTZ R3, -R2, R2, R3 ;  /* 0x0000000202037223 */ /* 0x008fca0000010103 */
[----:B------:R-:W-:-:S13]  /*0790*/  FSETP.GTU.FTZ.AND P0, PT, R3, RZ, PT ;  /* 0x000000ff0300720b */ /* 0x000fda0003f1c000 */
[----:B------:R-:W-:Y:S01]  /*07a0*/  VOTEU.ANY UP0, P0 ;  /* 0x00000000003f7886 */ /* 0x000fe20000000100 */
[----:B------:R-:W-:-:S04]  /*07b0*/  PLOP3.LUT P0, PT, PT, PT, UP0, 0x80, 0x0 ;  /* 0x000000000000781c */ /* 0x000fc80003f0f008 */
[----:B------:R-:W-:-:S09]  /*07c0*/  @UP0 ULDC UR6, c[0x0][0x250] ;  /* 0x0000940000060ab9 */ /* 0x000fd20000000800 */
[----:B------:R-:W-:-:S06]  /*07d0*/  @P0 FADD.FTZ R3, R3, UR6 ;  /* 0x0000000603030e21 */ /* 0x000fcc0008010000 */
[----:B------:R-:W1:Y:S02]  /*07e0*/  @P0 MUFU.RSQ R3, R3 ;  /* 0x0000000300030308 */ /* 0x000e640000001400 */
[----:B-1----:R-:W-:Y:S02]  /*07f0*/  @P0 R2UR UR6, R3 ;  /* 0x00000000030602ca */ /* 0x002fe400000e0000 */
[----:B------:R-:W-:-:S11]  /*0800*/  ISETP.GT.U32.AND P0, PT, R30, 0x27f, PT ;  /* 0x0000027f1e00780c */ /* 0x000fd60003f04070 */
[----:B------:R-:W-:Y:S02]  /*0810*/  @UP0 UMOV UR9, UR6 ;  /* 0x0000000600090c82 */ /* 0x000fe40008000000 */
[----:B0-----:R-:W-:Y:S05]  /*0820*/  @P0 BRA `(.L_x_983) ;  /* 0x0000000000440947 */ /* 0x001fea0003800000 */
        /* <DEDUP_REMOVED lines=12> */
[----:B------:R-:W-:Y:S02]  /*08f0*/  MOV R41, RZ ;  /* 0x000000ff00297202 */ /* 0x000fe40000000f00 */
[----:B--2---:R-:W-:Y:S02]  /*0900*/  SHF.L.U32 R38, R38, 0x10, RZ ;  /* 0x0000001026267819 */ /* 0x004fe400000006ff */
[----:B---3--:R-:W-:Y:S02]  /*0910*/  SHF.L.U32 R31, R31, 0x10, RZ ;  /* 0x000000101f1f7819 */ /* 0x008fe400000006ff */
[----:B----4-:R-:W-:-:S02]  /*0920*/  @P0 SHF.L.U32 R43, R3, 0x10, RZ ;  /* 0x00000010032b0819 */ /* 0x010fc400000006ff */
[----:B------:R-:W-:-:S07]  /*0930*/  @P0 SHF.L.U32 R41, R0, 0x10, RZ ;  /* 0x0000001000290819 */ /* 0x000fce00000006ff */
.L_x_983:
[----:B------:R-:W-:Y:S05]  /*0940*/  BSYNC B0 ;  /* 0x0000000000007941 */ /* 0x000fea0003800000 */
.L_x_982:
        /* <DEDUP_REMOVED lines=25> */
.L_x_984:
[----:B------:R-:W2:Y:S01]  /*0ae0*/  LDL R12, [R1] ;  /* 0x00000000010c7983 */ /* 0x000ea20000100800 */
[----:B------:R-:W-:Y:S01]  /*0af0*/  FMUL.FTZ R9, R3, R38 ;  /* 0x0000002603097220 */ /* 0x000fe20000410000 */
[----:B------:R-:W-:Y:S01]  /*0b00*/  FMUL.FTZ R8, R0, R31 ;  /* 0x0000001f00087220 */ /* 0x000fe20000410000 */
[----:B------:R-:W0:Y:S01]  /*0b10*/  S2UR UR17, SR_CgaCtaId ;  /* 0x00000000001179c3 */ /* 0x000e220000008800 */
[----:B------:R-:W1:Y:S01]  /*0b20*/  S2R R10, SR_LANEID ;  /* 0x00000000000a7919 */ /* 0x000e620000000000 */
        /* <DEDUP_REMOVED lines=8> */
[----:B------:R-:W-:Y:S01]  /*0bb0*/  FADD.FTZ R11, RZ, R0 ;  /* 0x00000000ff0b7221 */ /* 0x000fe20000010000 */
[----:B------:R-:W3:Y:S01]  /*0bc0*/  SHFL.DOWN PT, R9, R28, 0x1, 0x1f ;  /* 0x08201f001c097f89 */ /* 0x000ee200000e0000 */
[----:B------:R-:W-:Y:S01]  /*0bd0*/  BSSY B0, `(.L_x_985) ;  /* 0x0000054000007945 */ /* 0x000fe20003800000 */
[----:B------:R-:W-:-:S02]  /*0be0*/  ISETP.GT.U32.AND P3, PT, R30, 0x4, PT ;  /* 0x000000041e00780c */ /* 0x000fc40003f64070 */
[----:B------:R-:W4:Y:S01]  /*0bf0*/  SHFL.DOWN PT, R2, R29, 0x1, 0x1f ;  /* 0x08201f001d027f89 */ /* 0x000f2200000e0000 */
[----:B0-----:R-:W-:Y:S01]  /*0c00*/  ULEA UR6, UR17, UR6, 0x18 ;  /* 0x0000000611067291 */ /* 0x001fe2000f8ec03f */
[----:B-1----:R-:W-:-:S13]  /*0c10*/  ISETP.GT.AND P0, PT, R10, 0x1e, PT ;  /* 0x0000001e0a00780c */ /* 0x002fda0003f04270 */
[----:B---3--:R-:W-:Y:S01]  /*0c20*/  @!P0 FADD.FTZ R28, R28, R9 ;  /* 0x000000091c1c8221 */ /* 0x008fe20000010000 */
[----:B----4-:R-:W-:Y:S01]  /*0c30*/  @!P0 FADD.FTZ R29, R29, R2 ;  /* 0x000000021d1d8221 */ /* 0x010fe20000010000 */
        /* <DEDUP_REMOVED lines=20> */
[----:B-1----:R-:W-:Y:S01]  /*0d80*/  @!P0 FADD.FTZ R29, R29, R2 ;  /* 0x000000021d1d8221 */ /* 0x002fe20000010000 */
[----:B------:R-:W-:Y:S01]  /*0d90*/  ISETP.NE.AND P0, PT, R10, RZ, PT ;  /* 0x000000ff0a00720c */ /* 0x000fe20003f05270 */
[----:B------:R-:W-:Y:S01]  /*0da0*/  FADD.FTZ R10, RZ, R3 ;  /* 0x00000003ff0a7221 */ /* 0x000fe20000010000 */
[----:B------:R-:W-:-:S05]  /*0db0*/  LEA R2, R30, UR6, 0x4 ;  /* 0x000000061e027c11 */ /* 0x000fca000f8e20ff */
[----:B------:R0:W-:Y:S06]  /*0dc0*/  STS.128 [R2], R8 ;  /* 0x0000000802007388 */ /* 0x0001ec0000000c00 */
[----:B--2---:R0:W-:Y:S01]  /*0dd0*/  @!P0 STS.64 [R12+0x18], R28 ;  /* 0x0000181c0c008388 */ /* 0x0041e20000000a00 */
[----:B------:R-:W-:Y:S06]  /*0de0*/  BAR.SYNC.DEFER_BLOCKING 0x0 ;  /* 0x0000000000007b1d */ /* 0x000fec0000010000 */
[----:B------:R-:W-:Y:S05]  /*0df0*/  @P2 BRA `(.L_x_986) ;  /* 0x0000000000c42947 */ /* 0x000fea0003800000 */
[----:B------:R-:W-:-:S09]  /*0e00*/  ULEA UR6, UR17, UR7, 0x18 ;  /* 0x0000000711067291 */ /* 0x000fd2000f8ec03f */
[----:B0-----:R-:W0:Y:S04]  /*0e10*/  LDS.128 R12, [UR6+0x20] ;  /* 0x00002006ff0c7984 */ /* 0x001e280008000c00 */
[----:B------:R-:W1:Y:S04]  /*0e20*/  LDS.128 R24, [UR6+0x30] ;  /* 0x00003006ff187984 */ /* 0x000e680008000c00 */
[----:B------:R-:W2:Y:S04]  /*0e30*/  LDS.128 R16, [UR6+0x40] ;  /* 0x00004006ff107984 */ /* 0x000ea80008000c00 */
[----:B------:R-:W3:Y:S04]  /*0e40*/  LDS.128 R20, [UR6+0x50] ;  /* 0x00005006ff147984 */ /* 0x000ee80008000c00 */
[----:B------:R-:W4:Y:S01]  /*0e50*/  LDS.128 R32, [UR6+0x60] ;  /* 0x00006006ff207984 */ /* 0x000f220008000c00 */
[----:B0-----:R-:W-:Y:S01]  /*0e60*/  FADD.FTZ R3, R28, R12 ;  /* 0x0000000c1c037221 */ /* 0x001fe20000010000 */
[----:B------:R-:W-:-:S02]  /*0e70*/  FADD.FTZ R0, R29, R13 ;  /* 0x0000000d1d007221 */ /* 0x000fc40000010000 */
[----:B------:R-:W-:Y:S01]  /*0e80*/  LDS.64 R28, [UR6+0xb0] ;  /* 0x0000b006ff1c7984 */ /* 0x000fe20008000a00 */
[----:B------:R-:W-:Y:S01]  /*0e90*/  FADD.FTZ R3, R3, R14 ;  /* 0x0000000e03037221 */ /* 0x000fe20000010000 */
[----:B------:R-:W-:Y:S02]  /*0ea0*/  FADD.FTZ R0, R0, R15 ;  /* 0x0000000f00007221 */ /* 0x000fe40000010000 */
[----:B------:R-:W0:Y:S01]  /*0eb0*/  LDS.128 R12, [UR6+0x70] ;  /* 0x00007006ff0c7984 */ /* 0x000e220008000c00 */
[----:B-1----:R-:W-:Y:S01]  /*0ec0*/  FADD.FTZ R3, R3, R24 ;  /* 0x0000001803037221 */ /* 0x002fe20000010000 */
[----:B------:R-:W-:-:S03]  /*0ed0*/  FADD.FTZ R0, R0, R25 ;  /* 0x0000001900007221 */ /* 0x000fc60000010000 */
[----:B------:R-:W-:Y:S01]  /*0ee0*/  FADD.FTZ R3, R3, R26 ;  /* 0x0000001a03037221 */ /* 0x000fe20000010000 */
[----:B------:R-:W-:Y:S02]  /*0ef0*/  FADD.FTZ R0, R0, R27 ;  /* 0x0000001b00007221 */ /* 0x000fe40000010000 */
[----:B------:R-:W-:Y:S01]  /*0f00*/  LDS.128 R24, [UR6+0xa0] ;  /* 0x0000a006ff187984 */ /* 0x000fe20008000c00 */
        /* <DEDUP_REMOVED lines=26> */
[----:B------:R-:W-:Y:S01]  /*10b0*/  FADD.FTZ R3, R3, R24 ;  /* 0x0000001803037221 */ /* 0x000fe20000010000 */
[----:B------:R-:W-:-:S03]  /*10c0*/  FADD.FTZ R0, R0, R25 ;  /* 0x0000001900007221 */ /* 0x000fc60000010000 */
[----:B------:R-:W-:Y:S01]  /*10d0*/  FADD.FTZ R3, R3, R26 ;  /* 0x0000001a03037221 */ /* 0x000fe20000010000 */
[----:B------:R-:W-:-:S03]  /*10e0*/  FADD.FTZ R0, R0, R27 ;  /* 0x0000001b00007221 */ /* 0x000fc60000010000 */
[----:B------:R-:W-:Y:S01]  /*10f0*/  FADD.FTZ R28, R3, R28 ;  /* 0x0000001c031c7221 */ /* 0x000fe20000010000 */
[----:B------:R-:W-:-:S07]  /*1100*/  FADD.FTZ R29, R0, R29 ;  /* 0x0000001d001d7221 */ /* 0x000fce0000010000 */
.L_x_986:
[----:B------:R-:W-:Y:S05]  /*1110*/  BSYNC B0 ;  /* 0x0000000000007941 */ /* 0x000fea0003800000 */
.L_x_985:
[----:B------:R-:W-:Y:S06]  /*1120*/  BAR.SYNC.DEFER_BLOCKING 0x0 ;  /* 0x0000000000007b1d */ /* 0x000fec0000010000 */
[----:B------:R-:W-:Y:S04]  /*1130*/  BSSY B0, `(.L_x_987) ;  /* 0x00000f9000007945 */ /* 0x000fe80003800000 */
[----:B------:R-:W-:Y:S05]  /*1140*/  @P3 BRA `(.L_x_988) ;  /* 0x0000000c00dc3947 */ /* 0x000fea0003800000 */
[----:B------:R-:W1:Y:S04]  /*1150*/  LDS.128 R24, [R2+0x50] ;  /* 0x0000500002187984 */ /* 0x000e680000000c00 */
[----:B0-----:R-:W0:Y:S04]  /*1160*/  LDS.128 R12, [R2+0xa0] ;  /* 0x0000a000020c7984 */ /* 0x001e280000000c00 */
[----:B------:R-:W2:Y:S04]  /*1170*/  LDS.128 R16, [R2+0xf0] ;  /* 0x0000f00002107984 */ /* 0x000ea80000000c00 */
[----:B------:R-:W3:Y:S01]  /*1180*/  LDS.128 R20, [R2+0x140] ;  /* 0x0001400002147984 */ /* 0x000ee20000000c00 */
[----:B-1----:R-:W-:Y:S01]  /*1190*/  FADD.FTZ R33, R8, R24 ;  /* 0x0000001808217221 */ /* 0x002fe20000010000 */
[----:B------:R-:W-:Y:S01]  /*11a0*/  FADD.FTZ R24, R9, R25 ;  /* 0x0000001909187221 */ /* 0x000fe20000010000 */
[----:B------:R-:W-:Y:S01]  /*11b0*/  FADD.FTZ R3, R10, R26 ;  /* 0x0000001a0a037221 */ /* 0x000fe20000010000 */
[----:B------:R-:W-:Y:S01]  /*11c0*/  FADD.FTZ R0, R11, R27 ;  /* 0x0000001b0b007221 */ /* 0x000fe20000010000 */
[----:B0-----:R-:W-:Y:S01]  /*11d0*/  FADD.FTZ R33, R33, R12 ;  /* 0x0000000c21217221 */ /* 0x001fe20000010000 */
[----:B------:R-:W0:Y:S01]  /*11e0*/  LDS.128 R8, [R2+0x190] ;  /* 0x0001900002087984 */ /* 0x000e220000000c00 */
        /* <DEDUP_REMOVED lines=26> */
[----:B------:R-:W-:-:S08]  /*1390*/  FADD.FTZ R11, R0, R27 ;  /* 0x0000001b000b7221 */ /* 0x000fd00000010000 */
.L_x_989:
        /* <DEDUP_REMOVED lines=179> */
[----:B------:R1:W2:Y:S01]  /*1ed0*/  LDS.128 R12, [R24+0xaf0] ;  /* 0x000af000180c7984 */ /* 0x0002a20000000c00 */
        /* <DEDUP_REMOVED lines=30> */
.L_x_988:
[----:B------:R-:W-:Y:S05]  /*20c0*/  BSYNC B0 ;  /* 0x0000000000007941 */ /* 0x000fea0003800000 */
.L_x_987:
[----:B------:R-:W1:Y:S01]  /*20d0*/  LDC R0, c[0x0][0xc] ;  /* 0x00000300ff007b82 */ /* 0x000e620000000800 */
[----:B------:R-:W-:Y:S01]  /*20e0*/  IMAD R13, R44, 0x5, R30 ;  /* 0x000000052c0d7824 */ /* 0x000fe200078e021e */
[----:B------:R-:W-:Y:S06]  /*20f0*/  BSSY B0, `(.L_x_990) ;  /* 0x0000012000007945 */ /* 0x000fec0003800000 */
[----:B0-----:R-:W0:Y:S01]  /*2100*/  LDC.64 R2, c[0x0][0x268] ;  /* 0x00009a00ff027b82 */ /* 0x001e220000000a00 */
[----:B-1----:R-:W-:Y:S01]  /*2110*/  ISETP.GE.U32.AND P0, PT, R0, 0x2, PT ;  /* 0x000000020000780c */ /* 0x002fe20003f06070 */
[----:B0-----:R-:W-:Y:S01]  /*2120*/  IMAD.WIDE R2, R13, 0x4, R2 ;  /* 0x000000040d027825 */ /* 0x001fe200078e0202 */
        /* <DEDUP_REMOVED lines=14> */
.L_x_991:
[----:B------:R-:W-:Y:S05]  /*2210*/  BSYNC B0 ;  /* 0x0000000000007941 */ /* 0x000fea0003800000 */
.L_x_990:
        /* <DEDUP_REMOVED lines=34> */
.L_x_994:
[----:B------:R-:W2:Y:S04]  /*2440*/  LDG.E.STRONG.GPU R12, desc[UR14][R8.64] ;  /* 0x0000000e080c7981 */ /* 0x000ea8000c1ef900 */
[----:B--2---:R-:W-:Y:S01]  /*2450*/  CCTL.IVALL ;  /* 0x00000000ff00798f */ /* 0x004fe20002000000 */
[----:B------:R-:W-:Y:S05]  /*2460*/  YIELD ;  /* 0x0000000000007946 */ /* 0x000fea0003800000 */
[----:B------:R-:W-:-:S13]  /*2470*/  ISETP.NE.AND P0, PT, R12, R15, PT ;  /* 0x0000000f0c00720c */ /* 0x000fda0003f05270 */
[----:B------:R-:W-:Y:S05]  /*2480*/  @P0 BRA `(.L_x_994) ;  /* 0xfffffffc00ec0947 */ /* 0x000fea000383ffff */
.L_x_993:
        /* <DEDUP_REMOVED lines=17> */
.L_x_998:
        /* <DEDUP_REMOVED lines=115> */
.L_x_997:
        /* <DEDUP_REMOVED lines=61> */
.L_x_999:
[----:B------:R-:W-:-:S13]  /*30a0*/  ISETP.NE.OR P0, PT, R8, RZ, P0 ;  /* 0x000000ff0800720c */ /* 0x000fda0000705670 */
[----:B------:R-:W-:Y:S05]  /*30b0*/  @!P0 BRA `(.L_x_995) ;  /* 0x00000000007c8947 */ /* 0x000fea0003800000 */
.L_x_996:
        /* <DEDUP_REMOVED lines=31> */
.L_x_995:
        /* <DEDUP_REMOVED lines=11> */
.L_x_1001:
[----:B------:R-:W-:Y:S05]  /*3360*/  BSYNC B0 ;  /* 0x0000000000007941 */ /* 0x000fea0003800000 */
.L_x_1000:
        /* <DEDUP_REMOVED lines=16> */
.L_x_992:
[----:B------:R-:W0:Y:S01]  /*3470*/  S2UR UR7, SR_CgaCtaId ;  /* 0x00000000000779c3 */ /* 0x000e220000008800 */
[----:B------:R-:W-:Y:S01]  /*3480*/  UMOV UR6, 0x400 ;  /* 0x0000040000067882 */ /* 0x000fe20000000000 */
[----:B------:R-:W-:Y:S01]  /*3490*/  ISETP.NE.AND P0, PT, RZ, UR18, PT ;  /* 0x00000012ff007c0c */ /* 0x000fe2000bf05270 */
[----:B0-----:R-:W-:-:S09]  /*34a0*/  ULEA UR6, UR7, UR6, 0x18 ;  /* 0x0000000607067291 */ /* 0x001fd2000f8ec03f */
[----:B------:R0:W-:Y:S01]  /*34b0*/  @!P2 STS.64 [UR6+0xc0], R28 ;  /* 0x0000c01cff00a988 */ /* 0x0001e20008000a06 */
[----:B------:R-:W-:Y:S06]  /*34c0*/  BAR.SYNC.DEFER_BLOCKING 0x0 ;  /* 0x0000000000007b1d */ /* 0x000fec0000010000 */
[----:B-1----:R-:W1:Y:S01]  /*34d0*/  LDS.64 R2, [UR6+0xc0] ;  /* 0x0000c006ff027984 */ /* 0x002e620008000a00 */
        /* <DEDUP_REMOVED lines=19> */
.L_x_1002:
[----:B------:R-:W-:Y:S04]  /*3610*/  BSSY B0, `(.L_x_1003) ;  /* 0x0000017000007945 */ /* 0x000fe80003800000 */
[----:B------:R-:W-:Y:S05]  /*3620*/  @!P1 BRA `(.L_x_1004) ;  /* 0x0000000000549947 */ /* 0x000fea0003800000 */
[----:B------:R-:W-:Y:S01]  /*3630*/  ULDC UR6, c[0x0][0x2bc] ;  /* 0x0000af0000067ab9 */ /* 0x000fe20000000800 */
[----:B------:R-:W-:Y:S01]  /*3640*/  SHF.R.S32.HI R0, RZ, 0x1f, R42 ;  /* 0x0000001fff007819 */ /* 0x000fe2000001142a */
[----:B-1----:R-:W-:Y:S01]  /*3650*/  FMUL.FTZ R2, R2, UR6 ;  /* 0x0000000602027c20 */ /* 0x002fe20008410000 */
[----:B------:R-:W-:Y:S01]  /*3660*/  ULDC.64 UR20, c[0x0][0x288] ;  /* 0x0000a20000147ab9 */ /* 0x000fe20000000a00 */
[----:B------:R-:W-:Y:S02]  /*3670*/  MOV R4, R36 ;  /* 0x0000002400047202 */ /* 0x000fe40000000f00 */
[----:B------:R-:W-:Y:S02]  /*3680*/  IMAD R9, R0, UR20, RZ ;  /* 0x0000001400097c24 */ /* 0x000fe4000f8e02ff */
[-C--:B------:R-:W-:Y:S01]  /*3690*/  FMUL.FTZ R40, R40, R2.reuse ;  /* 0x0000000228287220 */ /* 0x080fe20000410000 */
[----:B------:R-:W-:Y:S01]  /*36a0*/  FMUL.FTZ R2, R39, R2 ;  /* 0x0000000227027220 */ /* 0x000fe20000410000 */
[----:B------:R-:W-:-:S04]  /*36b0*/  IMAD.WIDE.U32 R4, R42, UR20, R4 ;  /* 0x000000142a047c25 */ /* 0x000fc8000f8e0004 */
[C---:B------:R-:W-:Y:S01]  /*36c0*/  FFMA.FTZ R0, R3.reuse, UR6, R2 ;  /* 0x0000000603007c23 */ /* 0x040fe20008010002 */
[----:B------:R-:W-:Y:S02]  /*36d0*/  IMAD R11, R42, UR21, R9 ;  /* 0x000000152a0b7c24 */ /* 0x000fe4000f8e0209 */
[----:B------:R-:W-:Y:S01]  /*36e0*/  FFMA.FTZ R9, R3, UR6, R40 ;  /* 0x0000000603097c23 */ /* 0x000fe20008010028 */
[----:B------:R-:W-:Y:S01]  /*36f0*/  ULDC.64 UR20, c[0x0][0x210] ;  /* 0x0000840000147ab9 */ /* 0x000fe20000000a00 */
[----:B------:R-:W-:Y:S01]  /*3700*/  FFMA.FTZ R0, R31, R7, -R0 ;  /* 0x000000071f007223 */ /* 0x000fe20000010800 */
[----:B------:R-:W-:Y:S01]  /*3710*/  LEA R2, P0, R4, UR20, 0x2 ;  /* 0x0000001404027c11 */ /* 0x000fe2000f8010ff */
[----:B------:R-:W-:Y:S01]  /*3720*/  FFMA.FTZ R9, R38, R6, -R9 ;  /* 0x0000000626097223 */ /* 0x000fe20000010809 */
[----:B------:R-:W-:Y:S01]  /*3730*/  IADD3 R11, R5, R11, RZ ;  /* 0x0000000b050b7210 */ /* 0x000fe20007ffe0ff */
[----:B------:R-:W-:-:S03]  /*3740*/  FMUL.FTZ R5, R0, UR9 ;  /* 0x0000000900057c20 */ /* 0x000fc60008410000 */
[----:B------:R-:W-:Y:S01]  /*3750*/  LEA.HI.X R3, R4, UR21, R11, 0x2, P0 ;  /* 0x0000001504037c11 */ /* 0x000fe200080f140b */
[----:B------:R-:W-:-:S05]  /*3760*/  FMUL.FTZ R4, R9, UR9 ;  /* 0x0000000909047c20 */ /* 0x000fca0008410000 */
[----:B------:R2:W-:Y:S02]  /*3770*/  STG.E.64 desc[UR14][R2.64], R4 ;  /* 0x0000000402007986 */ /* 0x0005e4000c101b0e */
.L_x_1004:
[----:B------:R-:W-:Y:S05]  /*3780*/  BSYNC B0 ;  /* 0x0000000000007941 */ /* 0x000fea0003800000 */
.L_x_1003:
[----:B------:R-:W-:Y:S01]  /*3790*/  ULDC UR6, c[0x0][0x10] ;  /* 0x0000040000067ab9 */ /* 0x000fe20000000800 */
[----:B------:R-:W-:Y:S02]  /*37a0*/  UIADD3 UR4, UR4, 0x1, URZ ;  /* 0x0000000104047890 */ /* 0x000fe4000fffe03f */
[----:B------:R-:W-:-:S04]  /*37b0*/  UIADD3 UR8, UR6, UR8, URZ ;  /* 0x0000000806087290 */ /* 0x000fc8000fffe03f */
[----:B------:R-:W-:-:S06]  /*37c0*/  UISETP.GE.AND UP0, UPT, UR8, UR5, UPT ;  /* 0x000000050800728c */ /* 0x000fcc000bf06270 */
[----:B------:R-:W-:-:S13]  /*37d0*/  PLOP3.LUT P0, PT, PT, PT, UP0, 0x80, 0x0 ;  /* 0x000000000000781c */ /* 0x000fda0003f0f008 */
[----:B------:R-:W-:Y:S05]  /*37e0*/  @!P0 BRA `(.L_x_1005) ;  /* 0xffffffc800c48947 */ /* 0x000fea000383ffff */
.L_x_981:
[----:B--2---:R-:W2:Y:S01]  /*37f0*/  LDC R4, c[0x0][0xc] ;  /* 0x00000300ff047b82 */ /* 0x004ea20000000800 */
[----:B------:R-:W-:Y:S01]  /*3800*/  ISETP.NE.AND P1, PT, R30, RZ, PT ;  /* 0x000000ff1e00720c */ /* 0x000fe20003f25270 */
[----:B------:R-:W-:Y:S06]  /*3810*/  BSSY B0, `(.L_x_1006) ;  /* 0x0000011000007945 */ /* 0x000fec0003800000 */
[----:B------:R-:W3:Y:S08]  /*3820*/  LDC R7, c[0x0][0x10] ;  /* 0x00000400ff077b82 */ /* 0x000ef00000000800 */
[----:B-1----:R-:W1:Y:S01]  /*3830*/  LDC.64 R2, c[0x0][0x258] ;  /* 0x00009600ff027b82 */ /* 0x002e620000000a00 */
[----:B--2---:R-:W-:-:S02]  /*3840*/  ISETP.NE.AND P0, PT, R4, 0x1, PT ;  /* 0x000000010400780c */ /* 0x004fc40003f05270 */
[----:B---3--:R-:W-:-:S04]  /*3850*/  SHF.L.U32 R0, R7, 0x1, RZ ;  /* 0x0000000107007819 */ /* 0x008fc800000006ff */
[----:B------:R-:W-:-:S05]  /*3860*/  SEL R5, R0, RZ, P0 ;  /* 0x000000ff00057207 */ /* 0x000fca0000000000 */
[----:B-1----:R-:W-:Y:S01]  /*3870*/  IMAD.WIDE.U32 R2, R5, 0x4, R2 ;  /* 0x0000000405027825 */ /* 0x002fe200078e0002 */
        /* <DEDUP_REMOVED lines=10> */
.L_x_1007:
[----:B------:R-:W-:Y:S05]  /*3920*/  BSYNC B0 ;  /* 0x0000000000007941 */ /* 0x000fea0003800000 */
.L_x_1006:
        /* <DEDUP_REMOVED lines=11> */
.L_x_1009:
[----:B------:R-:W2:Y:S04]  /*39e0*/  LDG.E.STRONG.GPU R5, desc[UR14][R2.64] ;  /* 0x0000000e02057981 */ /* 0x000ea8000c1ef900 */
[----:B--2---:R-:W-:Y:S01]  /*39f0*/  CCTL.IVALL ;  /* 0x00000000ff00798f */ /* 0x004fe20002000000 */
[----:B------:R-:W-:Y:S05]  /*3a00*/  YIELD ;  /* 0x0000000000007946 */ /* 0x000fea0003800000 */
[----:B------:R-:W-:-:S13]  /*3a10*/  ISETP.NE.AND P0, PT, R5, R0, PT ;  /* 0x000000000500720c */ /* 0x000fda0003f05270 */
[----:B------:R-:W-:Y:S05]  /*3a20*/  @P0 BRA `(.L_x_1009) ;  /* 0xfffffffc00ec0947 */ /* 0x000fea000383ffff */
.L_x_1008:
[----:B------:R-:W-:Y:S05]  /*3a30*/  WARPSYNC.ALL ;  /* 0x0000000000007948 */ /* 0x000fea0003800000 */
[----:B------:R-:W1:Y:S08]  /*3a40*/  LDC.64 R2, c[0x0][0x288] ;  /* 0x0000a200ff027b82 */ /* 0x000e700000000a00 */
[----:B------:R-:W-:Y:S01]  /*3a50*/  BAR.SYNC.DEFER_BLOCKING 0x0 ;  /* 0x0000000000007b1d */ /* 0x000fe20000010000 */
[----:B-1----:R-:W-:-:S04]  /*3a60*/  LEA.HI R0, P0, R3, R2, RZ, 0x1 ;  /* 0x0000000203007211 */ /* 0x002fc800078108ff */
        /* <DEDUP_REMOVED lines=20> */
.L_x_1010:
        /* <DEDUP_REMOVED lines=25> */
.L_x_1011:
        /* <DEDUP_REMOVED lines=12> */
.L_x_1902:


//--------------------- .text._Z35group_norm_nhwc_bwd_one_pass_kernelI11Fp32IOBf16WLi128ELi10ELi640EEv26Group_norm_nhwc_bwd_params --------------------------
	.section	.text._Z35group_norm_nhwc_bwd_one_pass_kernelI11Fp32IOBf16WLi128ELi10ELi640EEv26Group_norm_nhwc_bwd_params,"ax",@progbits
	.align	128
        .global         _Z35group_norm_nhwc_bwd_one_pass_kernelI11Fp32IOBf16WLi128ELi10ELi640EEv26Group_norm_nhwc_bwd_params
        .type           _Z35group_norm_nhwc_bwd_one_pass_kernelI11Fp32IOBf16WLi128ELi10ELi640EEv26Group_norm_nhwc_bwd_params,@function
        .size           _Z35group_norm_nhwc_bwd_one_pass_kernelI11Fp32IOBf16WLi128ELi10ELi640EEv26Group_norm_nhwc_bwd_params,(.L_x_1903 - _Z35group_norm_nhwc_bwd_one_pass_kernelI11Fp32IOBf16WLi128ELi10ELi640EEv26Group_norm_nhwc_bwd_params)
        .other          _Z35group_norm_nhwc_bwd_one_pass_kernelI11Fp32IOBf16WLi128ELi10ELi640EEv26Group_norm_nhwc_bwd_params,@"STO_CUDA_ENTRY STV_DEFAULT"
_Z35group_norm_nhwc_bwd_one_pass_kernelI11Fp32IOBf16WLi128ELi10ELi640EEv26Group_norm_nhwc_bwd_params:
.text._Z35group_norm_nhwc_bwd_one_pass_kernelI11Fp32IOBf16WLi128ELi10ELi640EEv26Group_norm_nhwc_bwd_params:
        /* <DEDUP_REMOVED lines=48> */
.L_x_1036:
        /* <DEDUP_REMOVED lines=100> */
.L_x_1014:
[----:B------:R-:W-:Y:S05]  /*0940*/  BSYNC B0 ;  /* 0x0000000000007941 */ /* 0x000fea0003800000 */
.L_x_1013:
        /* <DEDUP_REMOVED lines=25> */
.L_x_1015:
        /* <DEDUP_REMOVED lines=99> */
.L_x_1017:
[----:B------:R-:W-:Y:S05]  /*1110*/  BSYNC B0 ;  /* 0x0000000000007941 */ /* 0x000fea0003800000 */
.L_x_1016:
        /* <DEDUP_REMOVED lines=40> */
.L_x_1020:
        /* <DEDUP_REMOVED lines=210> */
.L_x_1019:
[----:B------:R-:W-:Y:S05]  /*20c0*/  BSYNC B0 ;  /* 0x0000000000007941 */ /* 0x000fea0003800000 */
.L_x_1018:
        /* <DEDUP_REMOVED lines=20> */
.L_x_1022:
[----:B------:R-:W-:Y:S05]  /*2210*/  BSYNC B0 ;  /* 0x0000000000007941 */ /* 0x000fea0003800000 */
.L_x_1021:
        /* <DEDUP_REMOVED lines=34> */
.L_x_1025:
[----:B------:R-:W2:Y:S04]  /*2440*/  LDG.E.STRONG.GPU R12, desc[UR14][R8.64] ;  /* 0x0000000e080c7981 */ /* 0x000ea8000c1ef900 */
[----:B--2---:R-:W-:Y:S01]  /*2450*/  CCTL.IVALL ;  /* 0x00000000ff00798f */ /* 0x004fe20002000000 */
[----:B------:R-:W-:Y:S05]  /*2460*/  YIELD ;  /* 0x0000000000007946 */ /* 0x000fea0003800000 */
[----:B------:R-:W-:-:S13]  /*2470*/  ISETP.NE.AND P0, PT, R12, R15, PT ;  /* 0x0000000f0c00720c */ /* 0x000fda0003f05270 */
[----:B------:R-:W-:Y:S05]  /*2480*/  @P0 BRA `(.L_x_1025) ;  /* 0xfffffffc00ec0947 */ /* 0x000fea000383ffff */
.L_x_1024:
        /* <DEDUP_REMOVED lines=17> */
.L_x_1029:
        /* <DEDUP_REMOVED lines=115> */
.L_x_1028:
        /* <DEDUP_REMOVED lines=61> */
.L_x_1030:
[----:B------:R-:W-:-:S13]  /*30a0*/  ISETP.NE.OR P0, PT, R8, RZ, P0 ;  /* 0x000000ff0800720c */ /* 0x000fda0000705670 */
[----:B------:R-:W-:Y:S05]  /*30b0*/  @!P0 BRA `(.L_x_1026) ;  /* 0x00000000007c8947 */ /* 0x000fea0003800000 */
.L_x_1027:
        /* <DEDUP_REMOVED lines=31> */
.L_x_1026:
        /* <DEDUP_REMOVED lines=11> */
.L_x_1032:
[----:B------:R-:W-:Y:S05]  /*3360*/  BSYNC B0 ;  /* 0x0000000000007941 */ /* 0x000fea0003800000 */
.L_x_1031:
        /* <DEDUP_REMOVED lines=16> */
.L_x_1023:
        /* <DEDUP_REMOVED lines=26> */
.L_x_1033:
        /* <DEDUP_REMOVED lines=23> */
.L_x_1035:
[----:B------:R-:W-:Y:S05]  /*3780*/  BSYNC B0 ;  /* 0x0000000000007941 */ /* 0x000fea0003800000 */
.L_x_1034:
[----:B------:R-:W-:Y:S01]  /*3790*/  ULDC UR6, c[0x0][0x10] ;  /* 0x0000040000067ab9 */ /* 0x000fe20000000800 */
[----:B------:R-:W-:Y:S02]  /*37a0*/  UIADD3 UR4, UR4, 0x1, URZ ;  /* 0x0000000104047890 */ /* 0x000fe4000fffe03f */
[----:B------:R-:W-:-:S04]  /*37b0*/  UIADD3 UR8, UR6, UR8, URZ ;  /* 0x0000000806087290 */ /* 0x000fc8000fffe03f */
[----:B------:R-:W-:-:S06]  /*37c0*/  UISETP.GE.AND UP0, UPT, UR8, UR5, UPT ;  /* 0x000000050800728c */ /* 0x000fcc000bf06270 */
[----:B------:R-:W-:-:S13]  /*37d0*/  PLOP3.LUT P0, PT, PT, PT, UP0, 0x80, 0x0 ;  /* 0x000000000000781c */ /* 0x000fda0003f0f008 */
[----:B------:R-:W-:Y:S05]  /*37e0*/  @!P0 BRA `(.L_x_1036) ;  /* 0xffffffc800c48947 */ /* 0x000fea000383ffff */
.L_x_1012:
        /* <DEDUP_REMOVED lines=19> */
.L_x_1038:
[----:B------:R-:W-:Y:S05]  /*3920*/  BSYNC B0 ;  /* 0x0000000000007941 */ /* 0x000fea0003800000 */
.L_x_1037:
        /* <DEDUP_REMOVED lines=11> */
.L_x_1040:
[----:B------:R-:W2:Y:S04]  /*39e0*/  LDG.E.STRONG.GPU R5, desc[UR14][R2.64] ;  /* 0x0000000e02057981 */ /* 0x000ea8000c1ef900 */
[----:B--2---:R-:W-:Y:S01]  /*39f0*/  CCTL.IVALL ;  /* 0x00000000ff00798f */ /* 0x004fe20002000000 */
[----:B------:R-:W-:Y:S05]  /*3a00*/  YIELD ;  /* 0x0000000000007946 */ /* 0x000fea0003800000 */
[----:B------:R-:W-:-:S13]  /*3a10*/  ISETP.NE.AND P0, PT, R5, R0, PT ;  /* 0x000000000500720c */ /* 0x000fda0003f05270 */
[----:B------:R-:W-:Y:S05]  /*3a20*/  @P0 BRA `(.L_x_1040) ;  /* 0xfffffffc00ec0947 */ /* 0x000fea000383ffff */
.L_x_1039:
        /* <DEDUP_REMOVED lines=24> */
.L_x_1041:
        /* <DEDUP_REMOVED lines=25> */
.L_x_1042:
        /* <DEDUP_REMOVED lines=12> */
.L_x_1903:


//--------------------- .text._Z35group_norm_nhwc_bwd_one_pass_kernelI11Fp32IOBf16WLi256ELi10ELi640EEv26Group_norm_nhwc_bwd_params --------------------------
	.section	.text._Z35group_norm_nhwc_bwd_one_pass_kernelI11Fp32IOBf16WLi256ELi10ELi640EEv26Group_norm_nhwc_bwd_params,"ax",@progbits
	.align	128
        .global         _Z35group_norm_nhwc_bwd_one_pass_kernelI11Fp32IOBf16WLi256ELi10ELi640EEv26Group_norm_nhwc_bwd_params
        .type           _Z35group_norm_nhwc_bwd_one_pass_kernelI11Fp32IOBf16WLi256ELi10ELi640EEv26Group_norm_nhwc_bwd_params,@function
        .size           _Z35group_norm_nhwc_bwd_one_pass_kernelI11Fp32IOBf16WLi256ELi10ELi640EEv26Group_norm_nhwc_bwd_params,(.L_x_1904 - _Z35group_norm_nhwc_bwd_one_pass_kernelI11Fp32IOBf16WLi256ELi10ELi640EEv26Group_norm_nhwc_bwd_params)
        .other          _Z35group_norm_nhwc_bwd_one_pass_kernelI11Fp32IOBf16WLi256ELi10ELi640EEv26Group_norm_nhwc_bwd_params,@"STO_CUDA_ENTRY STV_DEFAULT"
_Z35group_norm_nhwc_bwd_one_pass_kernelI11Fp32IOBf16WLi256ELi10ELi640EEv26Group_norm_nhwc_bwd_params:
.text._Z35group_norm_nhwc_bwd_one_pass_kernelI11Fp32IOBf16WLi256ELi10ELi640EEv26Group_norm_nhwc_bwd_params:
        /* <DEDUP_REMOVED lines=37> */
.L_x_1071:
[----:B0-----:R-:W0:Y:S01]  /*0250*/  LDC R13, c[0x0][0x2a0] ;  /* 0x0000a800ff0d7b82 */ /* 0x001e220000000800 */
[----:B------:R-:W-:Y:S01]  /*0260*/  IABS R8, R38 ;  /* 0x0000002600087213 */ /* 0x000fe20000000000 */
[----:B------:R-:W1:Y:S01]  /*0270*/  S2R R10, SR_TID.X ;  /* 0x00000000000a7919 */ /* 0x000e620000002100 */
[----:B------:R-:W-:Y:S01]  /*0280*/  ULDC.64 UR10, c[0x0][0x290] ;  /* 0x0000a400000a7ab9 */ /* 0x000fe20000000a00 */
[----:B------:R-:W-:Y:S01]  /*0290*/  ISETP.GE.AND P2, PT, R38, RZ, PT ;  /* 0x000000ff2600720c */ /* 0x000fe20003f46270 */
[----:B------:R-:W-:-:S03]  /*02a0*/  ULDC.U8 UR5, c[0x0][0x2a4] ;  /* 0x0000a90000057ab9 */ /* 0x000fc60000000000 */
        /* <DEDUP_REMOVED lines=8> */
[----:B------:R-:W-:Y:S01]  /*0330*/  IMAD R7, R4, R9, RZ ;  /* 0x0000000904077224 */ /* 0x000fe200078e02ff */
[----:B------:R-:W-:-:S03]  /*0340*/  IADD3 R4, R37, 0x80, RZ ;  /* 0x0000008025047810 */ /* 0x000fc60007ffe0ff */
[----:B------:R-:W-:Y:S01]  /*0350*/  IMAD.HI.U32 R3, R3, R7, R2 ;  /* 0x0000000703037227 */ /* 0x000fe200078e0002 */
[----:B------:R-:W-:Y:S02]  /*0360*/  ISETP.GE.U32.AND P0, PT, R4, UR10, PT ;  /* 0x0000000a04007c0c */ /* 0x000fe4000bf06070 */
[----:B------:R-:W-:Y:S01]  /*0370*/  SHF.R.S32.HI R11, RZ, 0x1f, R4 ;  /* 0x0000001fff0b7819 */ /* 0x000fe20000011404 */
[----:B-1----:R-:W-:Y:S01]  /*0380*/  IMAD.WIDE.U32 R6, R10, -0x33333333, RZ ;  /* 0xcccccccd0a067825 */ /* 0x002fe200078e00ff */
[----:B------:R-:W-:Y:S02]  /*0390*/  LOP3.LUT R6, R38, R13, RZ, 0x3c, !PT ;  /* 0x0000000d26067212 */ /* 0x000fe400078e3cff */
[----:B------:R-:W-:Y:S01]  /*03a0*/  ISETP.GE.AND.EX P0, PT, R11, UR11, PT, P0 ;  /* 0x0000000b0b007c0c */ /* 0x000fe2000bf06300 */
[----:B------:R-:W-:Y:S01]  /*03b0*/  IMAD.HI.U32 R0, R3, R8, RZ ;  /* 0x0000000803007227 */ /* 0x000fe200078e00ff */
[----:B------:R-:W-:Y:S01]  /*03c0*/  ISETP.GE.AND P3, PT, R6, RZ, PT ;  /* 0x000000ff0600720c */ /* 0x000fe20003f66270 */
[----:B------:R-:W-:Y:S01]  /*03d0*/  ULDC.64 UR10, c[0x0][0x298] ;  /* 0x0000a600000a7ab9 */ /* 0x000fe20000000a00 */
[----:B------:R-:W-:-:S02]  /*03e0*/  SHF.R.U32.HI R15, RZ, 0x2, R7 ;  /* 0x00000002ff0f7819 */ /* 0x000fc40000011607 */
[----:B------:R-:W-:Y:S02]  /*03f0*/  IADD3 R3, -R0, RZ, RZ ;  /* 0x000000ff00037210 */ /* 0x000fe40007ffe1ff */
[----:B------:R-:W-:Y:S02]  /*0400*/  ISETP.GT.U32.OR P0, PT, R39, 0x27f, P0 ;  /* 0x0000027f2700780c */ /* 0x000fe40000704470 */
[----:B------:R-:W-:Y:S01]  /*0410*/  LOP3.LUT R6, RZ, R13, RZ, 0x33, !PT ;  /* 0x0000000dff067212 */ /* 0x000fe200078e33ff */
[C---:B------:R-:W-:Y:S02]  /*0420*/  IMAD R8, R9.reuse, R3, R8 ;  /* 0x0000000309087224 */ /* 0x040fe400078e0208 */
[----:B------:R-:W0:Y:S03]  /*0430*/  LDC.64 R2, c[0x0][0x248] ;  /* 0x00009200ff027b82 */ /* 0x000e260000000a00 */
[----:B------:R-:W-:-:S05]  /*0440*/  ISETP.GT.U32.AND P5, PT, R9, R8, PT ;  /* 0x000000080900720c */ /* 0x000fca0003fa4070 */
[----:B------:R-:W1:Y:S08]  /*0450*/  @!P0 LDC.64 R16, c[0x0][0x230] ;  /* 0x00008c00ff108b82 */ /* 0x000e700000000a00 */
[----:B------:R-:W-:Y:S01]  /*0460*/  @!P5 IADD3 R8, R8, -R9, RZ ;  /* 0x800000090808d210 */ /* 0x000fe20007ffe0ff */
[----:B------:R-:W3:Y:S01]  /*0470*/  @!P0 LDC.64 R18, c[0x0][0x228] ;  /* 0x00008a00ff128b82 */ /* 0x000ee20000000a00 */
[----:B------:R-:W-:-:S02]  /*0480*/  @!P5 IADD3 R0, R0, 0x1, RZ ;  /* 0x000000010000d810 */ /* 0x000fc40007ffe0ff */
[-C--:B------:R-:W-:Y:S02]  /*0490*/  ISETP.GE.U32.AND P4, PT, R8, R9.reuse, PT ;  /* 0x000000090800720c */ /* 0x080fe40003f86070 */
[-C--:B------:R-:W-:Y:S01]  /*04a0*/  ISETP.GT.U32.AND P6, PT, R9, R8.reuse, PT ;  /* 0x000000080900720c */ /* 0x080fe20003fc4070 */
[----:B0-----:R-:W-:Y:S01]  /*04b0*/  IMAD.WIDE R2, R38, 0x8, R2 ;  /* 0x0000000826027825 */ /* 0x001fe200078e0202 */
[----:B------:R-:W-:Y:S02]  /*04c0*/  IADD3 R7, R8, -R9, RZ ;  /* 0x8000000908077210 */ /* 0x000fe40007ffe0ff */
[----:B------:R-:W-:Y:S02]  /*04d0*/  ISETP.NE.AND P5, PT, R13, RZ, PT ;  /* 0x000000ff0d00720c */ /* 0x000fe40003fa5270 */
[----:B------:R-:W-:Y:S01]  /*04e0*/  SEL R7, R7, R8, !P6 ;  /* 0x0000000807077207 */ /* 0x000fe20007000000 */
[----:B------:R-:W4:Y:S01]  /*04f0*/  LDG.E.64 R2, desc[UR8][R2.64] ;  /* 0x0000000802027981 */ /* 0x000f22000c1e1b00 */
[----:B------:R-:W0:Y:S03]  /*0500*/  @P1 LDC.64 R8, c[0x0][0x288] ;  /* 0x0000a200ff081b82 */ /* 0x000e260000000a00 */
[----:B------:R-:W-:-:S02]  /*0510*/  @P4 IADD3 R0, R0, 0x1, RZ ;  /* 0x0000000100004810 */ /* 0x000fc40007ffe0ff */
[----:B------:R-:W-:Y:S02]  /*0520*/  @!P2 IADD3 R7, -R7, RZ, RZ ;  /* 0x000000ff0707a210 */ /* 0x000fe40007ffe1ff */
[----:B------:R-:W-:Y:S01]  /*0530*/  MOV R13, R0 ;  /* 0x00000000000d7202 */ /* 0x000fe20000000f00 */
[----:B------:R-:W-:Y:S01]  /*0540*/  IMAD R0, R15, -0x5, R10 ;  /* 0xfffffffb0f007824 */ /* 0x000fe200078e020a */
[----:B------:R-:W-:Y:S01]  /*0550*/  SEL R40, R6, R7, !P5 ;  /* 0x0000000706287207 */ /* 0x000fe20006800000 */
[----:B------:R-:W2:Y:S01]  /*0560*/  @P1 LDC.64 R14, c[0x0][0x228] ;  /* 0x00008a00ff0e1b82 */ /* 0x000ea20000000a00 */
[----:B------:R-:W-:Y:S02]  /*0570*/  @!P3 IADD3 R13, -R13, RZ, RZ ;  /* 0x000000ff0d0db210 */ /* 0x000fe40007ffe1ff */
[----:B------:R-:W-:Y:S01]  /*0580*/  SHF.L.U32 R0, R0, 0x1, RZ ;  /* 0x0000000100007819 */ /* 0x000fe200000006ff */
[----:B------:R-:W-:Y:S01]  /*0590*/  IMAD R21, R40, 0xa, RZ ;  /* 0x0000000a28157824 */ /* 0x000fe200078e02ff */
[----:B------:R-:W-:-:S03]  /*05a0*/  SEL R13, R6, R13, !P5 ;  /* 0x0000000d060d7207 */ /* 0x000fc60006800000 */
[----:B------:R-:W1:Y:S01]  /*05b0*/  @!P0 LDC.64 R6, c[0x0][0x288] ;  /* 0x0000a200ff068b82 */ /* 0x000e620000000a00 */
[----:B------:R-:W-:Y:S02]  /*05c0*/  SHF.R.S32.HI R12, RZ, 0x1f, R0 ;  /* 0x0000001fff0c7819 */ /* 0x000fe40000011400 */
[----:B------:R-:W-:Y:S02]  /*05d0*/  IADD3 R42, P2, R0, R21, RZ ;  /* 0x00000015002a7210 */ /* 0x000fe40007f5e0ff */
[----:B------:R-:W-:Y:S02]  /*05e0*/  SHF.R.S32.HI R10, RZ, 0x1f, R13 ;  /* 0x0000001fff0a7819 */ /* 0x000fe4000001140d */
[----:B------:R-:W-:-:S03]  /*05f0*/  LEA.HI.X.SX32 R43, R21, R12, 0x1, P2 ;  /* 0x0000000c152b7211 */ /* 0x000fc600010f0eff */
[----:B------:R-:W-:Y:S02]  /*0600*/  IMAD R10, R10, UR10, RZ ;  /* 0x0000000a0a0a7c24 */ /* 0x000fe4000f8e02ff */
[----:B------:R-:W-:-:S04]  /*0610*/  IMAD.WIDE.U32 R42, R13, UR10, R42 ;  /* 0x0000000a0d2a7c25 */ /* 0x000fc8000f8e002a */
[----:B------:R-:W-:Y:S01]  /*0620*/  IMAD R45, R13, UR11, R10 ;  /* 0x0000000b0d2d7c24 */ /* 0x000fe2000f8e020a */
[----:B------:R-:W-:Y:S02]  /*0630*/  SHF.R.S32.HI R13, RZ, 0x1f, R37 ;  /* 0x0000001fff0d7819 */ /* 0x000fe40000011425 */
[----:B------:R-:W-:Y:S02]  /*0640*/  @P1 MOV R44, R42 ;  /* 0x0000002a002c1202 */ /* 0x000fe40000000f00 */
[----:B------:R-:W-:Y:S01]  /*0650*/  IADD3 R45, R43, R45, RZ ;  /* 0x0000002d2b2d7210 */ /* 0x000fe20007ffe0ff */
[----:B0-----:R-:W-:Y:S02]  /*0660*/  @P1 IMAD R10, R13, R8, RZ ;  /* 0x000000080d0a1224 */ /* 0x001fe400078e02ff */
[----:B-1----:R-:W-:Y:S02]  /*0670*/  @!P0 IMAD R11, R11, R6, RZ ;  /* 0x000000060b0b8224 */ /* 0x002fe400078e02ff */
[C---:B------:R-:W-:Y:S01]  /*0680*/  @P1 IMAD R13, R37.reuse, R9, R10 ;  /* 0x00000009250d1224 */ /* 0x040fe200078e020a */
[----:B------:R-:W-:Y:S01]  /*0690*/  @!P0 MOV R10, R42 ;  /* 0x0000002a000a8202 */ /* 0x000fe20000000f00 */
[----:B------:R-:W-:Y:S01]  /*06a0*/  @!P0 IMAD R25, R4, R7, R11 ;  /* 0x0000000704198224 */ /* 0x000fe200078e020b */
[----:B------:R-:W-:Y:S01]  /*06b0*/  @!P0 MOV R11, R45 ;  /* 0x0000002d000b8202 */ /* 0x000fe20000000f00 */
[----:B------:R-:W-:-:S04]  /*06c0*/  @P1 IMAD.WIDE.U32 R8, R37, R8, R44 ;  /* 0x0000000825081225 */ /* 0x000fc800078e002c */
[----:B------:R-:W-:Y:S01]  /*06d0*/  @!P0 IMAD.WIDE.U32 R6, R4, R6, R10 ;  /* 0x0000000604068225 */ /* 0x000fe200078e000a */
[----:B------:R-:W-:Y:S02]  /*06e0*/  @P1 IADD3 R9, R9, R13, RZ ;  /* 0x0000000d09091210 */ /* 0x000fe40007ffe0ff */
[C---:B------:R-:W-:Y:S02]  /*06f0*/  @P1 SHF.L.U32 R11, R8.reuse, 0x2, RZ ;  /* 0x00000002080b1819 */ /* 0x040fe400000006ff */
[----:B------:R-:W-:Y:S02]  /*0700*/  @P1 SHF.L.U64.HI R8, R8, 0x2, R9 ;  /* 0x0000000208081819 */ /* 0x000fe40000010209 */
[----:B------:R-:W-:Y:S02]  /*0710*/  @!P0 IADD3 R9, R7, R25, RZ ;  /* 0x0000001907098210 */ /* 0x000fe40007ffe0ff */
[C---:B------:R-:W-:Y:S02]  /*0720*/  @!P0 SHF.L.U32 R7, R6.reuse, 0x2, RZ ;  /* 0x0000000206078819 */ /* 0x040fe400000006ff */
[----:B------:R-:W-:-:S02]  /*0730*/  @!P0 SHF.L.U64.HI R6, R6, 0x2, R9 ;  /* 0x0000000206068819 */ /* 0x000fc40000010209 */
[C---:B------:R-:W-:Y:S02]  /*0740*/  @!P0 IADD3 R16, P4, R7.reuse, R16, RZ ;  /* 0x0000001007108210 */ /* 0x040fe40007f9e0ff */
[----:B---3--:R-:W-:Y:S02]  /*0750*/  @!P0 IADD3 R18, P5, R7, R18, RZ ;  /* 0x0000001207128210 */ /* 0x008fe40007fbe0ff */
[C---:B--2---:R-:W-:Y:S02]  /*0760*/  @P1 IADD3 R22, P2, R11.reuse, R22, RZ ;  /* 0x000000160b161210 */ /* 0x044fe40007f5e0ff */
[----:B------:R-:W-:Y:S02]  /*0770*/  @P1 IADD3 R14, P3, R11, R14, RZ ;  /* 0x0000000e0b0e1210 */ /* 0x000fe40007f7e0ff */
[----:B------:R-:W-:Y:S02]  /*0780*/  CS2R R10, SRZ ;  /* 0x00000000000a7805 */ /* 0x000fe4000001ff00 */
[----:B------:R-:W-:-:S02]  /*0790*/  @!P0 IADD3.X R17, R6, R17, RZ, P4, !PT ;  /* 0x0000001106118210 */ /* 0x000fc400027fe4ff */
[----:B------:R-:W-:Y:S02]  /*07a0*/  @!P0 IADD3.X R19, R6, R19, RZ, P5, !PT ;  /* 0x0000001306138210 */ /* 0x000fe40002ffe4ff */
[----:B------:R-:W-:Y:S02]  /*07b0*/  CS2R R6, SRZ ;  /* 0x0000000000067805 */ /* 0x000fe4000001ff00 */
[C---:B------:R-:W-:Y:S02]  /*07c0*/  @P1 IADD3.X R23, R8.reuse, R23, RZ, P2, !PT ;  /* 0x0000001708171210 */ /* 0x040fe400017fe4ff */
[----:B------:R-:W-:-:S03]  /*07d0*/  @P1 IADD3.X R15, R8, R15, RZ, P3, !PT ;  /* 0x0000000f080f1210 */ /* 0x000fc60001ffe4ff */
[----:B------:R0:W5:Y:S04]  /*07e0*/  @P1 LDG.E.64 R10, desc[UR8][R22.64] ;  /* 0x00000008160a1981 */ /* 0x000168000c1e1b00 */
[----:B------:R0:W5:Y:S01]  /*07f0*/  @P1 LDG.E.64 R6, desc[UR8][R14.64] ;  /* 0x000000080e061981 */ /* 0x000162000c1e1b00 */
[----:B------:R-:W-:Y:S02]  /*0800*/  CS2R R12, SRZ ;  /* 0x00000000000c7805 */ /* 0x000fe4000001ff00 */
[----:B------:R-:W-:-:S04]  /*0810*/  CS2R R8, SRZ ;  /* 0x0000000000087805 */ /* 0x000fc8000001ff00 */
[----:B------:R0:W5:Y:S04]  /*0820*/  @!P0 LDG.E.64 R12, desc[UR8][R16.64] ;  /* 0x00000008100c8981 */ /* 0x000168000c1e1b00 */
[----:B------:R0:W5:Y:S01]  /*0830*/  @!P0 LDG.E.64 R8, desc[UR8][R18.64] ;  /* 0x0000000812088981 */ /* 0x000162000c1e1b00 */
[----:B------:R-:W-:Y:S01]  /*0840*/  MOV R34, 0x3f800000 ;  /* 0x3f80000000227802 */ /* 0x000fe20000000f00 */
[----:B------:R-:W-:Y:S01]  /*0850*/  BSSY B0, `(.L_x_1044) ;  /* 0x000001b000007945 */ /* 0x000fe20003800000 */
[----:B------:R-:W-:Y:S02]  /*0860*/  MOV R35, RZ ;  /* 0x000000ff00237202 */ /* 0x000fe40000000f00 */
[----:B------:R-:W-:Y:S02]  /*0870*/  CS2R R32, SRZ ;  /* 0x0000000000207805 */ /* 0x000fe4000001ff00 */
[----:B------:R-:W-:Y:S01]  /*0880*/  MOV R31, RZ ;  /* 0x000000ff001f7202 */ /* 0x000fe20000000f00 */
[----:B----4-:R-:W-:-:S05]  /*0890*/  FFMA.FTZ R4, -R2, R2, R3 ;  /* 0x0000000202047223 */ /* 0x010fca0000010103 */
[----:B------:R-:W-:-:S13]  /*08a0*/  FSETP.GTU.FTZ.AND P0, PT, R4, RZ, PT ;  /* 0x000000ff0400720b */ /* 0x000fda0003f1c000 */
[----:B------:R-:W1:Y:S02]  /*08b0*/  @P0 LDC R3, c[0x0][0x250] ;  /* 0x00009400ff030b82 */ /* 0x000e640000000800 */
[----:B-1----:R-:W-:-:S04]  /*08c0*/  @P0 FADD.FTZ R3, R4, R3 ;  /* 0x0000000304030221 */ /* 0x002fc80000010000 */
        /* <DEDUP_REMOVED lines=8> */
[----:B0-----:R-:W-:-:S05]  /*0950*/  IMAD.WIDE R16, R21, 0x2, R16 ;  /* 0x0000000215107825 */ /* 0x001fca00078e0210 */
[----:B------:R-:W3:Y:S04]  /*0960*/  LDG.E.U16 R35, desc[UR8][R16.64] ;  /* 0x0000000810237981 */ /* 0x000ee8000c1e1500 */
[----:B------:R-:W4:Y:S01]  /*0970*/  LDG.E.U16 R31, desc[UR8][R16.64+0x2] ;  /* 0x00000208101f7981 */ /* 0x000f22000c1e1500 */
[----:B--2---:R-:W-:-:S04]  /*0980*/  @P0 LEA R14, P2, R21, R14, 0x1 ;  /* 0x0000000e150e0211 */ /* 0x004fc800078408ff */
[----:B------:R-:W-:-:S05]  /*0990*/  @P0 LEA.HI.X R15, R21, R15, R0, 0x1, P2 ;  /* 0x0000000f150f0211 */ /* 0x000fca00010f0c00 */
[----:B------:R-:W2:Y:S04]  /*09a0*/  @P0 LDG.E.U16 R3, desc[UR8][R14.64] ;  /* 0x000000080e030981 */ /* 0x000ea8000c1e1500 */
[----:B------:R-:W2:Y:S01]  /*09b0*/  @P0 LDG.E.U16 R0, desc[UR8][R14.64+0x2] ;  /* 0x000002080e000981 */ /* 0x000ea2000c1e1500 */
[----:B---3--:R-:W-:Y:S02]  /*09c0*/  SHF.L.U32 R35, R35, 0x10, RZ ;  /* 0x0000001023237819 */ /* 0x008fe400000006ff */
[----:B----4-:R-:W-:Y:S02]  /*09d0*/  SHF.L.U32 R31, R31, 0x10, RZ ;  /* 0x000000101f1f7819 */ /* 0x010fe400000006ff */
[----:B--2---:R-:W-:Y:S02]  /*09e0*/  @P0 SHF.L.U32 R32, R3, 0x10, RZ ;  /* 0x0000001003200819 */ /* 0x004fe400000006ff */
[----:B------:R-:W-:-:S07]  /*09f0*/  @P0 SHF.L.U32 R33, R0, 0x10, RZ ;  /* 0x0000001000210819 */ /* 0x000fce00000006ff */
.L_x_1045:
[----:B------:R-:W-:Y:S05]  /*0a00*/  BSYNC B0 ;  /* 0x0000000000007941 */ /* 0x000fea0003800000 */
.L_x_1044:
[----:B------:R-:W-:Y:S01]  /*0a10*/  ISETP.NE.AND P2, PT, RZ, UR5, PT ;  /* 0x00000005ff007c0c */ /* 0x000fe2000bf45270 */
[C---:B-----5:R-:W-:Y:S01]  /*0a20*/  FADD.FTZ R15, -R2.reuse, R10 ;  /* 0x0000000a020f7221 */ /* 0x060fe20000010100 */
[C---:B------:R-:W-:Y:S01]  /*0a30*/  FADD.FTZ R17, -R2.reuse, R11 ;  /* 0x0000000b02117221 */ /* 0x040fe20000010100 */
        /* <DEDUP_REMOVED lines=26> */
.L_x_1046:
[----:B------:R-:W-:Y:S01]  /*0be0*/  FMUL.FTZ R19, R11, R35 ;  /* 0x000000230b137220 */ /* 0x000fe20000410000 */
[----:B------:R-:W-:Y:S01]  /*0bf0*/  MOV R16, R9 ;  /* 0x0000000900107202 */ /* 0x000fe20000000f00 */
[-C--:B------:R-:W-:Y:S01]  /*0c00*/  FMUL.FTZ R3, R3, R34.reuse ;  /* 0x0000002203037220 */ /* 0x080fe20000410000 */
        /* <DEDUP_REMOVED lines=23> */
.L_x_1047:
        /* <DEDUP_REMOVED lines=12> */
[C---:B------:R-:W-:Y:S01]  /*0e40*/  ISETP.NE.AND P3, PT, R39.reuse, RZ, PT ;  /* 0x000000ff2700720c */ /* 0x040fe20003f65270 */
[----:B------:R-:W-:Y:S01]  /*0e50*/  FADD.FTZ R15, RZ, R12 ;  /* 0x0000000cff0f7221 */ /* 0x000fe20000010000 */
[----:B------:R-:W1:Y:S01]  /*0e60*/  SHFL.DOWN PT, R14, R17, 0x1, 0x1f ;  /* 0x08201f00110e7f89 */ /* 0x000e6200000e0000 */
[----:B------:R-:W-:Y:S01]  /*0e70*/  BSSY B0, `(.L_x_1048) ;  /* 0x000005b000007945 */ /* 0x000fe20003800000 */
[----:B------:R-:W-:Y:S01]  /*0e80*/  ISETP.GT.U32.AND P4, PT, R39, 0x4, PT ;  /* 0x000000042700780c */ /* 0x000fe20003f84070 */
[----:B------:R-:W-:Y:S01]  /*0e90*/  FADD.FTZ R15, R15, R16 ;  /* 0x000000100f0f7221 */ /* 0x000fe20000010000 */
        /* <DEDUP_REMOVED lines=29> */
[----:B------:R-:W-:Y:S01]  /*1070*/  FFMA.FTZ R12, R3, R10, R14 ;  /* 0x0000000a030c7223 */ /* 0x000fe2000001000e */
[----:B------:R-:W-:Y:S01]  /*1080*/  FADD.FTZ R14, R11, R10 ;  /* 0x0000000a0b0e7221 */ /* 0x000fe20000010000 */
[----:B------:R-:W-:Y:S01]  /*1090*/  MOV R10, R17 ;  /* 0x00000011000a7202 */ /* 0x000fe20000000f00 */
[----:B------:R-:W-:Y:S01]  /*10a0*/  FFMA.FTZ R13, R4, R16, R13 ;  /* 0x00000010040d7223 */ /* 0x000fe2000001000d */
[----:B------:R-:W-:-:S04]  /*10b0*/  MOV R11, R18 ;  /* 0x00000012000b7202 */ /* 0x000fc80000000f00 */
        /* <DEDUP_REMOVED lines=54> */
.L_x_1049:
[----:B------:R-:W-:Y:S05]  /*1420*/  BSYNC B0 ;  /* 0x0000000000007941 */ /* 0x000fea0003800000 */
.L_x_1048:
        /* <DEDUP_REMOVED lines=40> */
.L_x_1052:
        /* <DEDUP_REMOVED lines=42> */
[----:B------:R1:W2:Y:S01]  /*1950*/  LDS.128 R12, [R21+0x230] ;  /* 0x00023000150c7984 */ /* 0x0002a20000000c00 */
[----:B0-----:R-:W-:Y:S01]  /*1960*/  FADD.FTZ R27, R23, R16 ;  /* 0x00000010171b7221 */ /* 0x001fe20000010000 */
[----:B------:R-:W-:Y:S01]  /*1970*/  FADD.FTZ R23, R20, R17 ;  /* 0x0000001114177221 */ /* 0x000fe20000010000 */
[----:B------:R-:W-:Y:S01]  /*1980*/  LEA R20, R26, R41, 0x4 ;  /* 0x000000291a147211 */ /* 0x000fe200078e20ff */
[----:B------:R-:W-:Y:S01]  /*1990*/  FADD.FTZ R25, R25, R18 ;  /* 0x0000001219197221 */ /* 0x000fe20000010000 */
[----:B-1----:R-:W-:Y:S01]  /*19a0*/  FADD.FTZ R21, R22, R19 ;  /* 0x0000001316157221 */ /* 0x002fe20000010000 */
[----:B--2---:R-:W-:Y:S02]  /*19b0*/  FADD.FTZ R22, R23, R13 ;  /* 0x0000000d17167221 */ /* 0x004fe40000010000 */
        /* <DEDUP_REMOVED lines=16> */
[----:B------:R-:W-:Y:S01]  /*1ac0*/  LEA R21, R26, R41, 0x4 ;  /* 0x000000291a157211 */ /* 0x000fe200078e20ff */
        /* <DEDUP_REMOVED lines=129> */
[----:B------:R-:W-:Y:S01]  /*22e0*/  IADD3 R26, R26, 0xb4, RZ ;  /* 0x000000b41a1a7810 */ /* 0x000fe20007ffe0ff */
[----:B------:R-:W0:Y:S01]  /*22f0*/  LDS.128 R16, [R21+0xb40] ;  /* 0x000b400015107984 */ /* 0x000e220000000c00 */
[----:B-1----:R-:W-:Y:S01]  /*2300*/  FADD.FTZ R27, R12, R27 ;  /* 0x0000001b0c1b7221 */ /* 0x002fe20000010000 */
[----:B------:R-:W-:Y:S01]  /*2310*/  FADD.FTZ R12, R13, R22 ;  /* 0x000000160d0c7221 */ /* 0x000fe20000010000 */
[----:B------:R-:W-:Y:S01]  /*2320*/  FADD.FTZ R25, R14, R25 ;  /* 0x000000190e197221 */ /* 0x000fe20000010000 */
[----:B------:R-:W-:-:S02]  /*2330*/  FADD.FTZ R22, R15, R23 ;  /* 0x000000170f167221 */ /* 0x000fc40000010000 */
[----:B0-----:R-:W-:Y:S01]  /*2340*/  FADD.FTZ R20, R12, R17 ;  /* 0x000000110c147221 */ /* 0x001fe20000010000 */
[----:B------:R-:W-:Y:S01]  /*2350*/  FADD.FTZ R23, R27, R16 ;  /* 0x000000101b177221 */ /* 0x000fe20000010000 */
[----:B------:R-:W0:Y:S01]  /*2360*/  LDS.128 R12, [R21+0xb90] ;  /* 0x000b9000150c7984 */ /* 0x000e220000000c00 */
[----:B------:R-:W-:Y:S01]  /*2370*/  FADD.FTZ R25, R25, R18 ;  /* 0x0000001219197221 */ /* 0x000fe20000010000 */
[----:B------:R-:W-:Y:S02]  /*2380*/  FADD.FTZ R22, R22, R19 ;  /* 0x0000001316167221 */ /* 0x000fe40000010000 */
        /* <DEDUP_REMOVED lines=11> */
.L_x_1051:
[----:B------:R-:W-:Y:S05]  /*2440*/  BSYNC B0 ;  /* 0x0000000000007941 */ /* 0x000fea0003800000 */
.L_x_1050:
        /* <DEDUP_REMOVED lines=24> */
.L_x_1054:
[----:B------:R-:W-:Y:S05]  /*25d0*/  BSYNC B0 ;  /* 0x0000000000007941 */ /* 0x000fea0003800000 */
.L_x_1053:
        /* <DEDUP_REMOVED lines=32> */
.L_x_1057:
[----:B-1----:R-:W2:Y:S04]  /*27e0*/  LDG.E.STRONG.GPU R14, desc[UR8][R12.64] ;  /* 0x000000080c0e7981 */ /* 0x002ea8000c1ef900 */
[----:B--2---:R-:W-:Y:S01]  /*27f0*/  CCTL.IVALL ;  /* 0x00000000ff00798f */ /* 0x004fe20002000000 */
[----:B------:R-:W-:Y:S05]  /*2800*/  YIELD ;  /* 0x0000000000007946 */ /* 0x000fea0003800000 */
[----:B------:R-:W-:-:S13]  /*2810*/  ISETP.NE.AND P0, PT, R14, R19, PT ;  /* 0x000000130e00720c */ /* 0x000fda0003f05270 */
[----:B------:R-:W-:Y:S05]  /*2820*/  @P0 BRA `(.L_x_1057) ;  /* 0xfffffffc00ec0947 */ /* 0x000fea000383ffff */
.L_x_1056:
        /* <DEDUP_REMOVED lines=17> */
.L_x_1061:
        /* <DEDUP_REMOVED lines=115> */
.L_x_1060:
        /* <DEDUP_REMOVED lines=61> */
.L_x_1062:
[----:B------:R-:W-:-:S13]  /*3440*/  ISETP.NE.OR P0, PT, R23, RZ, P0 ;  /* 0x000000ff1700720c */ /* 0x000fda0000705670 */
[----:B------:R-:W-:Y:S05]  /*3450*/  @!P0 BRA `(.L_x_1058) ;  /* 0x00000000007c8947 */ /* 0x000fea0003800000 */
.L_x_1059:
        /* <DEDUP_REMOVED lines=31> */
.L_x_1058:
        /* <DEDUP_REMOVED lines=11> */
.L_x_1064:
[----:B------:R-:W-:Y:S05]  /*3700*/  BSYNC B0 ;  /* 0x0000000000007941 */ /* 0x000fea0003800000 */
.L_x_1063:
        /* <DEDUP_REMOVED lines=16> */
.L_x_1055:
        /* <DEDUP_REMOVED lines=29> */
.L_x_1065:
        /* <DEDUP_REMOVED lines=9> */
[----:B------:R-:W-:Y:S01]  /*3a70*/  FFMA.FTZ R13, R35, R6, -R0 ;  /* 0x00000006230d7223 */ /* 0x000fe20000010800 */
[----:B------:R-:W-:-:S04]  /*3a80*/  IMAD.WIDE.U32 R10, R37, UR10, R10 ;  /* 0x0000000a250a7c25 */ /* 0x000fc8000f8e000a */
[----:B------:R-:W-:Y:S01]  /*3a90*/  IMAD R19, R37, UR11, R12 ;  /* 0x0000000b25137c24 */ /* 0x000fe2000f8e020c */
[----:B------:R-:W-:Y:S01]  /*3aa0*/  ULDC.64 UR10, c[0x0][0x210] ;  /* 0x00008400000a7ab9 */ /* 0x000fe20000000a00 */
[----:B------:R-:W-:Y:S01]  /*3ab0*/  FMUL.FTZ R12, R13, R34 ;  /* 0x000000220d0c7220 */ /* 0x000fe20000410000 */
[----:B------:R-:W-:Y:S02]  /*3ac0*/  LEA R6, P0, R10, UR10, 0x2 ;  /* 0x0000000a0a067c11 */ /* 0x000fe4000f8010ff */
[----:B------:R-:W-:Y:S01]  /*3ad0*/  IADD3 R19, R11, R19, RZ ;  /* 0x000000130b137210 */ /* 0x000fe20007ffe0ff */
[----:B------:R-:W-:-:S03]  /*3ae0*/  FFMA.FTZ R11, R31, R7, -R2 ;  /* 0x000000071f0b7223 */ /* 0x000fc60000010802 */
[----:B------:R-:W-:Y:S01]  /*3af0*/  LEA.HI.X R7, R10, UR11, R19, 0x2, P0 ;  /* 0x0000000b0a077c11 */ /* 0x000fe200080f1413 */
[----:B------:R-:W-:-:S05]  /*3b00*/  FMUL.FTZ R13, R11, R34 ;  /* 0x000000220b0d7220 */ /* 0x000fca0000410000 */
[----:B------:R0:W-:Y:S02]  /*3b10*/  STG.E.64 desc[UR8][R6.64], R12 ;  /* 0x0000000c06007986 */ /* 0x0001e4000c101b08 */
.L_x_1067:
[----:B------:R-:W-:Y:S05]  /*3b20*/  BSYNC B0 ;  /* 0x0000000000007941 */ /* 0x000fea0003800000 */
.L_x_1066:
[----:B------:R-:W-:Y:S05]  /*3b30*/  @!P2 BRA `(.L_x_1068) ;  /* 0x000000000048a947 */ /* 0x000fea0003800000 */
        /* <DEDUP_REMOVED lines=18> */
.L_x_1068:
[----:B------:R-:W-:Y:S01]  /*3c60*/  ULDC.64 UR10, c[0x0][0x290] ;  /* 0x0000a400000a7ab9 */ /* 0x000fe20000000a00 */
[----:B0-----:R-:W-:Y:S01]  /*3c70*/  SHF.R.S32.HI R7, RZ, 0x1f, R14 ;  /* 0x0000001fff077819 */ /* 0x001fe2000001140e */
        /* <DEDUP_REMOVED lines=21> */
.L_x_1070:
[----:B------:R-:W-:Y:S05]  /*3dd0*/  BSYNC B0 ;  /* 0x0000000000007941 */ /* 0x000fea0003800000 */
.L_x_1069:
[----:B------:R-:W1:Y:S01]  /*3de0*/  LDC R3, c[0x0][0x10] ;  /* 0x00000400ff037b82 */ /* 0x000e620000000800 */
[----:B------:R-:W-:Y:S02]  /*3df0*/  IADD3 R36, R36, 0x1, RZ ;  /* 0x0000000124247810 */ /* 0x000fe40007ffe0ff */
[----:B-1----:R-:W-:-:S04]  /*3e00*/  IADD3 R38, R3, R38, RZ ;  /* 0x0000002603267210 */ /* 0x002fc80007ffe0ff */
[----:B------:R-:W-:-:S13]  /*3e10*/  ISETP.GE.AND P0, PT, R38, UR4, PT ;  /* 0x0000000426007c0c */ /* 0x000fda000bf06270 */
[----:B------:R-:W-:Y:S05]  /*3e20*/  @!P0 BRA `(.L_x_1071) ;  /* 0xffffffc400088947 */ /* 0x000fea000383ffff */
.L_x_1043:
[----:B------:R-:W1:Y:S01]  /*3e30*/  LDC R4, c[0x0][0xc] ;  /* 0x00000300ff047b82 */ /* 0x000e620000000800 */
[----:B------:R-:W-:Y:S01]  /*3e40*/  ISETP.NE.AND P1, PT, R39, RZ, PT ;  /* 0x000000ff2700720c */ /* 0x000fe20003f25270 */
[----:B------:R-:W-:Y:S06]  /*3e50*/  BSSY B0, `(.L_x_1072) ;  /* 0x0000011000007945 */ /* 0x000fec0003800000 */
[----:B0-----:R-:W0:Y:S08]  /*3e60*/  LDC R7, c[0x0][0x10] ;  /* 0x00000400ff077b82 */ /* 0x001e300000000800 */
[----:B------:R-:W2:Y:S01]  /*3e70*/  LDC.64 R2, c[0x0][0x258] ;  /* 0x00009600ff027b82 */ /* 0x000ea20000000a00 */
[----:B-1----:R-:W-:-:S02]  /*3e80*/  ISETP.NE.AND P0, PT, R4, 0x1, PT ;  /* 0x000000010400780c */ /* 0x002fc40003f05270 */
[----:B0-----:R-:W-:-:S04]  /*3e90*/  SHF.L.U32 R0, R7, 0x1, RZ ;  /* 0x0000000107007819 */ /* 0x001fc800000006ff */
        /* <DEDUP_REMOVED lines=12> */
.L_x_1073:
[----:B------:R-:W-:Y:S05]  /*3f60*/  BSYNC B0 ;  /* 0x0000000000007941 */ /* 0x000fea0003800000 */
.L_x_1072:
        /* <DEDUP_REMOVED lines=11> */
.L_x_1075:
[----:B------:R-:W2:Y:S04]  /*4020*/  LDG.E.STRONG.GPU R5, desc[UR8][R2.64] ;  /* 0x0000000802057981 */ /* 0x000ea8000c1ef900 */
[----:B--2---:R-:W-:Y:S01]  /*4030*/  CCTL.IVALL ;  /* 0x00000000ff00798f */ /* 0x004fe20002000000 */
[----:B------:R-:W-:Y:S05]  /*4040*/  YIELD ;  /* 0x0000000000007946 */ /* 0x000fea0003800000 */
[----:B------:R-:W-:-:S13]  /*4050*/  ISETP.NE.AND P0, PT, R5, R0, PT ;  /* 0x000000000500720c */ /* 0x000fda0003f05270 */
[----:B------:R-:W-:Y:S05]  /*4060*/  @P0 BRA `(.L_x_1075) ;  /* 0xfffffffc00ec0947 */ /* 0x000fea000383ffff */
.L_x_1074:
        /* <DEDUP_REMOVED lines=24> */
.L_x_1076:
        /* <DEDUP_REMOVED lines=25> */
.L_x_1077:
        /* <DEDUP_REMOVED lines=16> */
.L_x_1904:


//--------------------- .text._Z35group_norm_nhwc_bwd_one_pass_kernelI11Fp32IOBf16WLi512ELi10ELi640EEv26Group_norm_nhwc_bwd_params --------------------------
	.section	.text._Z35group_norm_nhwc_bwd_one_pass_kernelI11Fp32IOBf16WLi512ELi10ELi640EEv26Group_norm_nhwc_bwd_params,"ax",@progbits
	.align	128
        .global         _Z35group_norm_nhwc_bwd_one_pass_kernelI11Fp32IOBf16WLi512ELi10ELi640EEv26Group_norm_nhwc_bwd_params
        .type           _Z35group_norm_nhwc_bwd_one_pass_kernelI11Fp32IOBf16WLi512ELi10ELi640EEv26Group_norm_nhwc_bwd_params,@function
        .size           _Z35group_norm_nhwc_bwd_one_pass_kernelI11Fp32IOBf16WLi512ELi10ELi640EEv26Group_norm_nhwc_bwd_params,(.L_x_1905 - _Z35group_norm_nhwc_bwd_one_pass_kernelI11Fp32IOBf16WLi512ELi10ELi640EEv26Group_norm_nhwc_bwd_params)
        .other          _Z35group_norm_nhwc_bwd_one_pass_kernelI11Fp32IOBf16WLi512ELi10ELi640EEv26Group_norm_nhwc_bwd_params,@"STO_CUDA_ENTRY STV_DEFAULT"
_Z35group_norm_nhwc_bwd_one_pass_kernelI11Fp32IOBf16WLi512ELi10ELi640EEv26Group_norm_nhwc_bwd_params:
.text._Z35group_norm_nhwc_bwd_one_pass_kernelI11Fp32IOBf16WLi512ELi10ELi640EEv26Group_norm_nhwc_bwd_params:
        /* <DEDUP_REMOVED lines=48> */
.L_x_1114:
[----:B0-----:R-:W0:Y:S01]  /*0300*/  LDC R6, c[0x0][0x2a0] ;  /* 0x0000a800ff067b82 */ /* 0x001e220000000800 */
[----:B------:R-:W-:Y:S01]  /*0310*/  ISETP.GE.AND P4, PT, R77, RZ, PT ;  /* 0x000000ff4d00720c */ /* 0x000fe20003f86270 */
[----:B------:R-:W-:Y:S01]  /*0320*/  ULDC.64 UR14, c[0x0][0x290] ;  /* 0x0000a400000e7ab9 */ /* 0x000fe20000000a00 */
[----:B------:R-:W-:Y:S01]  /*0330*/  SHF.R.S32.HI R65, RZ, 0x1f, R75 ;  /* 0x0000001fff417819 */ /* 0x000fe2000001144b */
[----:B------:R-:W-:Y:S01]  /*0340*/  ULDC.64 UR12, c[0x0][0x298] ;  /* 0x0000a600000c7ab9 */ /* 0x000fe20000000a00 */
[----:B------:R-:W-:Y:S02]  /*0350*/  SHF.R.S32.HI R63, RZ, 0x1f, R74 ;  /* 0x0000001fff3f7819 */ /* 0x000fe4000001144a */
[----:B------:R-:W-:Y:S01]  /*0360*/  SHF.R.S32.HI R61, RZ, 0x1f, R72 ;  /* 0x0000001fff3d7819 */ /* 0x000fe20000011448 */
[----:B-1----:R-:W1:Y:S08]  /*0370*/  LDC.64 R18, c[0x0][0x248] ;  /* 0x00009200ff127b82 */ /* 0x002e700000000a00 */
[----:B--2---:R-:W2:Y:S01]  /*0380*/  @P1 LDC.64 R10, c[0x0][0x288] ;  /* 0x0000a200ff0a1b82 */ /* 0x004ea20000000a00 */
[----:B0-----:R-:W-:-:S07]  /*0390*/  IABS R5, R6 ;  /* 0x0000000600057213 */ /* 0x001fce0000000000 */
[----:B------:R-:W0:Y:S01]  /*03a0*/  @P1 LDC.64 R14, c[0x0][0x230] ;  /* 0x00008c00ff0e1b82 */ /* 0x000e220000000a00 */
[----:B---3--:R-:W3:Y:S01]  /*03b0*/  I2F.RP R0, R5 ;  /* 0x0000000500007306 */ /* 0x008ee20000209400 */
[----:B-1----:R-:W-:-:S06]  /*03c0*/  IMAD.WIDE R18, R77, 0x8, R18 ;  /* 0x000000084d127825 */ /* 0x002fcc00078e0212 */
[----:B------:R-:W4:Y:S01]  /*03d0*/  LDG.E.64 R18, desc[UR8][R18.64] ;  /* 0x0000000812127981 */ /* 0x000f22000c1e1b00 */
[----:B---3--:R-:W1:Y:S02]  /*03e0*/  MUFU.RCP R0, R0 ;  /* 0x0000000000007308 */ /* 0x008e640000001000 */
[----:B-1----:R-:W-:-:S06]  /*03f0*/  IADD3 R2, R0, 0xffffffe, RZ ;  /* 0x0ffffffe00027810 */ /* 0x002fcc0007ffe0ff */
[----:B------:R1:W3:Y:S02]  /*0400*/  F2I.FTZ.U32.TRUNC.NTZ R3, R2 ;  /* 0x0000000200037305 */ /* 0x0002e4000021f000 */
[----:B-1----:R-:W-:Y:S02]  /*0410*/  MOV R2, RZ ;  /* 0x000000ff00027202 */ /* 0x002fe40000000f00 */
        /* <DEDUP_REMOVED lines=22> */
[----:B------:R-:W-:-:S02]  /*0580*/  ISETP.GE.U32.AND P0, PT, R75, UR14, PT ;  /* 0x0000000e4b007c0c */ /* 0x000fc4000bf06070 */
[----:B------:R-:W-:Y:S01]  /*0590*/  @!P5 IADD3 R3, -R3, RZ, RZ ;  /* 0x000000ff0303d210 */ /* 0x000fe20007ffe1ff */
[----:B------:R-:W-:Y:S01]  /*05a0*/  IMAD R0, R23, 0xa, RZ ;  /* 0x0000000a17007824 */ /* 0x000fe200078e02ff */
[----:B------:R-:W-:Y:S02]  /*05b0*/  ISETP.GE.AND.EX P0, PT, R65, UR15, PT, P0 ;  /* 0x0000000f41007c0c */ /* 0x000fe4000bf06300 */
[----:B------:R-:W-:Y:S02]  /*05c0*/  SEL R3, R5, R3, !P2 ;  /* 0x0000000305037207 */ /* 0x000fe40005000000 */
[----:B------:R-:W-:Y:S02]  /*05d0*/  ISETP.GT.U32.OR P0, PT, R78, 0x27f, P0 ;  /* 0x0000027f4e00780c */ /* 0x000fe40000704470 */
[----:B------:R-:W-:Y:S02]  /*05e0*/  SHF.R.S32.HI R5, RZ, 0x1f, R79 ;  /* 0x0000001fff057819 */ /* 0x000fe4000001144f */
[----:B------:R-:W-:-:S02]  /*05f0*/  IADD3 R82, P2, R79, R0, RZ ;  /* 0x000000004f527210 */ /* 0x000fc40007f5e0ff */
[----:B------:R-:W-:Y:S02]  /*0600*/  SHF.R.S32.HI R2, RZ, 0x1f, R3 ;  /* 0x0000001fff027819 */ /* 0x000fe40000011403 */
[----:B------:R-:W-:Y:S02]  /*0610*/  LEA.HI.X.SX32 R83, R0, R5, 0x1, P2 ;  /* 0x0000000500537211 */ /* 0x000fe400010f0eff */
[----:B------:R-:W-:Y:S01]  /*0620*/  ISETP.GE.U32.AND P2, PT, R74, UR14, PT ;  /* 0x0000000e4a007c0c */ /* 0x000fe2000bf46070 */
[----:B------:R-:W-:Y:S01]  /*0630*/  IMAD R2, R2, UR12, RZ ;  /* 0x0000000c02027c24 */ /* 0x000fe2000f8e02ff */
[----:B------:R-:W-:Y:S01]  /*0640*/  ISETP.GE.U32.AND P3, PT, R72, UR14, PT ;  /* 0x0000000e48007c0c */ /* 0x000fe2000bf66070 */
[----:B------:R-:W3:Y:S01]  /*0650*/  @!P0 LDC.64 R24, c[0x0][0x288] ;  /* 0x0000a200ff188b82 */ /* 0x000ee20000000a00 */
[----:B------:R-:W-:Y:S01]  /*0660*/  ISETP.GE.AND.EX P2, PT, R63, UR15, PT, P2 ;  /* 0x0000000f3f007c0c */ /* 0x000fe2000bf46320 */
[----:B------:R-:W-:Y:S01]  /*0670*/  IMAD R85, R3, UR13, R2 ;  /* 0x0000000d03557c24 */ /* 0x000fe2000f8e0202 */
[----:B------:R-:W-:Y:S01]  /*0680*/  ISETP.GE.AND.EX P3, PT, R61, UR15, PT, P3 ;  /* 0x0000000f3d007c0c */ /* 0x000fe2000bf66330 */
[----:B------:R-:W-:Y:S01]  /*0690*/  IMAD.WIDE.U32 R82, R3, UR12, R82 ;  /* 0x0000000c03527c25 */ /* 0x000fe2000f8e0052 */
[----:B------:R-:W-:-:S02]  /*06a0*/  ISETP.GT.U32.OR P2, PT, R78, 0x27f, P2 ;  /* 0x0000027f4e00780c */ /* 0x000fc40001744470 */
[----:B------:R-:W-:Y:S01]  /*06b0*/  ISETP.GT.U32.OR P3, PT, R78, 0x27f, P3 ;  /* 0x0000027f4e00780c */ /* 0x000fe20001f64470 */
[----:B--2---:R-:W-:Y:S01]  /*06c0*/  @P1 IMAD R2, R67, R10, RZ ;  /* 0x0000000a43021224 */ /* 0x004fe200078e02ff */
[----:B------:R-:W-:Y:S01]  /*06d0*/  IADD3 R85, R83, R85, RZ ;  /* 0x0000005553557210 */ /* 0x000fe20007ffe0ff */
[----:B------:R-:W2:Y:S01]  /*06e0*/  @!P0 LDC.64 R28, c[0x0][0x230] ;  /* 0x00008c00ff1c8b82 */ /* 0x000ea20000000a00 */
[-C--:B------:R-:W-:Y:S01]  /*06f0*/  @P1 MOV R84, R82.reuse ;  /* 0x0000005200541202 */ /* 0x080fe20000000f00 */
[C---:B------:R-:W-:Y:S01]  /*0700*/  @P1 IMAD R5, R76.reuse, R11, R2 ;  /* 0x0000000b4c051224 */ /* 0x040fe200078e0202 */
[----:B------:R-:W-:Y:S02]  /*0710*/  @!P0 MOV R20, R82 ;  /* 0x0000005200148202 */ /* 0x000fe40000000f00 */
[----:B------:R-:W-:Y:S01]  /*0720*/  @!P0 MOV R21, R85 ;  /* 0x0000005500158202 */ /* 0x000fe20000000f00 */
[----:B------:R-:W-:Y:S02]  /*0730*/  @P1 IMAD.WIDE.U32 R2, R76, R10, R84 ;  /* 0x0000000a4c021225 */ /* 0x000fe400078e0054 */
[----:B------:R-:W2:Y:S03]  /*0740*/  @!P2 LDC.64 R16, c[0x0][0x288] ;  /* 0x0000a200ff10ab82 */ /* 0x000ea60000000a00 */
[----:B------:R-:W-:-:S02]  /*0750*/  @P1 IADD3 R3, R3, R5, RZ ;  /* 0x0000000503031210 */ /* 0x000fc40007ffe0ff */
[C---:B------:R-:W-:Y:S01]  /*0760*/  @P1 SHF.L.U32 R5, R2.reuse, 0x2, RZ ;  /* 0x0000000202051819 */ /* 0x040fe200000006ff */
[----:B---3--:R-:W-:Y:S01]  /*0770*/  @!P0 IMAD.WIDE.U32 R20, R75, R24, R20 ;  /* 0x000000184b148225 */ /* 0x008fe200078e0014 */
[----:B------:R-:W-:Y:S01]  /*0780*/  @P1 SHF.L.U64.HI R2, R2, 0x2, R3 ;  /* 0x0000000202021819 */ /* 0x000fe20000010203 */
[----:B------:R-:W3:Y:S01]  /*0790*/  @!P3 LDC.64 R12, c[0x0][0x288] ;  /* 0x0000a200ff0cbb82 */ /* 0x000ee20000000a00 */
[----:B-1----:R-:W-:Y:S01]  /*07a0*/  @P1 IADD3 R4, P5, R5, R6, RZ ;  /* 0x0000000605041210 */ /* 0x002fe20007fbe0ff */
[----:B------:R-:W-:Y:S01]  /*07b0*/  @!P0 IMAD R6, R65, R24, RZ ;  /* 0x0000001841068224 */ /* 0x000fe200078e02ff */
[----:B0-----:R-:W-:Y:S02]  /*07c0*/  @P1 IADD3 R14, P4, R5, R14, RZ ;  /* 0x0000000e050e1210 */ /* 0x001fe40007f9e0ff */
[C---:B------:R-:W-:Y:S01]  /*07d0*/  @P1 IADD3.X R5, R2.reuse, R7, RZ, P5, !PT ;  /* 0x0000000702051210 */ /* 0x040fe20002ffe4ff */
[----:B------:R-:W-:Y:S01]  /*07e0*/  @!P0 IMAD R7, R75, R25, R6 ;  /* 0x000000194b078224 */ /* 0x000fe200078e0206 */
[----:B------:R-:W-:Y:S01]  /*07f0*/  @P1 IADD3.X R15, R2, R15, RZ, P4, !PT ;  /* 0x0000000f020f1210 */ /* 0x000fe200027fe4ff */
[----:B------:R-:W0:Y:S03]  /*0800*/  @!P0 LDC.64 R26, c[0x0][0x228] ;  /* 0x00008a00ff1a8b82 */ /* 0x000e260000000a00 */
[----:B------:R-:W-:-:S02]  /*0810*/  @!P0 IADD3 R21, R21, R7, RZ ;  /* 0x0000000715158210 */ /* 0x000fc40007ffe0ff */
[----:B------:R-:W-:-:S03]  /*0820*/  @!P0 SHF.L.U32 R25, R20, 0x2, RZ ;  /* 0x0000000214198819 */ /* 0x000fc600000006ff */
[----:B------:R-:W1:Y:S01]  /*0830*/  @!P3 LDC.64 R2, c[0x0][0x230] ;  /* 0x00008c00ff02bb82 */ /* 0x000e620000000a00 */
[----:B------:R-:W-:Y:S01]  /*0840*/  @!P0 SHF.L.U64.HI R8, R20, 0x2, R21 ;  /* 0x0000000214088819 */ /* 0x000fe20000010215 */
[----:B--2---:R-:W-:Y:S01]  /*0850*/  @!P2 IMAD R22, R63, R16, RZ ;  /* 0x000000103f16a224 */ /* 0x004fe200078e02ff */
[----:B------:R-:W-:Y:S02]  /*0860*/  @!P2 MOV R20, R82 ;  /* 0x000000520014a202 */ /* 0x000fe40000000f00 */
[----:B------:R-:W-:-:S03]  /*0870*/  @!P2 MOV R21, R85 ;  /* 0x000000550015a202 */ /* 0x000fc60000000f00 */
[----:B------:R-:W2:Y:S01]  /*0880*/  @!P2 LDC.64 R10, c[0x0][0x230] ;  /* 0x00008c00ff0aab82 */ /* 0x000ea20000000a00 */
[C---:B------:R-:W-:Y:S02]  /*0890*/  @!P2 IMAD R33, R74.reuse, R17, R22 ;  /* 0x000000114a21a224 */ /* 0x040fe400078e0216 */
[----:B------:R-:W-:Y:S01]  /*08a0*/  @!P2 IMAD.WIDE.U32 R16, R74, R16, R20 ;  /* 0x000000104a10a225 */ /* 0x000fe200078e0014 */
[----:B------:R-:W-:-:S04]  /*08b0*/  @!P3 MOV R20, R82 ;  /* 0x000000520014b202 */ /* 0x000fc80000000f00 */
[----:B------:R-:W2:Y:S01]  /*08c0*/  @!P2 LDC.64 R30, c[0x0][0x228] ;  /* 0x00008a00ff1eab82 */ /* 0x000ea20000000a00 */
[----:B---3--:R-:W-:Y:S01]  /*08d0*/  @!P3 IMAD R22, R61, R12, RZ ;  /* 0x0000000c3d16b224 */ /* 0x008fe200078e02ff */
[----:B------:R-:W-:-:S06]  /*08e0*/  @!P3 MOV R21, R85 ;  /* 0x000000550015b202 */ /* 0x000fcc0000000f00 */
[----:B------:R-:W3:Y:S01]  /*08f0*/  @!P3 LDC.64 R6, c[0x0][0x228] ;  /* 0x00008a00ff06bb82 */ /* 0x000ee20000000a00 */
[C---:B------:R-:W-:Y:S02]  /*0900*/  @!P0 IADD3 R28, P4, R25.reuse, R28, RZ ;  /* 0x0000001c191c8210 */ /* 0x040fe40007f9e0ff */
[----:B0-----:R-:W-:Y:S01]  /*0910*/  @!P0 IADD3 R26, P5, R25, R26, RZ ;  /* 0x0000001a191a8210 */ /* 0x001fe20007fbe0ff */
[C---:B------:R-:W-:Y:S02]  /*0920*/  @!P3 IMAD R25, R72.reuse, R13, R22 ;  /* 0x0000000d4819b224 */ /* 0x040fe400078e0216 */
[----:B------:R-:W-:Y:S01]  /*0930*/  @!P3 IMAD.WIDE.U32 R12, R72, R12, R20 ;  /* 0x0000000c480cb225 */ /* 0x000fe200078e0014 */
[----:B------:R-:W-:Y:S02]  /*0940*/  @!P2 IADD3 R21, R17, R33, RZ ;  /* 0x000000211115a210 */ /* 0x000fe40007ffe0ff */
[----:B------:R-:W-:Y:S02]  /*0950*/  @!P2 SHF.L.U32 R17, R16, 0x2, RZ ;  /* 0x000000021011a819 */ /* 0x000fe400000006ff */
[----:B------:R-:W-:-:S02]  /*0960*/  @!P3 IADD3 R13, R13, R25, RZ ;  /* 0x000000190d0db210 */ /* 0x000fc40007ffe0ff */
[----:B------:R-:W-:Y:S02]  /*0970*/  @!P3 SHF.L.U32 R37, R12, 0x2, RZ ;  /* 0x000000020c25b819 */ /* 0x000fe400000006ff */
[----:B------:R-:W-:Y:S02]  /*0980*/  @!P0 IADD3.X R29, R8, R29, RZ, P4, !PT ;  /* 0x0000001d081d8210 */ /* 0x000fe400027fe4ff */
[----:B------:R-:W-:Y:S02]  /*0990*/  @!P3 SHF.L.U64.HI R12, R12, 0x2, R13 ;  /* 0x000000020c0cb819 */ /* 0x000fe4000001020d */
[----:B-1----:R-:W-:Y:S02]  /*09a0*/  @!P3 IADD3 R34, P4, R37, R2, RZ ;  /* 0x000000022522b210 */ /* 0x002fe40007f9e0ff */
[----:B------:R-:W-:Y:S02]  /*09b0*/  @!P0 IADD3.X R27, R8, R27, RZ, P5, !PT ;  /* 0x0000001b081b8210 */ /* 0x000fe40002ffe4ff */
[----:B------:R-:W-:-:S02]  /*09c0*/  @!P2 SHF.L.U64.HI R16, R16, 0x2, R21 ;  /* 0x000000021010a819 */ /* 0x000fc40000010215 */
[C---:B--2---:R-:W-:Y:S02]  /*09d0*/  @!P2 IADD3 R32, P5, R17.reuse, R10, RZ ;  /* 0x0000000a1120a210 */ /* 0x044fe40007fbe0ff */
[----:B------:R-:W-:Y:S02]  /*09e0*/  @!P3 IADD3.X R35, R12, R3, RZ, P4, !PT ;  /* 0x000000030c23b210 */ /* 0x000fe400027fe4ff */
[----:B------:R-:W-:Y:S02]  /*09f0*/  MOV R3, RZ ;  /* 0x000000ff00037202 */ /* 0x000fe40000000f00 */
[----:B------:R-:W-:Y:S02]  /*0a00*/  MOV R2, RZ ;  /* 0x000000ff00027202 */ /* 0x000fe40000000f00 */
[----:B------:R-:W-:Y:S02]  /*0a10*/  @!P2 IADD3.X R33, R16, R11, RZ, P5, !PT ;  /* 0x0000000b1021a210 */ /* 0x000fe40002ffe4ff */
[----:B------:R-:W-:-:S02]  /*0a20*/  @!P2 IADD3 R30, P6, R17, R30, RZ ;  /* 0x0000001e111ea210 */ /* 0x000fc40007fde0ff */
[----:B---3--:R-:W-:Y:S01]  /*0a30*/  @!P3 IADD3 R36, P5, R37, R6, RZ ;  /* 0x000000062524b210 */ /* 0x008fe20007fbe0ff */
[----:B------:R0:W5:Y:S01]  /*0a40*/  @P1 LDG.E.64 R2, desc[UR8][R14.64] ;  /* 0x000000080e021981 */ /* 0x000162000c1e1b00 */
[----:B------:R-:W-:Y:S02]  /*0a50*/  @!P2 IADD3.X R31, R16, R31, RZ, P6, !PT ;  /* 0x0000001f101fa210 */ /* 0x000fe400037fe4ff */
[----:B------:R-:W-:Y:S02]  /*0a60*/  CS2R R20, SRZ ;  /* 0x0000000000147805 */ /* 0x000fe4000001ff00 */
[----:B------:R-:W-:Y:S02]  /*0a70*/  @!P3 IADD3.X R37, R12, R7, RZ, P5, !PT ;  /* 0x000000070c25b210 */ /* 0x000fe40002ffe4ff */
[----:B------:R-:W-:Y:S02]  /*0a80*/  CS2R R6, SRZ ;  /* 0x0000000000067805 */ /* 0x000fe4000001ff00 */
[----:B------:R-:W-:Y:S01]  /*0a90*/  CS2R R16, SRZ ;  /* 0x0000000000107805 */ /* 0x000fe2000001ff00 */
[----:B------:R-:W5:Y:S01]  /*0aa0*/  @!P3 LDG.E.64 R20, desc[UR8][R34.64] ;  /* 0x000000082214b981 */ /* 0x000f62000c1e1b00 */
[----:B0-----:R-:W-:-:S03]  /*0ab0*/  CS2R R14, SRZ ;  /* 0x00000000000e7805 */ /* 0x001fc6000001ff00 */
[----:B------:R-:W5:Y:S04]  /*0ac0*/  @!P2 LDG.E.64 R6, desc[UR8][R32.64] ;  /* 0x000000082006a981 */ /* 0x000f68000c1e1b00 */
[----:B------:R-:W5:Y:S04]  /*0ad0*/  @!P2 LDG.E.64 R14, desc[UR8][R30.64] ;  /* 0x000000081e0ea981 */ /* 0x000f68000c1e1b00 */
[----:B------:R-:W5:Y:S01]  /*0ae0*/  @!P3 LDG.E.64 R16, desc[UR8][R36.64] ;  /* 0x000000082410b981 */ /* 0x000f62000c1e1b00 */
[----:B------:R-:W-:Y:S02]  /*0af0*/  CS2R R24, SRZ ;  /* 0x0000000000187805 */ /* 0x000fe4000001ff00 */
[----:B------:R-:W-:-:S04]  /*0b00*/  CS2R R12, SRZ ;  /* 0x00000000000c7805 */ /* 0x000fc8000001ff00 */
[----:B------:R-:W5:Y:S04]  /*0b10*/  @!P0 LDG.E.64 R24, desc[UR8][R28.64] ;  /* 0x000000081c188981 */ /* 0x000f68000c1e1b00 */
[----:B------:R-:W5:Y:S01]  /*0b20*/  @!P0 LDG.E.64 R12, desc[UR8][R26.64] ;  /* 0x000000081a0c8981 */ /* 0x000f62000c1e1b00 */
[----:B------:R-:W-:-:S06]  /*0b30*/  CS2R R10, SRZ ;  /* 0x00000000000a7805 */ /* 0x000fcc000001ff00 */
[----:B------:R0:W5:Y:S01]  /*0b40*/  @P1 LDG.E.64 R10, desc[UR8][R4.64] ;  /* 0x00000008040a1981 */ /* 0x000162000c1e1b00 */
[----:B----4-:R-:W-:-:S05]  /*0b50*/  FFMA.FTZ R19, -R18, R18, R19 ;  /* 0x0000001212137223 */ /* 0x010fca0000010113 */
[----:B------:R-:W-:-:S13]  /*0b60*/  FSETP.GTU.FTZ.AND P0, PT, R19, RZ, PT ;  /* 0x000000ff1300720b */ /* 0x000fda0003f1c000 */
[----:B0-----:R-:W0:Y:S01]  /*0b70*/  @P0 LDC R4, c[0x0][0x250] ;  /* 0x00009400ff040b82 */ /* 0x001e220000000800 */
[----:B------:R-:W-:Y:S01]  /*0b80*/  MOV R68, 0x3f800000 ;  /* 0x3f80000000447802 */ /* 0x000fe20000000f00 */
[----:B------:R-:W-:Y:S01]  /*0b90*/  BSSY B0, `(.L_x_1079) ;  /* 0x0000019000007945 */ /* 0x000fe20003800000 */
[----:B------:R-:W-:Y:S01]  /*0ba0*/  MOV R73, RZ ;  /* 0x000000ff00497202 */ /* 0x000fe20000000f00 */
[----:B0-----:R-:W-:-:S04]  /*0bb0*/  @P0 FADD.FTZ R4, R19, R4 ;  /* 0x0000000413040221 */ /* 0x001fc80000010000 */
[----:B------:R0:W1:Y:S01]  /*0bc0*/  @P0 MUFU.RSQ R68, R4 ;  /* 0x0000000400440308 */ /* 0x0000620000001400 */
[----:B------:R-:W-:Y:S02]  /*0bd0*/  ISETP.GT.U32.AND P0, PT, R78, 0x27f, PT ;  /* 0x0000027f4e00780c */ /* 0x000fe40003f04070 */
[----:B------:R-:W-:Y:S02]  /*0be0*/  MOV R66, RZ ;  /* 0x000000ff00427202 */ /* 0x000fe40000000f00 */
[----:B------:R-:W-:Y:S02]  /*0bf0*/  MOV R71, RZ ;  /* 0x000000ff00477202 */ /* 0x000fe40000000f00 */
[----:B------:R-:W-:-:S07]  /*0c00*/  MOV R69, RZ ;  /* 0x000000ff00457202 */ /* 0x000fce0000000f00 */
        /* <DEDUP_REMOVED lines=17> */
.L_x_1080:
[----:B------:R-:W-:Y:S05]  /*0d20*/  BSYNC B0 ;  /* 0x0000000000007941 */ /* 0x000fea0003800000 */
.L_x_1079:
        /* <DEDUP_REMOVED lines=29> */
.L_x_1081:
        /* <DEDUP_REMOVED lines=26> */
.L_x_1082:
[----:B------:R-:W-:Y:S01]  /*10a0*/  FMUL.FTZ R26, R22, R73 ;  /* 0x00000049161a7220 */ /* 0x000fe20000410000 */
[----:B------:R-:W-:Y:S01]  /*10b0*/  FADD.FTZ R5, R8, R5 ;  /* 0x0000000508057221 */ /* 0x000fe20000010000 */
[----:B------:R-:W-:Y:S01]  /*10c0*/  FFMA.FTZ R28, R2, R8, R27 ;  /* 0x00000008021c7223 */ /* 0x000fe2000001001b */
[C---:B------:R-:W-:Y:S01]  /*10d0*/  FADD.FTZ R31, -R18.reuse, R7 ;  /* 0x00000007121f7221 */ /* 0x040fe20000010100 */
[----:B------:R-:W-:Y:S01]  /*10e0*/  MOV R27, R15 ;  /* 0x0000000f001b7202 */ /* 0x000fe20000000f00 */
[----:B------:R-:W-:Y:S01]  /*10f0*/  FADD.FTZ R8, R5, R26 ;  /* 0x0000001a05087221 */ /* 0x000fe20000010000 */
[----:B------:R-:W-:Y:S01]  /*1100*/  FADD.FTZ R5, -R18, R6 ;  /* 0x0000000612057221 */ /* 0x000fe20000010100 */
[----:B------:R-:W-:Y:S01]  /*1110*/  FFMA.FTZ R29, R3, R26, R28 ;  /* 0x0000001a031d7223 */ /* 0x000fe2000001001c */
        /* <DEDUP_REMOVED lines=23> */
.L_x_1083:
        /* <DEDUP_REMOVED lines=26> */
[----:B-1----:R-:W-:-:S03]  /*1430*/  FADD.FTZ R39, -R34, 1 ;  /* 0x3f80000022277421 */ /* 0x002fc60000010100 */
[----:B------:R-:W-:Y:S01]  /*1440*/  FMUL.FTZ R20, R35, R20 ;  /* 0x0000001423147220 */ /* 0x000fe20000410000 */
[----:B------:R-:W-:Y:S01]  /*1450*/  FFMA.FTZ R39, R28, R39, 1 ;  /* 0x3f8000001c277423 */ /* 0x000fe20000010027 */
[----:B------:R-:W-:-:S04]  /*1460*/  FMUL.FTZ R28, R17, R34 ;  /* 0x00000022111c7220 */ /* 0x000fc80000410000 */
[----:B------:R-:W-:-:S07]  /*1470*/  FMUL.FTZ R28, R28, R39 ;  /* 0x000000271c1c7220 */ /* 0x000fce0000410000 */
.L_x_1084:
        /* <DEDUP_REMOVED lines=11> */
[----:B------:R-:W-:Y:S01]  /*1530*/  UMOV UR6, 0x400 ;  /* 0x0000040000067882 */ /* 0x000fe20000000000 */
[----:B------:R-:W-:Y:S01]  /*1540*/  FFMA.FTZ R34, R3, R22, R34 ;  /* 0x0000001603227223 */ /* 0x000fe20000010022 */
[----:B------:R-:W-:Y:S01]  /*1550*/  UIADD3 UR5, UR6, 0xd0, URZ ;  /* 0x000000d006057890 */ /* 0x000fe2000fffe03f */
[----:B------:R-:W1:Y:S01]  /*1560*/  SHFL.DOWN PT, R21, R30, 0x1, 0x1f ;  /* 0x08201f001e157f89 */ /* 0x000e6200000e0000 */
[----:B------:R-:W2:Y:S01]  /*1570*/  LDC R60, c[0x0][0xc] ;  /* 0x00000300ff3c7b82 */ /* 0x000ea20000000800 */
[----:B------:R-:W-:Y:S01]  /*1580*/  ISETP.NE.AND P3, PT, R62, RZ, PT ;  /* 0x000000ff3e00720c */ /* 0x000fe20003f65270 */
[----:B------:R-:W-:Y:S01]  /*1590*/  FFMA.FTZ R34, R5, R26, R34 ;  /* 0x0000001a05227223 */ /* 0x000fe20000010022 */
[----:B------:R-:W3:Y:S01]  /*15a0*/  SHFL.DOWN PT, R18, R29, 0x1, 0x1f ;  /* 0x08201f001d127f89 */ /* 0x000ee200000e0000 */
[C---:B------:R-:W-:Y:S01]  /*15b0*/  ISETP.NE.AND P2, PT, R78.reuse, RZ, PT ;  /* 0x000000ff4e00720c */ /* 0x040fe20003f45270 */
[----:B------:R-:W-:Y:S01]  /*15c0*/  BSSY B0, `(.L_x_1085) ;  /* 0x0000061000007945 */ /* 0x000fe20003800000 */
[----:B------:R-:W-:Y:S01]  /*15d0*/  FFMA.FTZ R44, R7, R20, R34 ;  /* 0x00000014072c7223 */ /* 0x000fe20000010022 */
[----:B------:R-:W-:Y:S01]  /*15e0*/  ISETP.GT.U32.AND P5, PT, R78, 0x4, PT ;  /* 0x000000044e00780c */ /* 0x000fe20003fa4070 */
[----:B------:R-:W4:Y:S01]  /*15f0*/  LDC.64 R86, c[0x0][0x268] ;  /* 0x00009a00ff567b82 */ /* 0x000f220000000a00 */
[----:B------:R-:W-:Y:S01]  /*1600*/  IMAD R49, R23, 0x5, R78 ;  /* 0x0000000517317824 */ /* 0x000fe200078e024e */
[----:B0-----:R-:W-:-:S06]  /*1610*/  ULEA UR5, UR11, UR5, 0x18 ;  /* 0x000000050b057291 */ /* 0x001fcc000f8ec03f */
[----:B------:R-:W-:Y:S01]  /*1620*/  LEA R64, R78, UR5, 0x4 ;  /* 0x000000054e407c11 */ /* 0x000fe2000f8e20ff */
[----:B-1----:R-:W-:Y:S01]  /*1630*/  @!P0 FADD.FTZ R30, R30, R21 ;  /* 0x000000151e1e8221 */ /* 0x002fe20000010000 */
[----:B---3--:R-:W-:-:S04]  /*1640*/  @!P0 FADD.FTZ R29, R29, R18 ;  /* 0x000000121d1d8221 */ /* 0x008fc80000010000 */
        /* <DEDUP_REMOVED lines=15> */
[----:B------:R-:W-:Y:S01]  /*1740*/  FFMA.FTZ R19, R2, R24, RZ ;  /* 0x0000001802137223 */ /* 0x000fe200000100ff */
[----:B-1----:R-:W-:-:S02]  /*1750*/  @!P0 FADD.FTZ R29, R29, R18 ;  /* 0x000000121d1d8221 */ /* 0x002fc40000010000 */
[----:B------:R-:W0:Y:S01]  /*1760*/  SHFL.DOWN PT, R31, R30, 0x10, 0x1f ;  /* 0x0a001f001e1f7f89 */ /* 0x000e2200000e0000 */
[----:B------:R-:W-:Y:S01]  /*1770*/  ISETP.GT.AND P0, PT, R62, 0xf, PT ;  /* 0x0000000f3e00780c */ /* 0x000fe20003f04270 */
[----:B------:R-:W-:Y:S01]  /*1780*/  FADD.FTZ R18, RZ, R24 ;  /* 0x00000018ff127221 */ /* 0x000fe20000010000 */
[----:B------:R-:W-:Y:S01]  /*1790*/  FADD.FTZ R21, R21, R22 ;  /* 0x0000001615157221 */ /* 0x000fe20000010000 */
[----:B------:R-:W1:Y:S01]  /*17a0*/  SHFL.DOWN PT, R32, R29, 0x10, 0x1f ;  /* 0x0a001f001d207f89 */ /* 0x000e6200000e0000 */
[----:B------:R-:W-:Y:S01]  /*17b0*/  FFMA.FTZ R19, R4, R25, R19 ;  /* 0x0000001904137223 */ /* 0x000fe20000010013 */
[----:B------:R-:W-:Y:S01]  /*17c0*/  FADD.FTZ R18, R18, R25 ;  /* 0x0000001912127221 */ /* 0x000fe20000010000 */
[----:B------:R-:W-:Y:S02]  /*17d0*/  FADD.FTZ R21, R21, R26 ;  /* 0x0000001a15157221 */ /* 0x000fe40000010000 */
[----:B------:R-:W-:Y:S01]  /*17e0*/  FFMA.FTZ R19, R6, R27, R19 ;  /* 0x0000001b06137223 */ /* 0x000fe20000010013 */
[----:B------:R-:W-:Y:S01]  /*17f0*/  FADD.FTZ R47, R18, R27 ;  /* 0x0000001b122f7221 */ /* 0x000fe20000010000 */
[----:B------:R-:W-:-:S02]  /*1800*/  FADD.FTZ R46, R21, R20 ;  /* 0x00000014152e7221 */ /* 0x000fc40000010000 */
[----:B------:R-:W-:Y:S01]  /*1810*/  FFMA.FTZ R45, R8, R28, R19 ;  /* 0x0000001c082d7223 */ /* 0x000fe20000010013 */
[----:B------:R-:W-:-:S05]  /*1820*/  FADD.FTZ R47, R47, R28 ;  /* 0x0000001c2f2f7221 */ /* 0x000fca0000010000 */
[----:B------:R3:W-:Y:S01]  /*1830*/  STS.128 [R64], R44 ;  /* 0x0000002c40007388 */ /* 0x0007e20000000c00 */
        /* <DEDUP_REMOVED lines=9> */
[----:B------:R-:W0:Y:S04]  /*18d0*/  LDS.128 R20, [UR5+0x20] ;  /* 0x00002005ff147984 */ /* 0x000e280008000c00 */
[----:B------:R-:W1:Y:S04]  /*18e0*/  LDS.128 R24, [UR5+0x30] ;  /* 0x00003005ff187984 */ /* 0x000e680008000c00 */
[----:B------:R-:W2:Y:S04]  /*18f0*/  LDS.128 R28, [UR5+0x40] ;  /* 0x00004005ff1c7984 */ /* 0x000ea80008000c00 */
[----:B------:R-:W4:Y:S04]  /*1900*/  LDS.128 R32, [UR5+0x50] ;  /* 0x00005005ff207984 */ /* 0x000f280008000c00 */
[----:B------:R-:W5:Y:S04]  /*1910*/  LDS.128 R36, [UR5+0x60] ;  /* 0x00006005ff247984 */ /* 0x000f680008000c00 */
[----:B------:R-:W5:Y:S01]  /*1920*/  LDS.128 R40, [UR5+0x70] ;  /* 0x00007005ff287984 */ /* 0x000f620008000c00 */
[----:B0-----:R-:W-:Y:S01]  /*1930*/  FADD.FTZ R51, R18, R20 ;  /* 0x0000001412337221 */ /* 0x001fe20000010000 */
[----:B---3--:R-:W-:-:S03]  /*1940*/  FADD.FTZ R18, R19, R21 ;  /* 0x0000001513127221 */ /* 0x008fc60000010000 */
        /* <DEDUP_REMOVED lines=40> */
.L_x_1086:
[----:B------:R-:W-:Y:S05]  /*1bd0*/  BSYNC B0 ;  /* 0x0000000000007941 */ /* 0x000fea0003800000 */
.L_x_1085:
[----:B------:R-:W-:Y:S01]  /*1be0*/  BAR.SYNC.DEFER_BLOCKING 0x0 ;  /* 0x0000000000007b1d */ /* 0x000fe20000010000 */
[----:B------:R-:W-:-:S05]  /*1bf0*/  IMAD.WIDE R86, R49, 0x4, R86 ;  /* 0x0000000431567825 */ /* 0x000fca00078e0256 */
[----:B------:R-:W-:Y:S04]  /*1c00*/  BSSY B0, `(.L_x_1087) ;  /* 0x00000fb000007945 */ /* 0x000fe80003800000 */
[----:B------:R-:W-:Y:S05]  /*1c10*/  @P5 BRA `(.L_x_1088) ;  /* 0x0000000c00e45947 */ /* 0x000fea0003800000 */
[----:B------:R-:W0:Y:S01]  /*1c20*/  LDS.128 R20, [R64+0x50] ;  /* 0x0000500040147984 */ /* 0x000e220000000c00 */
[----:B------:R-:W-:-:S03]  /*1c30*/  HFMA2.MMA R80, -RZ, RZ, 0, 2.98023223876953125e-07 ;  /* 0x00000005ff507435 */ /* 0x000fc600000001ff */
[----:B------:R-:W1:Y:S04]  /*1c40*/  LDS.128 R24, [R64+0xa0] ;  /* 0x0000a00040187984 */ /* 0x000e680000000c00 */
[----:B------:R-:W2:Y:S04]  /*1c50*/  LDS.128 R28, [R64+0xf0] ;  /* 0x0000f000401c7984 */ /* 0x000ea80000000c00 */
[----:B------:R-:W4:Y:S04]  /*1c60*/  LDS.128 R32, [R64+0x140] ;  /* 0x0001400040207984 */ /* 0x000f280000000c00 */
[----:B------:R-:W5:Y:S04]  /*1c70*/  LDS.128 R36, [R64+0x190] ;  /* 0x0001900040247984 */ /* 0x000f680000000c00 */
[----:B------:R-:W3:Y:S04]  /*1c80*/  LDS.128 R40, [R64+0x1e0] ;  /* 0x0001e00040287984 */ /* 0x000ee80000000c00 */
[----:B------:R-:W3:Y:S01]  /*1c90*/  LDS.128 R48, [R64+0x230] ;  /* 0x0002300040307984 */ /* 0x000ee20000000c00 */
        /* <DEDUP_REMOVED lines=29> */
.L_x_1089:
        /* <DEDUP_REMOVED lines=212> */
.L_x_1088:
[----:B------:R-:W-:Y:S05]  /*2bb0*/  BSYNC B0 ;  /* 0x0000000000007941 */ /* 0x000fea0003800000 */
.L_x_1087:
[----:B------:R-:W-:Y:S04]  /*2bc0*/  BSSY B0, `(.L_x_1090) ;  /* 0x000000d000007945 */ /* 0x000fe80003800000 */
[----:B------:R-:W-:Y:S05]  /*2bd0*/  @P5 BRA `(.L_x_1091) ;  /* 0x00000000002c5947 */ /* 0x000fea0003800000 */
[----:B------:R-:W0:Y:S01]  /*2be0*/  LDC.64 R26, c[0x0][0x288] ;  /* 0x0000a200ff1a7b82 */ /* 0x000e220000000a00 */
[-C--:B------:R-:W-:Y:S01]  /*2bf0*/  LEA R20, P3, R56, R86.reuse, 0x2 ;  /* 0x0000005638147211 */ /* 0x080fe200078610ff */
[----:B------:R1:W-:Y:S01]  /*2c00*/  REDG.E.ADD.F32.FTZ.RN.STRONG.GPU desc[UR8][R86.64], R44 ;  /* 0x0000002c560079a6 */ /* 0x0003e2000c10f388 */
[----:B------:R-:W-:Y:S02]  /*2c10*/  LEA R24, P6, R57, R86, 0x2 ;  /* 0x0000005639187211 */ /* 0x000fe400078c10ff */
[C---:B------:R-:W-:Y:S02]  /*2c20*/  IADD3.X R21, R87.reuse, R58, RZ, P3, !PT ;  /* 0x0000003a57157210 */ /* 0x040fe40001ffe4ff */
[----:B------:R-:W-:-:S03]  /*2c30*/  IADD3.X R25, R87, R59, RZ, P6, !PT ;  /* 0x0000003b57197210 */ /* 0x000fc600037fe4ff */
[----:B------:R1:W-:Y:S01]  /*2c40*/  REDG.E.ADD.F32.FTZ.RN.STRONG.GPU desc[UR8][R20.64], R45 ;  /* 0x0000002d140079a6 */ /* 0x0003e2000c10f388 */
[----:B0-----:R-:W-:-:S04]  /*2c50*/  LEA R22, P5, R26, R86, 0x2 ;  /* 0x000000561a167211 */ /* 0x001fc800078a10ff */
[----:B------:R-:W-:-:S05]  /*2c60*/  LEA.HI.X R23, R26, R87, R27, 0x2, P5 ;  /* 0x000000571a177211 */ /* 0x000fca00028f141b */
[----:B------:R1:W-:Y:S04]  /*2c70*/  REDG.E.ADD.F32.FTZ.RN.STRONG.GPU desc[UR8][R22.64], R46 ;  /* 0x0000002e160079a6 */ /* 0x0003e8000c10f388 */
[----:B------:R1:W-:Y:S02]  /*2c80*/  REDG.E.ADD.F32.FTZ.RN.STRONG.GPU desc[UR8][R24.64], R47 ;  /* 0x0000002f180079a6 */ /* 0x0003e4000c10f388 */
.L_x_1091:
[----:B------:R-:W-:Y:S05]  /*2c90*/  BSYNC B0 ;  /* 0x0000000000007941 */ /* 0x000fea0003800000 */
.L_x_1090:
[----:B------:R-:W-:Y:S05]  /*2ca0*/  @!P0 BRA `(.L_x_1092) ;  /* 0x0000001000888947 */ /* 0x000fea0003800000 */
[----:B-1----:R-:W0:Y:S01]  /*2cb0*/  LDC R21, c[0x0][0x10] ;  /* 0x00000400ff157b82 */ /* 0x002e220000000800 */
[----:B------:R-:W1:Y:S01]  /*2cc0*/  S2R R22, SR_CTAID.Y ;  /* 0x0000000000167919 */ /* 0x000e620000002600 */
[----:B------:R-:W-:-:S06]  /*2cd0*/  LOP3.LUT R20, R70, 0x1, RZ, 0xc0, !PT ;  /* 0x0000000146147812 */ /* 0x000fcc00078ec0ff */
[----:B------:R-:W2:Y:S08]  /*2ce0*/  LDC.64 R24, c[0x0][0x258] ;  /* 0x00009600ff187b82 */ /* 0x000eb00000000a00 */
[----:B------:R-:W4:Y:S01]  /*2cf0*/  LDC.64 R32, c[0x0][0x260] ;  /* 0x00009800ff207b82 */ /* 0x000f220000000a00 */
[----:B0-----:R-:W-:-:S04]  /*2d00*/  IMAD R23, R20, R21, RZ ;  /* 0x0000001514177224 */ /* 0x001fc800078e02ff */
[C---:B------:R-:W-:Y:S01]  /*2d10*/  IMAD R20, R23.reuse, R60, RZ ;  /* 0x0000003c17147224 */ /* 0x040fe200078e02ff */
[----:B-1----:R-:W-:-:S04]  /*2d20*/  IADD3 R23, R23, R22, RZ ;  /* 0x0000001617177210 */ /* 0x002fc80007ffe0ff */
[----:B------:R-:W-:Y:S01]  /*2d30*/  SHF.L.U32 R27, R20, 0x1, RZ ;  /* 0x00000001141b7819 */ /* 0x000fe200000006ff */
[----:B--2---:R-:W-:-:S04]  /*2d40*/  IMAD.WIDE.U32 R24, R23, 0x4, R24 ;  /* 0x0000000417187825 */ /* 0x004fc800078e0018 */
[----:B----4-:R-:W-:Y:S01]  /*2d50*/  IMAD.WIDE R32, R27, 0x4, R32 ;  /* 0x000000041b207825 */ /* 0x010fe200078e0220 */
        /* <DEDUP_REMOVED lines=20> */
.L_x_1094:
[----:B------:R-:W2:Y:S04]  /*2ea0*/  LDG.E.STRONG.GPU R20, desc[UR8][R24.64] ;  /* 0x0000000818147981 */ /* 0x000ea8000c1ef900 */
[----:B--2---:R-:W-:Y:S01]  /*2eb0*/  CCTL.IVALL ;  /* 0x00000000ff00798f */ /* 0x004fe20002000000 */
[----:B------:R-:W-:Y:S05]  /*2ec0*/  YIELD ;  /* 0x0000000000007946 */ /* 0x000fea0003800000 */
[----:B------:R-:W-:-:S13]  /*2ed0*/  ISETP.NE.AND P0, PT, R20, R29, PT ;  /* 0x0000001d1400720c */ /* 0x000fda0003f05270 */
[----:B------:R-:W-:Y:S05]  /*2ee0*/  @P0 BRA `(.L_x_1094) ;  /* 0xfffffffc00ec0947 */ /* 0x000fea000383ffff */
.L_x_1093:
[----:B------:R-:W-:Y:S01]  /*2ef0*/  ISETP.NE.AND P0, PT, R60, RZ, PT ;  /* 0x000000ff3c00720c */ /* 0x000fe20003f05270 */
[----:B------:R-:W-:Y:S05]  /*2f00*/  WARPSYNC.ALL ;  /* 0x0000000000007948 */ /* 0x000fea0003800000 */
[----:B------:R-:W-:Y:S07]  /*2f10*/  BAR.SYNC.DEFER_BLOCKING 0x0 ;  /* 0x0000000000007b1d */ /* 0x000fee0000010000 */
[----:B------:R-:W-:Y:S05]  /*2f20*/  @!P0 BRA `(.L_x_1092) ;  /* 0x0000000c00e88947 */ /* 0x000fea0003800000 */
[----:B------:R-:W-:Y:S01]  /*2f30*/  IADD3 R20, R60, -0x1, RZ ;  /* 0xffffffff3c147810 */ /* 0x000fe20007ffe0ff */
[----:B-1----:R-:W-:-:S03]  /*2f40*/  HFMA2.MMA R23, -RZ, RZ, 0, 0 ;  /* 0x00000000ff177435 */ /* 0x002fc600000001ff */
        /* <DEDUP_REMOVED lines=11> */
.L_x_1098:
[----:B------:R-:W-:-:S13]  /*3000*/  ISETP.EQ.OR P6, PT, R23, UR7, P2 ;  /* 0x0000000717007c0c */ /* 0x000fda00097c2670 */
[----:B------:R-:W-:-:S04]  /*3010*/  @!P6 IMAD R25, R21, R23, R22 ;  /* 0x000000171519e224 */ /* 0x000fc800078e0216 */
[----:B------:R-:W-:-:S06]  /*3020*/  @!P6 IMAD.WIDE.U32 R24, R25, 0x8, R32 ;  /* 0x000000081918e825 */ /* 0x000fcc00078e0020 */
[----:B------:R-:W3:Y:S01]  /*3030*/  @!P6 LDG.E.64 R24, desc[UR8][R24.64] ;  /* 0x000000081818e981 */ /* 0x000ee2000c1e1b00 */
[C---:B------:R-:W-:Y:S02]  /*3040*/  IADD3 R27, R23.reuse, 0x1, RZ ;  /* 0x00000001171b7810 */ /* 0x040fe40007ffe0ff */
[----:B------:R-:W-:Y:S02]  /*3050*/  IADD3 R29, R23, 0x2, RZ ;  /* 0x00000002171d7810 */ /* 0x000fe40007ffe0ff */
[----:B------:R-:W-:Y:S02]  /*3060*/  ISETP.EQ.OR P3, PT, R27, UR7, P2 ;  /* 0x000000071b007c0c */ /* 0x000fe40009762670 */
[----:B------:R-:W-:Y:S02]  /*3070*/  ISETP.EQ.OR P5, PT, R29, UR7, P2 ;  /* 0x000000071d007c0c */ /* 0x000fe400097a2670 */
[----:B------:R-:W-:-:S09]  /*3080*/  IADD3 R28, R23, 0x3, RZ ;  /* 0x00000003171c7810 */ /* 0x000fd20007ffe0ff */
[C-C-:B------:R-:W-:Y:S02]  /*3090*/  @!P3 IMAD R27, R21.reuse, R27, R22.reuse ;  /* 0x0000001b151bb224 */ /* 0x140fe400078e0216 */
[----:B------:R-:W-:Y:S02]  /*30a0*/  @!P5 IMAD R29, R21, R29, R22 ;  /* 0x0000001d151dd224 */ /* 0x000fe400078e0216 */
[----:B---3--:R-:W-:Y:S01]  /*30b0*/  @!P6 FADD.FTZ R18, R18, R24 ;  /* 0x000000181212e221 */ /* 0x008fe20000010000 */
        /* <DEDUP_REMOVED lines=103> */
.L_x_1097:
        /* <DEDUP_REMOVED lines=13> */
[----:B------:R-:W3:Y:S02]  /*3800*/  @!P0 LDG.E.64 R24, desc[UR8][R24.64] ;  /* 0x0000000818188981 */ /* 0x000ee4000c1e1b00 */
[C-C-:B------:R-:W-:Y:S02]  /*3810*/  @!P6 IMAD R29, R21.reuse, R29, R22.reuse ;  /* 0x0000001d151de224 */ /* 0x140fe400078e0216 */
[----:B------:R-:W-:Y:S01]  /*3820*/  @!P3 IMAD R31, R21, R31, R22 ;  /* 0x0000001f151fb224 */ /* 0x000fe200078e0216 */
[----:B------:R-:W2:Y:S01]  /*3830*/  @!P5 LDG.E.64 R26, desc[UR8][R26.64] ;  /* 0x000000081a1ad981 */ /* 0x000ea2000c1e1b00 */
[----:B------:R-:W-:-:S04]  /*3840*/  @!P6 IMAD.WIDE.U32 R28, R29, 0x8, R32 ;  /* 0x000000081d1ce825 */ /* 0x000fc800078e0020 */
[----:B------:R-:W-:Y:S02]  /*3850*/  @!P3 IMAD.WIDE.U32 R30, R31, 0x8, R32 ;  /* 0x000000081f1eb825 */ /* 0x000fe400078e0020 */
[----:B------:R-:W4:Y:S04]  /*3860*/  @!P6 LDG.E.64 R28, desc[UR8][R28.64] ;  /* 0x000000081c1ce981 */ /* 0x000f28000c1e1b00 */
[----:B------:R-:W5:Y:S01]  /*3870*/  @!P3 LDG.E.64 R30, desc[UR8][R30.64] ;  /* 0x000000081e1eb981 */ /* 0x000f62000c1e1b00 */
[----:B------:R-:W-:Y:S01]  /*3880*/  IADD3 R23, R23, 0x4, RZ ;  /* 0x0000000417177810 */ /* 0x000fe20007ffe0ff */
[----:B---3--:R-:W-:Y:S01]  /*3890*/  @!P0 FADD.FTZ R18, R18, R24 ;  /* 0x0000001812128221 */ /* 0x008fe20000010000 */
[----:B------:R-:W-:Y:S02]  /*38a0*/  @!P0 FADD.FTZ R19, R19, R25 ;  /* 0x0000001913138221 */ /* 0x000fe40000010000 */
[----:B------:R-:W-:-:S02]  /*38b0*/  IADD3 R24, R23, 0x1, RZ ;  /* 0x0000000117187810 */ /* 0x000fc40007ffe0ff */
[----:B------:R-:W-:Y:S01]  /*38c0*/  ISETP.EQ.OR P0, PT, R23, UR7, P2 ;  /* 0x0000000717007c0c */ /* 0x000fe20009702670 */
[----:B--2---:R-:W-:Y:S01]  /*38d0*/  @!P5 FADD.FTZ R18, R18, R26 ;  /* 0x0000001a1212d221 */ /* 0x004fe20000010000 */
        /* <DEDUP_REMOVED lines=34> */
.L_x_1099:
[----:B------:R-:W-:-:S13]  /*3b00*/  ISETP.NE.OR P0, PT, R20, RZ, P0 ;  /* 0x000000ff1400720c */ /* 0x000fda0000705670 */
[----:B------:R-:W-:Y:S05]  /*3b10*/  @!P0 BRA `(.L_x_1095) ;  /* 0x00000000007c8947 */ /* 0x000fea0003800000 */
.L_x_1096:
        /* <DEDUP_REMOVED lines=10> */
[----:B------:R-:W3:Y:S01]  /*3bc0*/  @!P5 LDG.E.64 R24, desc[UR8][R24.64] ;  /* 0x000000081818d981 */ /* 0x000ee2000c1e1b00 */
[----:B------:R-:W-:Y:S02]  /*3bd0*/  @!P3 IMAD R29, R21, R29, R22 ;  /* 0x0000001d151db224 */ /* 0x000fe400078e0216 */
[----:B------:R-:W-:-:S04]  /*3be0*/  @!P6 IMAD.WIDE.U32 R26, R27, 0x8, R32 ;  /* 0x000000081b1ae825 */ /* 0x000fc800078e0020 */
[----:B------:R-:W-:Y:S02]  /*3bf0*/  @!P0 IMAD R31, R21, R31, R22 ;  /* 0x0000001f151f8224 */ /* 0x000fe400078e0216 */
[--C-:B------:R-:W-:Y:S01]  /*3c00*/  @!P3 IMAD.WIDE.U32 R28, R29, 0x8, R32.reuse ;  /* 0x000000081d1cb825 */ /* 0x100fe200078e0020 */
[----:B------:R-:W2:Y:S03]  /*3c10*/  @!P6 LDG.E.64 R26, desc[UR8][R26.64] ;  /* 0x000000081a1ae981 */ /* 0x000ea6000c1e1b00 */
[----:B------:R-:W-:Y:S02]  /*3c20*/  @!P0 IMAD.WIDE.U32 R30, R31, 0x8, R32 ;  /* 0x000000081f1e8825 */ /* 0x000fe400078e0020 */
[----:B------:R-:W4:Y:S04]  /*3c30*/  @!P3 LDG.E.64 R28, desc[UR8][R28.64] ;  /* 0x000000081c1cb981 */ /* 0x000f28000c1e1b00 */
[----:B------:R-:W5:Y:S01]  /*3c40*/  @!P0 LDG.E.64 R30, desc[UR8][R30.64] ;  /* 0x000000081e1e8981 */ /* 0x000f62000c1e1b00 */
[----:B------:R-:W-:-:S02]  /*3c50*/  IADD3 R20, R20, -0x4, RZ ;  /* 0xfffffffc14147810 */ /* 0x000fc40007ffe0ff */
[----:B------:R-:W-:Y:S01]  /*3c60*/  IADD3 R23, R23, 0x4, RZ ;  /* 0x0000000417177810 */ /* 0x000fe20007ffe0ff */
[----:B---3--:R-:W-:Y:S01]  /*3c70*/  @!P5 FADD.FTZ R18, R18, R24 ;  /* 0x000000181212d221 */ /* 0x008fe20000010000 */
[----:B------:R-:W-:Y:S01]  /*3c80*/  @!P5 FADD.FTZ R19, R19, R25 ;  /* 0x000000191313d221 */ /* 0x000fe20000010000 */
[----:B------:R-:W-:Y:S02]  /*3c90*/  ISETP.NE.AND P5, PT, R20, RZ, PT ;  /* 0x000000ff1400720c */ /* 0x000fe40003fa5270 */
[----:B--2---:R-:W-:Y:S01]  /*3ca0*/  @!P6 FADD.FTZ R18, R18, R26 ;  /* 0x0000001a1212e221 */ /* 0x004fe20000010000 */
[----:B------:R-:W-:-:S03]  /*3cb0*/  @!P6 FADD.FTZ R19, R19, R27 ;  /* 0x0000001b1313e221 */ /* 0x000fc60000010000 */
[----:B----4-:R-:W-:Y:S01]  /*3cc0*/  @!P3 FADD.FTZ R18, R18, R28 ;  /* 0x0000001c1212b221 */ /* 0x010fe20000010000 */
[----:B------:R-:W-:-:S03]  /*3cd0*/  @!P3 FADD.FTZ R19, R19, R29 ;  /* 0x0000001d1313b221 */ /* 0x000fc60000010000 */
[----:B-----5:R-:W-:Y:S01]  /*3ce0*/  @!P0 FADD.FTZ R18, R18, R30 ;  /* 0x0000001e12128221 */ /* 0x020fe20000010000 */
[----:B------:R-:W-:Y:S02]  /*3cf0*/  @!P0 FADD.FTZ R19, R19, R31 ;  /* 0x0000001f13138221 */ /* 0x000fe40000010000 */
[----:B------:R-:W-:Y:S05]  /*3d00*/  @P5 BRA `(.L_x_1096) ;  /* 0xfffffffc00845947 */ /* 0x000fea000383ffff */
.L_x_1095:
        /* <DEDUP_REMOVED lines=8> */
[----:B------:R-:W3:Y:S02]  /*3d90*/  LDG.E.64 R24, desc[UR8][R24.64] ;  /* 0x0000000818187981 */ /* 0x000ee4000c1e1b00 */
[----:B---3--:R-:W-:Y:S01]  /*3da0*/  FADD.FTZ R18, R18, R24 ;  /* 0x0000001812127221 */ /* 0x008fe20000010000 */
[----:B------:R-:W-:-:S07]  /*3db0*/  FADD.FTZ R19, R19, R25 ;  /* 0x0000001913137221 */ /* 0x000fce0000010000 */
.L_x_1101:
[----:B------:R-:W-:Y:S05]  /*3dc0*/  BSYNC B0 ;  /* 0x0000000000007941 */ /* 0x000fea0003800000 */
.L_x_1100:
        /* <DEDUP_REMOVED lines=10> */
[----:B------:R-:W3:Y:S04]  /*3e70*/  @!P3 LDG.E.64 R20, desc[UR8][R20.64] ;  /* 0x000000081414b981 */ /* 0x000ee8000c1e1b00 */
[----:B------:R-:W2:Y:S01]  /*3e80*/  @!P0 LDG.E.64 R32, desc[UR8][R32.64] ;  /* 0x0000000820208981 */ /* 0x000ea2000c1e1b00 */
[----:B---3--:R-:W-:Y:S01]  /*3e90*/  @!P3 FADD.FTZ R18, R18, R20 ;  /* 0x000000141212b221 */ /* 0x008fe20000010000 */
[----:B------:R-:W-:-:S03]  /*3ea0*/  @!P3 FADD.FTZ R19, R19, R21 ;  /* 0x000000151313b221 */ /* 0x000fc60000010000 */
[----:B--2---:R-:W-:Y:S01]  /*3eb0*/  @!P0 FADD.FTZ R18, R18, R32 ;  /* 0x0000002012128221 */ /* 0x004fe20000010000 */
[----:B------:R-:W-:-:S07]  /*3ec0*/  @!P0 FADD.FTZ R19, R19, R33 ;  /* 0x0000002113138221 */ /* 0x000fce0000010000 */
.L_x_1092:
[----:B------:R-:W0:Y:S01]  /*3ed0*/  S2UR UR6, SR_CgaCtaId ;  /* 0x00000000000679c3 */ /* 0x000e220000008800 */
        /* <DEDUP_REMOVED lines=8> */
[----:B0-----:R-:W-:-:S09]  /*3f60*/  ULEA UR5, UR6, UR5, 0x18 ;  /* 0x0000000506057291 */ /* 0x001fd2000f8ec03f */
[----:B------:R-:W-:Y:S01]  /*3f70*/  @!P2 STS.64 [UR5+0xc0], R18 ;  /* 0x0000c012ff00a988 */ /* 0x000fe20008000a05 */
[----:B------:R-:W-:Y:S01]  /*3f80*/  BAR.SYNC.DEFER_BLOCKING 0x0 ;  /* 0x0000000000007b1d */ /* 0x000fe20000010000 */
[----:B------:R-:W-:-:S04]  /*3f90*/  ISETP.GE.U32.AND P2, PT, R74, UR12, PT ;  /* 0x0000000c4a007c0c */ /* 0x000fc8000bf46070 */
[----:B------:R-:W-:-:S04]  /*3fa0*/  ISETP.GE.AND.EX P2, PT, R63, UR13, PT, P2 ;  /* 0x0000000d3f007c0c */ /* 0x000fc8000bf46320 */
[----:B------:R-:W-:Y:S01]  /*3fb0*/  ISETP.GT.U32.OR P2, PT, R78, 0x27f, P2 ;  /* 0x0000027f4e00780c */ /* 0x000fe20001744470 */
[----:B-1----:R-:W3:Y:S01]  /*3fc0*/  LDS.64 R20, [UR5+0xc0] ;  /* 0x0000c005ff147984 */ /* 0x002ee20008000a00 */
[----:B------:R-:W-:Y:S02]  /*3fd0*/  ULDC UR5, c[0x0][0x2bc] ;  /* 0x0000af0000057ab9 */ /* 0x000fe40000000800 */
[----:B---3--:R-:W-:Y:S01]  /*3fe0*/  FMUL.FTZ R19, R20, UR5 ;  /* 0x0000000514137c20 */ /* 0x008fe20008410000 */
        /* <DEDUP_REMOVED lines=20> */
.L_x_1102:
        /* <DEDUP_REMOVED lines=19> */
.L_x_1104:
[----:B------:R-:W-:Y:S05]  /*4260*/  BSYNC B0 ;  /* 0x0000000000007941 */ /* 0x000fea0003800000 */
.L_x_1103:
        /* <DEDUP_REMOVED lines=19> */
.L_x_1105:
[----:B------:R-:W-:Y:S04]  /*43a0*/  BSSY B0, `(.L_x_1106) ;  /* 0x0000013000007945 */ /* 0x000fe80003800000 */
[----:B------:R-:W-:Y:S05]  /*43b0*/  @P0 BRA `(.L_x_1107) ;  /* 0x0000000000440947 */ /* 0x000fea0003800000 */
[----:B------:R-:W-:Y:S01]  /*43c0*/  ULDC.64 UR12, c[0x0][0x288] ;  /* 0x0000a200000c7ab9 */ /* 0x000fe20000000a00 */
[--C-:B------:R-:W-:Y:S01]  /*43d0*/  FFMA.FTZ R0, R3, R19, R18.reuse ;  /* 0x0000001303007223 */ /* 0x100fe20000010012 */
[----:B------:R-:W-:Y:S01]  /*43e0*/  MOV R2, R82 ;  /* 0x0000005200027202 */ /* 0x000fe20000000f00 */
[----:B------:R-:W-:Y:S01]  /*43f0*/  IMAD R20, R65, UR12, RZ ;  /* 0x0000000c41147c24 */ /* 0x000fe2000f8e02ff */
[----:B------:R-:W-:Y:S01]  /*4400*/  MOV R3, R85 ;  /* 0x0000005500037202 */ /* 0x000fe20000000f00 */
[----:B------:R-:W-:Y:S02]  /*4410*/  FFMA.FTZ R4, R4, R19, R18 ;  /* 0x0000001304047223 */ /* 0x000fe40000010012 */
[C---:B------:R-:W-:Y:S02]  /*4420*/  IMAD R21, R75.reuse, UR13, R20 ;  /* 0x0000000d4b157c24 */ /* 0x040fe4000f8e0214 */
[----:B0-----:R-:W-:Y:S01]  /*4430*/  IMAD.WIDE.U32 R10, R75, UR12, R2 ;  /* 0x0000000c4b0a7c25 */ /* 0x001fe2000f8e0002 */
        /* <DEDUP_REMOVED lines=9> */
.L_x_1107:
[----:B------:R-:W-:Y:S05]  /*44d0*/  BSYNC B0 ;  /* 0x0000000000007941 */ /* 0x000fea0003800000 */
.L_x_1106:
[----:B------:R-:W-:Y:S05]  /*44e0*/  @!P4 BRA `(.L_x_1108) ;  /* 0x000000000048c947 */ /* 0x000fea0003800000 */
[----:B-1----:R-:W-:Y:S01]  /*44f0*/  FFMA.FTZ R2, R6, R69, R71 ;  /* 0x0000004506027223 */ /* 0x002fe20000010047 */
        /* <DEDUP_REMOVED lines=17> */
.L_x_1108:
[----:B------:R-:W-:Y:S04]  /*4610*/  BSSY B0, `(.L_x_1109) ;  /* 0x0000013000007945 */ /* 0x000fe80003800000 */
[----:B------:R-:W-:Y:S05]  /*4620*/  @P2 BRA `(.L_x_1110) ;  /* 0x0000000000442947 */ /* 0x000fea0003800000 */
[----:B------:R-:W-:Y:S01]  /*4630*/  ULDC.64 UR12, c[0x0][0x288] ;  /* 0x0000a200000c7ab9 */ /* 0x000fe20000000a00 */
[----:B-1----:R-:W-:Y:S01]  /*4640*/  MOV R2, R82 ;  /* 0x0000005200027202 */ /* 0x002fe20000000f00 */
        /* <DEDUP_REMOVED lines=8> */
[----:B0-----:R-:W-:Y:S01]  /*46d0*/  FFMA.FTZ R11, R69, R15, -R6 ;  /* 0x0000000f450b7223 */ /* 0x001fe20000010806 */
[----:B------:R-:W-:Y:S02]  /*46e0*/  LEA R2, P0, R4, UR12, 0x2 ;  /* 0x0000000c04027c11 */ /* 0x000fe4000f8010ff */
[-C--:B------:R-:W-:Y:S01]  /*46f0*/  FMUL.FTZ R10, R3, R68.reuse ;  /* 0x00000044030a7220 */ /* 0x080fe20000410000 */
[----:B------:R-:W-:Y:S01]  /*4700*/  IADD3 R63, R5, R63, RZ ;  /* 0x0000003f053f7210 */ /* 0x000fe20007ffe0ff */
[----:B------:R-:W-:-:S03]  /*4710*/  FMUL.FTZ R11, R11, R68 ;  /* 0x000000440b0b7220 */ /* 0x000fc60000410000 */
[----:B------:R-:W-:-:S05]  /*4720*/  LEA.HI.X R3, R4, UR13, R63, 0x2, P0 ;  /* 0x0000000d04037c11 */ /* 0x000fca00080f143f */
[----:B------:R2:W-:Y:S02]  /*4730*/  STG.E.64 desc[UR8][R2.64], R10 ;  /* 0x0000000a02007986 */ /* 0x0005e4000c101b08 */
.L_x_1110:
[----:B------:R-:W-:Y:S05]  /*4740*/  BSYNC B0 ;  /* 0x0000000000007941 */ /* 0x000fea0003800000 */
.L_x_1109:
[----:B------:R-:W-:Y:S05]  /*4750*/  @!P4 BRA `(.L_x_1111) ;  /* 0x000000000048c947 */ /* 0x000fea0003800000 */
[----:B------:R-:W-:Y:S01]  /*4760*/  FFMA.FTZ R66, R7, R73, R66 ;  /* 0x0000004907427223 */ /* 0x000fe20000010042 */
[----:B------:R-:W-:-:S03]  /*4770*/  FFMA.FTZ R71, R8, R69, R71 ;  /* 0x0000004508477223 */ /* 0x000fc60000010047 */
[----:B------:R-:W-:Y:S01]  /*4780*/  FMUL.FTZ R0, R66, -1.4426950216293334961 ;  /* 0xbfb8aa3b42007820 */ /* 0x000fe20000410000 */
[----:B------:R-:W-:-:S05]  /*4790*/  FMUL.FTZ R4, R71, -1.4426950216293334961 ;  /* 0xbfb8aa3b47047820 */ /* 0x000fca0000410000 */
[----:B------:R-:W1:Y:S08]  /*47a0*/  MUFU.EX2 R0, R0 ;  /* 0x0000000000007308 */ /* 0x000e700000000800 */
[----:B------:R-:W3:Y:S01]  /*47b0*/  MUFU.EX2 R4, R4 ;  /* 0x0000000400047308 */ /* 0x000ee20000000800 */
[----:B-12---:R-:W-:-:S07]  /*47c0*/  FADD.FTZ R2, R0, 1 ;  /* 0x3f80000000027421 */ /* 0x006fce0000010000 */
[----:B------:R-:W0:Y:S01]  /*47d0*/  MUFU.RCP R3, R2 ;  /* 0x0000000200037308 */ /* 0x000e220000001000 */
[----:B---3--:R-:W-:-:S07]  /*47e0*/  FADD.FTZ R5, R4, 1 ;  /* 0x3f80000004057421 */ /* 0x008fce0000010000 */
        /* <DEDUP_REMOVED lines=9> */
.L_x_1111:
        /* <DEDUP_REMOVED lines=13> */
[----:B-12---:R-:W-:Y:S01]  /*4950*/  LEA R2, P0, R82, UR12, 0x2 ;  /* 0x0000000c52027c11 */ /* 0x006fe2000f8010ff */
[----:B------:R-:W-:Y:S01]  /*4960*/  FMUL.FTZ R17, R17, R68 ;  /* 0x0000004411117220 */ /* 0x000fe20000410000 */
[----:B------:R-:W-:-:S04]  /*4970*/  IADD3 R61, R83, R61, RZ ;  /* 0x0000003d533d7210 */ /* 0x000fc80007ffe0ff */
[----:B------:R-:W-:-:S05]  /*4980*/  LEA.HI.X R3, R82, UR13, R61, 0x2, P0 ;  /* 0x0000000d52037c11 */ /* 0x000fca00080f143d */
[----:B------:R3:W-:Y:S02]  /*4990*/  STG.E.64 desc[UR8][R2.64], R16 ;  /* 0x0000001002007986 */ /* 0x0007e4000c101b08 */
.L_x_1113:
[----:B------:R-:W-:Y:S05]  /*49a0*/  BSYNC B0 ;  /* 0x0000000000007941 */ /* 0x000fea0003800000 */
.L_x_1112:
[----:B------:R-:W4:Y:S01]  /*49b0*/  LDC R0, c[0x0][0x10] ;  /* 0x00000400ff007b82 */ /* 0x000f220000000800 */
[----:B------:R-:W-:Y:S02]  /*49c0*/  IADD3 R70, R70, 0x1, RZ ;  /* 0x0000000146467810 */ /* 0x000fe40007ffe0ff */
[----:B----4-:R-:W-:-:S04]  /*49d0*/  IADD3 R77, R0, R77, RZ ;  /* 0x0000004d004d7210 */ /* 0x010fc80007ffe0ff */
[----:B------:R-:W-:-:S13]  /*49e0*/  ISETP.GE.AND P0, PT, R77, UR4, PT ;  /* 0x000000044d007c0c */ /* 0x000fda000bf06270 */
[----:B------:R-:W-:Y:S05]  /*49f0*/  @!P0 BRA `(.L_x_1114) ;  /* 0xffffffb800408947 */ /* 0x000fea000383ffff */
.L_x_1078:
[----:B------:R-:W4:Y:S01]  /*4a00*/  LDC R4, c[0x0][0xc] ;  /* 0x00000300ff047b82 */ /* 0x000f220000000800 */
[----:B------:R-:W-:Y:S01]  /*4a10*/  ISETP.NE.AND P1, PT, R78, RZ, PT ;  /* 0x000000ff4e00720c */ /* 0x000fe20003f25270 */
[----:B------:R-:W-:Y:S06]  /*4a20*/  BSSY B0, `(.L_x_1115) ;  /* 0x0000011000007945 */ /* 0x000fec0003800000 */
[----:B------:R-:W5:Y:S08]  /*4a30*/  LDC R7, c[0x0][0x10] ;  /* 0x00000400ff077b82 */ /* 0x000f700000000800 */
[----:B-123--:R-:W1:Y:S01]  /*4a40*/  LDC.64 R2, c[0x0][0x258] ;  /* 0x00009600ff027b82 */ /* 0x00ee620000000a00 */
[----:B----4-:R-:W-:-:S02]  /*4a50*/  ISETP.NE.AND P0, PT, R4, 0x1, PT ;  /* 0x000000010400780c */ /* 0x010fc40003f05270 */
[----:B-----5:R-:W-:-:S04]  /*4a60*/  SHF.L.U32 R0, R7, 0x1, RZ ;  /* 0x0000000107007819 */ /* 0x020fc800000006ff */
        /* <DEDUP_REMOVED lines=12> */
.L_x_1116:
[----:B------:R-:W-:Y:S05]  /*4b30*/  BSYNC B0 ;  /* 0x0000000000007941 */ /* 0x000fea0003800000 */
.L_x_1115:
        /* <DEDUP_REMOVED lines=11> */
.L_x_1118:
[----:B------:R-:W2:Y:S04]  /*4bf0*/  LDG.E.STRONG.GPU R5, desc[UR8][R2.64] ;  /* 0x0000000802057981 */ /* 0x000ea8000c1ef900 */
[----:B--2---:R-:W-:Y:S01]  /*4c00*/  CCTL.IVALL ;  /* 0x00000000ff00798f */ /* 0x004fe20002000000 */
[----:B------:R-:W-:Y:S05]  /*4c10*/  YIELD ;  /* 0x0000000000007946 */ /* 0x000fea0003800000 */
[----:B------:R-:W-:-:S13]  /*4c20*/  ISETP.NE.AND P0, PT, R5, R0, PT ;  /* 0x000000000500720c */ /* 0x000fda0003f05270 */
[----:B------:R-:W-:Y:S05]  /*4c30*/  @P0 BRA `(.L_x_1118) ;  /* 0xfffffffc00ec0947 */ /* 0x000fea000383ffff */
.L_x_1117:
[----:B------:R-:W-:Y:S05]  /*4c40*/  WARPSYNC.ALL ;  /* 0x0000000000007948 */ /* 0x000fea0003800000 */
[----:B0-----:R-:W0:Y:S08]  /*4c50*/  LDC.64 R22, c[0x0][0x288] ;  /* 0x0000a200ff167b82 */ /* 0x001e300000000a00 */
        /* <DEDUP_REMOVED lines=22> */
.L_x_1119:
        /* <DEDUP_REMOVED lines=25> */
.L_x_1120:
        /* <DEDUP_REMOVED lines=11> */
.L_x_1905:


//--------------------- .text._Z35group_norm_nhwc_bwd_one_pass_kernelI11Fp32IOFp16WLi64ELi10ELi640EEv26Group_norm_nhwc_bwd_params --------------------------
	.section	.text._Z35group_norm_nhwc_bwd_one_pass_kernelI11Fp32IOFp16WLi64ELi10ELi640EEv26Group_norm_nhwc_bwd_params,"ax",@progbits
	.align	128
        .global         _Z35group_norm_nhwc_bwd_one_pass_kernelI11Fp32IOFp16WLi64ELi10ELi640EEv26Group_norm_nhwc_bwd_params
        .type           _Z35group_norm_nhwc_bwd_one_pass_kernelI11Fp32IOFp16WLi64ELi10ELi640EEv26Group_norm_nhwc_bwd_params,@function
        .size           _Z35group_norm_nhwc_bwd_one_pass_kernelI11Fp32IOFp16WLi64ELi10ELi640EEv26Group_norm_nhwc_bwd_params,(.L_x_1906 - _Z35group_norm_nhwc_bwd_one_pass_kernelI11Fp32IOFp16WLi64ELi10ELi640EEv26Group_norm_nhwc_bwd_params)
        .other          _Z35group_norm_nhwc_bwd_one_pass_kernelI11Fp32IOFp16WLi64ELi10ELi640EEv26Group_norm_nhwc_bwd_params,@"STO_CUDA_ENTRY STV_DEFAULT"
_Z35group_norm_nhwc_bwd_one_pass_kernelI11Fp32IOFp16WLi64ELi10ELi640EEv26Group_norm_nhwc_bwd_params:
.text._Z35group_norm_nhwc_bwd_one_pass_kernelI11Fp32IOFp16WLi64ELi10ELi640EEv26Group_norm_nhwc_bwd_params:
        /* <DEDUP_REMOVED lines=48> */
.L_x_1145:
        /* <DEDUP_REMOVED lines=95> */
[----:B------:R-:W-:Y:S01]  /*08f0*/  MOV R41, RZ ;  /* 0x000000ff00297202 */ /* 0x000fe20000000f00 */
[----:B--2---:R-:W-:Y:S02]  /*0900*/  HADD2.F32 R38, -RZ, R38.H0_H0 ;  /* 0x20000026ff267230 */ /* 0x004fe40000004100 */
[----:B---3--:R-:W-:Y:S02]  /*0910*/  HADD2.F32 R31, -RZ, R31.H0_H0 ;  /* 0x2000001fff1f7230 */ /* 0x008fe40000004100 */
[----:B----4-:R-:W-:-:S02]  /*0920*/  @P0 HADD2.F32 R43, -RZ, R3.H0_H0 ;  /* 0x20000003ff2b0230 */ /* 0x010fc40000004100 */
[----:B------:R-:W-:-:S07]  /*0930*/  @P0 HADD2.F32 R41, -RZ, R0.H0_H0 ;  /* 0x20000000ff290230 */ /* 0x000fce0000004100 */
.L_x_1123:
[----:B------:R-:W-:Y:S05]  /*0940*/  BSYNC B0 ;  /* 0x0000000000007941 */ /* 0x000fea0003800000 */
.L_x_1122:
        /* <DEDUP_REMOVED lines=25> */
.L_x_1124:
        /* <DEDUP_REMOVED lines=99> */
.L_x_1126:
[----:B------:R-:W-:Y:S05]  /*1110*/  BSYNC B0 ;  /* 0x0000000000007941 */ /* 0x000fea0003800000 */
.L_x_1125:
        /* <DEDUP_REMOVED lines=40> */
.L_x_1129:
        /* <DEDUP_REMOVED lines=210> */
.L_x_1128:
[----:B------:R-:W-:Y:S05]  /*20c0*/  BSYNC B0 ;  /* 0x0000000000007941 */ /* 0x000fea0003800000 */
.L_x_1127:
        /* <DEDUP_REMOVED lines=20> */
.L_x_1131:
[----:B------:R-:W-:Y:S05]  /*2210*/  BSYNC B0 ;  /* 0x0000000000007941 */ /* 0x000fea0003800000 */
.L_x_1130:
        /* <DEDUP_REMOVED lines=34> */
.L_x_1134:
[----:B------:R-:W2:Y:S04]  /*2440*/  LDG.E.STRONG.GPU R12, desc[UR14][R8.64] ;  /* 0x0000000e080c7981 */ /* 0x000ea8000c1ef900 */
[----:B--2---:R-:W-:Y:S01]  /*2450*/  CCTL.IVALL ;  /* 0x00000000ff00798f */ /* 0x004fe20002000000 */
[----:B------:R-:W-:Y:S05]  /*2460*/  YIELD ;  /* 0x0000000000007946 */ /* 0x000fea0003800000 */
[----:B------:R-:W-:-:S13]  /*2470*/  ISETP.NE.AND P0, PT, R12, R15, PT ;  /* 0x0000000f0c00720c */ /* 0x000fda0003f05270 */
[----:B------:R-:W-:Y:S05]  /*2480*/  @P0 BRA `(.L_x_1134) ;  /* 0xfffffffc00ec0947 */ /* 0x000fea000383ffff */
.L_x_1133:
        /* <DEDUP_REMOVED lines=17> */
.L_x_1138:
        /* <DEDUP_REMOVED lines=115> */
.L_x_1137:
        /* <DEDUP_REMOVED lines=61> */
.L_x_1139:
[----:B------:R-:W-:-:S13]  /*30a0*/  ISETP.NE.OR P0, PT, R8, RZ, P0 ;  /* 0x000000ff0800720c */ /* 0x000fda0000705670 */
[----:B------:R-:W-:Y:S05]  /*30b0*/  @!P0 BRA `(.L_x_1135) ;  /* 0x00000000007c8947 */ /* 0x000fea0003800000 */
.L_x_1136:
        /* <DEDUP_REMOVED lines=31> */
.L_x_1135:
        /* <DEDUP_REMOVED lines=11> */
.L_x_1141:
[----:B------:R-:W-:Y:S05]  /*3360*/  BSYNC B0 ;  /* 0x0000000000007941 */ /* 0x000fea0003800000 */
.L_x_1140:
        /* <DEDUP_REMOVED lines=16> */
.L_x_1132:
        /* <DEDUP_REMOVED lines=26> */
.L_x_1142:
        /* <DEDUP_REMOVED lines=23> */
.L_x_1144:
[----:B------:R-:W-:Y:S05]  /*3780*/  BSYNC B0 ;  /* 0x0000000000007941 */ /* 0x000fea0003800000 */
.L_x_1143:
[----:B------:R-:W-:Y:S01]  /*3790*/  ULDC UR6, c[0x0][0x10] ;  /* 0x0000040000067ab9 */ /* 0x000fe20000000800 */
[----:B------:R-:W-:Y:S02]  /*37a0*/  UIADD3 UR4, UR4, 0x1, URZ ;  /* 0x0000000104047890 */ /* 0x000fe4000fffe03f */
[----:B------:R-:W-:-:S04]  /*37b0*/  UIADD3 UR8, UR6, UR8, URZ ;  /* 0x0000000806087290 */ /* 0x000fc8000fffe03f */
[----:B------:R-:W-:-:S06]  /*37c0*/  UISETP.GE.AND UP0, UPT, UR8, UR5, UPT ;  /* 0x000000050800728c */ /* 0x000fcc000bf06270 */
[----:B------:R-:W-:-:S13]  /*37d0*/  PLOP3.LUT P0, PT, PT, PT, UP0, 0x80, 0x0 ;  /* 0x000000000000781c */ /* 0x000fda0003f0f008 */
[----:B------:R-:W-:Y:S05]  /*37e0*/  @!P0 BRA `(.L_x_1145) ;  /* 0xffffffc800c48947 */ /* 0x000fea000383ffff */
.L_x_1121:
        /* <DEDUP_REMOVED lines=19> */
.L_x_1147:
[----:B------:R-:W-:Y:S05]  /*3920*/  BSYNC B0 ;  /* 0x0000000000007941 */ /* 0x000fea0003800000 */
.L_x_1146:
        /* <DEDUP_REMOVED lines=11> */
.L_x_1149:
[----:B------:R-:W2:Y:S04]  /*39e0*/  LDG.E.STRONG.GPU R5, desc[UR14][R2.64] ;  /* 0x0000000e02057981 */ /* 0x000ea8000c1ef900 */
[----:B--2---:R-:W-:Y:S01]  /*39f0*/  CCTL.IVALL ;  /* 0x00000000ff00798f */ /* 0x004fe20002000000 */
[----:B------:R-:W-:Y:S05]  /*3a00*/  YIELD ;  /* 0x0000000000007946 */ /* 0x000fea0003800000 */
[----:B------:R-:W-:-:S13]  /*3a10*/  ISETP.NE.AND P0, PT, R5, R0, PT ;  /* 0x000000000500720c */ /* 0x000fda0003f05270 */
[----:B------:R-:W-:Y:S05]  /*3a20*/  @P0 BRA `(.L_x_1149) ;  /* 0xfffffffc00ec0947 */ /* 0x000fea000383ffff */
.L_x_1148:
        /* <DEDUP_REMOVED lines=24> */
.L_x_1150:
        /* <DEDUP_REMOVED lines=25> */
.L_x_1151:
        /* <DEDUP_REMOVED lines=12> */
.L_x_1906:


//--------------------- .text._Z35group_norm_nhwc_bwd_one_pass_kernelI11Fp32IOFp16WLi128ELi10ELi640EEv26Group_norm_nhwc_bwd_params --------------------------
	.section	.text._Z35group_norm_nhwc_bwd_one_pass_kernelI11Fp32IOFp16WLi128ELi10ELi640EEv26Group_norm_nhwc_bwd_params,"ax",@progbits
	.align	128
        .global         _Z35group_norm_nhwc_bwd_one_pass_kernelI11Fp32IOFp16WLi128ELi10ELi640EEv26Group_norm_nhwc_bwd_params
        .type           _Z35group_norm_nhwc_bwd_one_pass_kernelI11Fp32IOFp16WLi128ELi10ELi640EEv26Group_norm_nhwc_bwd_params,@function
        .size           _Z35group_norm_nhwc_bwd_one_pass_kernelI11Fp32IOFp16WLi128ELi10ELi640EEv26Group_norm_nhwc_bwd_params,(.L_x_1907 - _Z35group_norm_nhwc_bwd_one_pass_kernelI11Fp32IOFp16WLi128ELi10ELi640EEv26Group_norm_nhwc_bwd_params)
        .other          _Z35group_norm_nhwc_bwd_one_pass_kernelI11Fp32IOFp16WLi128ELi10ELi640EEv26Group_norm_nhwc_bwd_params,@"STO_CUDA_ENTRY STV_DEFAULT"
_Z35group_norm_nhwc_bwd_one_pass_kernelI11Fp32IOFp16WLi128ELi10ELi640EEv26Group_norm_nhwc_bwd_params:
.text._Z35group_norm_nhwc_bwd_one_pass_kernelI11Fp32IOFp16WLi128ELi10ELi640EEv26Group_norm_nhwc_bwd_params:
        /* <DEDUP_REMOVED lines=48> */
.L_x_1176:
        /* <DEDUP_REMOVED lines=100> */
.L_x_1154:
[----:B------:R-:W-:Y:S05]  /*0940*/  BSYNC B0 ;  /* 0x0000000000007941 */ /* 0x000fea0003800000 */
.L_x_1153:
        /* <DEDUP_REMOVED lines=25> */
.L_x_1155:
        /* <DEDUP_REMOVED lines=99> */
.L_x_1157:
[----:B------:R-:W-:Y:S05]  /*1110*/  BSYNC B0 ;  /* 0x0000000000007941 */ /* 0x000fea0003800000 */
.L_x_1156:
        /* <DEDUP_REMOVED lines=40> */
.L_x_1160:
        /* <DEDUP_REMOVED lines=210> */
.L_x_1159:
[----:B------:R-:W-:Y:S05]  /*20c0*/  BSYNC B0 ;  /* 0x0000000000007941 */ /* 0x000fea0003800000 */
.L_x_1158:
        /* <DEDUP_REMOVED lines=20> */
.L_x_1162:
[----:B------:R-:W-:Y:S05]  /*2210*/  BSYNC B0 ;  /* 0x0000000000007941 */ /* 0x000fea0003800000 */
.L_x_1161:
        /* <DEDUP_REMOVED lines=34> */
.L_x_1165:
[----:B------:R-:W2:Y:S04]  /*2440*/  LDG.E.STRONG.GPU R12, desc[UR14][R8.64] ;  /* 0x0000000e080c7981 */ /* 0x000ea8000c1ef900 */
[----:B--2---:R-:W-:Y:S01]  /*2450*/  CCTL.IVALL ;  /* 0x00000000ff00798f */ /* 0x004fe20002000000 */
[----:B------:R-:W-:Y:S05]  /*2460*/  YIELD ;  /* 0x0000000000007946 */ /* 0x000fea0003800000 */
[----:B------:R-:W-:-:S13]  /*2470*/  ISETP.NE.AND P0, PT, R12, R15, PT ;  /* 0x0000000f0c00720c */ /* 0x000fda0003f05270 */
[----:B------:R-:W-:Y:S05]  /*2480*/  @P0 BRA `(.L_x_1165) ;  /* 0xfffffffc00ec0947 */ /* 0x000fea000383ffff */
.L_x_1164:
        /* <DEDUP_REMOVED lines=17> */
.L_x_1169:
        /* <DEDUP_REMOVED lines=115> */
.L_x_1168:
        /* <DEDUP_REMOVED lines=61> */
.L_x_1170:
[----:B------:R-:W-:-:S13]  /*30a0*/  ISETP.NE.OR P0, PT, R8, RZ, P0 ;  /* 0x000000ff0800720c */ /* 0x000fda0000705670 */
[----:B------:R-:W-:Y:S05]  /*30b0*/  @!P0 BRA `(.L_x_1166) ;  /* 0x00000000007c8947 */ /* 0x000fea0003800000 */
.L_x_1167:
        /* <DEDUP_REMOVED lines=31> */
.L_x_1166:
        /* <DEDUP_REMOVED lines=11> */
.L_x_1172:
[----:B------:R-:W-:Y:S05]  /*3360*/  BSYNC B0 ;  /* 0x0000000000007941 */ /* 0x000fea0003800000 */
.L_x_1171:
        /* <DEDUP_REMOVED lines=16> */
.L_x_1163:
        /* <DEDUP_REMOVED lines=26> */
.L_x_1173:
        /* <DEDUP_REMOVED lines=23> */
.L_x_1175:
[----:B------:R-:W-:Y:S05]  /*3780*/  BSYNC B0 ;  /* 0x0000000000007941 */ /* 0x000fea0003800000 */
.L_x_1174:
[----:B------:R-:W-:Y:S01]  /*3790*/  ULDC UR6, c[0x0][0x10] ;  /* 0x0000040000067ab9 */ /* 0x000fe20000000800 */
[----:B------:R-:W-:Y:S02]  /*37a0*/  UIADD3 UR4, UR4, 0x1, URZ ;  /* 0x0000000104047890 */ /* 0x000fe4000fffe03f */
[----:B------:R-:W-:-:S04]  /*37b0*/  UIADD3 UR8, UR6, UR8, URZ ;  /* 0x0000000806087290 */ /* 0x000fc8000fffe03f */
[----:B------:R-:W-:-:S06]  /*37c0*/  UISETP.GE.AND UP0, UPT, UR8, UR5, UPT ;  /* 0x000000050800728c */ /* 0x000fcc000bf06270 */
[----:B------:R-:W-:-:S13]  /*37d0*/  PLOP3.LUT P0, PT, PT, PT, UP0, 0x80, 0x0 ;  /* 0x000000000000781c */ /* 0x000fda0003f0f008 */
[----:B------:R-:W-:Y:S05]  /*37e0*/  @!P0 BRA `(.L_x_1176) ;  /* 0xffffffc800c48947 */ /* 0x000fea000383ffff */
.L_x_1152:
        /* <DEDUP_REMOVED lines=19> */
.L_x_1178:
[----:B------:R-:W-:Y:S05]  /*3920*/  BSYNC B0 ;  /* 0x0000000000007941 */ /* 0x000fea0003800000 */
.L_x_1177:
        /* <DEDUP_REMOVED lines=11> */
.L_x_1180:
[----:B------:R-:W2:Y:S04]  /*39e0*/  LDG.E.STRONG.GPU R5, desc[UR14][R2.64] ;  /* 0x0000000e02057981 */ /* 0x000ea8000c1ef900 */
[----:B--2---:R-:W-:Y:S01]  /*39f0*/  CCTL.IVALL ;  /* 0x00000000ff00798f */ /* 0x004fe20002000000 */
[----:B------:R-:W-:Y:S05]  /*3a00*/  YIELD ;  /* 0x0000000000007946 */ /* 0x000fea0003800000 */
[----:B------:R-:W-:-:S13]  /*3a10*/  ISETP.NE.AND P0, PT, R5, R0, PT ;  /* 0x000000000500720c */ /* 0x000fda0003f05270 */
[----:B------:R-:W-:Y:S05]  /*3a20*/  @P0 BRA `(.L_x_1180) ;  /* 0xfffffffc00ec0947 */ /* 0x000fea000383ffff */
.L_x_1179:
        /* <DEDUP_REMOVED lines=24> */
.L_x_1181:
        /* <DEDUP_REMOVED lines=25> */
.L_x_1182:
        /* <DEDUP_REMOVED lines=12> */
.L_x_1907:


//--------------------- .text._Z35group_norm_nhwc_bwd_one_pass_kernelI11Fp32IOFp16WLi256ELi10ELi640EEv26Group_norm_nhwc_bwd_params --------------------------
	.section	.text._Z35group_norm_nhwc_bwd_one_pass_kernelI11Fp32IOFp16WLi256ELi10ELi640EEv26Group_norm_nhwc_bwd_params,"ax",@progbits
	.align	128
        .global         _Z35group_norm_nhwc_bwd_one_pass_kernelI11Fp32IOFp16WLi256ELi10ELi640EEv26Group_norm_nhwc_bwd_params
        .type           _Z35group_norm_nhwc_bwd_one_pass_kernelI11Fp32IOFp16WLi256ELi10ELi640EEv26Group_norm_nhwc_bwd_params,@function
        .size           _Z35group_norm_nhwc_bwd_one_pass_kernelI11Fp32IOFp16WLi256ELi10ELi640EEv26Group_norm_nhwc_bwd_params,(.L_x_1908 - _Z35group_norm_nhwc_bwd_one_pass_kernelI11Fp32IOFp16WLi256ELi10ELi640EEv26Group_norm_nhwc_bwd_params)
        .other          _Z35group_norm_nhwc_bwd_one_pass_kernelI11Fp32IOFp16WLi256ELi10ELi640EEv26Group_norm_nhwc_bwd_params,@"STO_CUDA_ENTRY STV_DEFAULT"
_Z35group_norm_nhwc_bwd_one_pass_kernelI11Fp32IOFp16WLi256ELi10ELi640EEv26Group_norm_nhwc_bwd_params:
.text._Z35group_norm_nhwc_bwd_one_pass_kernelI11Fp32IOFp16WLi256ELi10ELi640EEv26Group_norm_nhwc_bwd_params:
        /* <DEDUP_REMOVED lines=37> */
.L_x_1211:
        /* <DEDUP_REMOVED lines=119> */
[----:B---3--:R-:W-:Y:S02]  /*09c0*/  HADD2.F32 R35, -RZ, R35.H0_H0 ;  /* 0x20000023ff237230 */ /* 0x008fe40000004100 */
[----:B----4-:R-:W-:Y:S02]  /*09d0*/  HADD2.F32 R31, -RZ, R31.H0_H0 ;  /* 0x2000001fff1f7230 */ /* 0x010fe40000004100 */
[----:B--2---:R-:W-:Y:S02]  /*09e0*/  @P0 HADD2.F32 R32, -RZ, R3.H0_H0 ;  /* 0x20000003ff200230 */ /* 0x004fe40000004100 */
[----:B------:R-:W-:-:S07]  /*09f0*/  @P0 HADD2.F32 R33, -RZ, R0.H0_H0 ;  /* 0x20000000ff210230 */ /* 0x000fce0000004100 */
.L_x_1185:
[----:B------:R-:W-:Y:S05]  /*0a00*/  BSYNC B0 ;  /* 0x0000000000007941 */ /* 0x000fea0003800000 */
.L_x_1184:
        /* <DEDUP_REMOVED lines=29> */
.L_x_1186:
        /* <DEDUP_REMOVED lines=26> */
.L_x_1187:
        /* <DEDUP_REMOVED lines=106> */
.L_x_1189:
[----:B------:R-:W-:Y:S05]  /*1420*/  BSYNC B0 ;  /* 0x0000000000007941 */ /* 0x000fea0003800000 */
.L_x_1188:
        /* <DEDUP_REMOVED lines=40> */
.L_x_1192:
        /* <DEDUP_REMOVED lines=217> */
.L_x_1191:
[----:B------:R-:W-:Y:S05]  /*2440*/  BSYNC B0 ;  /* 0x0000000000007941 */ /* 0x000fea0003800000 */
.L_x_1190:
        /* <DEDUP_REMOVED lines=24> */
.L_x_1194:
[----:B------:R-:W-:Y:S05]  /*25d0*/  BSYNC B0 ;  /* 0x0000000000007941 */ /* 0x000fea0003800000 */
.L_x_1193:
        /* <DEDUP_REMOVED lines=32> */
.L_x_1197:
[----:B-1----:R-:W2:Y:S04]  /*27e0*/  LDG.E.STRONG.GPU R14, desc[UR8][R12.64] ;  /* 0x000000080c0e7981 */ /* 0x002ea8000c1ef900 */
[----:B--2---:R-:W-:Y:S01]  /*27f0*/  CCTL.IVALL ;  /* 0x00000000ff00798f */ /* 0x004fe20002000000 */
[----:B------:R-:W-:Y:S05]  /*2800*/  YIELD ;  /* 0x0000000000007946 */ /* 0x000fea0003800000 */
[----:B------:R-:W-:-:S13]  /*2810*/  ISETP.NE.AND P0, PT, R14, R19, PT ;  /* 0x000000130e00720c */ /* 0x000fda0003f05270 */
[----:B------:R-:W-:Y:S05]  /*2820*/  @P0 BRA `(.L_x_1197) ;  /* 0xfffffffc00ec0947 */ /* 0x000fea000383ffff */
.L_x_1196:
        /* <DEDUP_REMOVED lines=17> */
.L_x_1201:
        /* <DEDUP_REMOVED lines=115> */
.L_x_1200:
        /* <DEDUP_REMOVED lines=61> */
.L_x_1202:
[----:B------:R-:W-:-:S13]  /*3440*/  ISETP.NE.OR P0, PT, R23, RZ, P0 ;  /* 0x000000ff1700720c */ /* 0x000fda0000705670 */
[----:B------:R-:W-:Y:S05]  /*3450*/  @!P0 BRA `(.L_x_1198) ;  /* 0x00000000007c8947 */ /* 0x000fea0003800000 */
.L_x_1199:
        /* <DEDUP_REMOVED lines=31> */
.L_x_1198:
        /* <DEDUP_REMOVED lines=11> */
.L_x_1204:
[----:B------:R-:W-:Y:S05]  /*3700*/  BSYNC B0 ;  /* 0x0000000000007941 */ /* 0x000fea0003800000 */
.L_x_1203:
        /* <DEDUP_REMOVED lines=16> */
.L_x_1195:
        /* <DEDUP_REMOVED lines=29> */
.L_x_1205:
        /* <DEDUP_REMOVED lines=20> */
.L_x_1207:
[----:B------:R-:W-:Y:S05]  /*3b20*/  BSYNC B0 ;  /* 0x0000000000007941 */ /* 0x000fea0003800000 */
.L_x_1206:
        /* <DEDUP_REMOVED lines=19> */
.L_x_1208:
        /* <DEDUP_REMOVED lines=23> */
.L_x_1210:
[----:B------:R-:W-:Y:S05]  /*3dd0*/  BSYNC B0 ;  /* 0x0000000000007941 */ /* 0x000fea0003800000 */
.L_x_1209:
[----:B------:R-:W1:Y:S01]  /*3de0*/  LDC R3, c[0x0][0x10] ;  /* 0x00000400ff037b82 */ /* 0x000e620000000800 */
[----:B------:R-:W-:Y:S02]  /*3df0*/  IADD3 R36, R36, 0x1, RZ ;  /* 0x0000000124247810 */ /* 0x000fe40007ffe0ff */
[----:B-1----:R-:W-:-:S04]  /*3e00*/  IADD3 R38, R3, R38, RZ ;  /* 0x0000002603267210 */ /* 0x002fc80007ffe0ff */
[----:B------:R-:W-:-:S13]  /*3e10*/  ISETP.GE.AND P0, PT, R38, UR4, PT ;  /* 0x0000000426007c0c */ /* 0x000fda000bf06270 */
[----:B------:R-:W-:Y:S05]  /*3e20*/  @!P0 BRA `(.L_x_1211) ;  /* 0xffffffc400088947 */ /* 0x000fea000383ffff */
.L_x_1183:
        /* <DEDUP_REMOVED lines=19> */
.L_x_1213:
[----:B------:R-:W-:Y:S05]  /*3f60*/  BSYNC B0 ;  /* 0x0000000000007941 */ /* 0x000fea0003800000 */
.L_x_1212:
        /* <DEDUP_REMOVED lines=11> */
.L_x_1215:
[----:B------:R-:W2:Y:S04]  /*4020*/  LDG.E.STRONG.GPU R5, desc[UR8][R2.64] ;  /* 0x0000000802057981 */ /* 0x000ea8000c1ef900 */
[----:B--2---:R-:W-:Y:S01]  /*4030*/  CCTL.IVALL ;  /* 0x00000000ff00798f */ /* 0x004fe20002000000 */
[----:B------:R-:W-:Y:S05]  /*4040*/  YIELD ;  /* 0x0000000000007946 */ /* 0x000fea0003800000 */
[----:B------:R-:W-:-:S13]  /*4050*/  ISETP.NE.AND P0, PT, R5, R0, PT ;  /* 0x000000000500720c */ /* 0x000fda0003f05270 */
[----:B------:R-:W-:Y:S05]  /*4060*/  @P0 BRA `(.L_x_1215) ;  /* 0xfffffffc00ec0947 */ /* 0x000fea000383ffff */
.L_x_1214:
        /* <DEDUP_REMOVED lines=24> */
.L_x_1216:
        /* <DEDUP_REMOVED lines=25> */
.L_x_1217:
        /* <DEDUP_REMOVED lines=16> */
.L_x_1908:


//--------------------- .text._Z35group_norm_nhwc_bwd_one_pass_kernelI11Fp32IOFp16WLi512ELi10ELi640EEv26Group_norm_nhwc_bwd_params --------------------------
	.section	.text._Z35group_norm_nhwc_bwd_one_pass_kernelI11Fp32IOFp16WLi512ELi10ELi640EEv26Group_norm_nhwc_bwd_params,"ax",@progbits
	.align	128
        .global         _Z35group_norm_nhwc_bwd_one_pass_kernelI11Fp32IOFp16WLi512ELi10ELi640EEv26Group_norm_nhwc_bwd_params
        .type           _Z35group_norm_nhwc_bwd_one_pass_kernelI11Fp32IOFp16WLi512ELi10ELi640EEv26Group_norm_nhwc_bwd_params,@function
        .size           _Z35group_norm_nhwc_bwd_one_pass_kernelI11Fp32IOFp16WLi512ELi10ELi640EEv26Group_norm_nhwc_bwd_params,(.L_x_1909 - _Z35group_norm_nhwc_bwd_one_pass_kernelI11Fp32IOFp16WLi512ELi10ELi640EEv26Group_norm_nhwc_bwd_params)
        .other          _Z35group_norm_nhwc_bwd_one_pass_kernelI11Fp32IOFp16WLi512ELi10ELi640EEv26Group_norm_nhwc_bwd_params,@"STO_CUDA_ENTRY STV_DEFAULT"
_Z35group_norm_nhwc_bwd_one_pass_kernelI11Fp32IOFp16WLi512ELi10ELi640EEv26Group_norm_nhwc_bwd_params:
.text._Z35group_norm_nhwc_bwd_one_pass_kernelI11Fp32IOFp16WLi512ELi10ELi640EEv26Group_norm_nhwc_bwd_params:
        /* <DEDUP_REMOVED lines=48> */
.L_x_1254:
        /* <DEDUP_REMOVED lines=162> */
.L_x_1220:
[----:B------:R-:W-:Y:S05]  /*0d20*/  BSYNC B0 ;  /* 0x0000000000007941 */ /* 0x000fea0003800000 */
.L_x_1219:
        /* <DEDUP_REMOVED lines=29> */
.L_x_1221:
        /* <DEDUP_REMOVED lines=26> */
.L_x_1222:
        /* <DEDUP_REMOVED lines=31> */
.L_x_1223:
        /* <DEDUP_REMOVED lines=31> */
.L_x_1224:
        /* <DEDUP_REMOVED lines=117> */
.L_x_1226:
[----:B------:R-:W-:Y:S05]  /*1bd0*/  BSYNC B0 ;  /* 0x0000000000007941 */ /* 0x000fea0003800000 */
.L_x_1225:
        /* <DEDUP_REMOVED lines=41> */
.L_x_1229:
        /* <DEDUP_REMOVED lines=212> */
.L_x_1228:
[----:B------:R-:W-:Y:S05]  /*2bb0*/  BSYNC B0 ;  /* 0x0000000000007941 */ /* 0x000fea0003800000 */
.L_x_1227:
        /* <DEDUP_REMOVED lines=13> */
.L_x_1231:
[----:B------:R-:W-:Y:S05]  /*2c90*/  BSYNC B0 ;  /* 0x0000000000007941 */ /* 0x000fea0003800000 */
.L_x_1230:
        /* <DEDUP_REMOVED lines=32> */
.L_x_1234:
[----:B------:R-:W2:Y:S04]  /*2ea0*/  LDG.E.STRONG.GPU R20, desc[UR8][R24.64] ;  /* 0x0000000818147981 */ /* 0x000ea8000c1ef900 */
[----:B--2---:R-:W-:Y:S01]  /*2eb0*/  CCTL.IVALL ;  /* 0x00000000ff00798f */ /* 0x004fe20002000000 */
[----:B------:R-:W-:Y:S05]  /*2ec0*/  YIELD ;  /* 0x0000000000007946 */ /* 0x000fea0003800000 */
[----:B------:R-:W-:-:S13]  /*2ed0*/  ISETP.NE.AND P0, PT, R20, R29, PT ;  /* 0x0000001d1400720c */ /* 0x000fda0003f05270 */
[----:B------:R-:W-:Y:S05]  /*2ee0*/  @P0 BRA `(.L_x_1234) ;  /* 0xfffffffc00ec0947 */ /* 0x000fea000383ffff */
.L_x_1233:
        /* <DEDUP_REMOVED lines=17> */
.L_x_1238:
        /* <DEDUP_REMOVED lines=115> */
.L_x_1237:
        /* <DEDUP_REMOVED lines=61> */
.L_x_1239:
[----:B------:R-:W-:-:S13]  /*3b00*/  ISETP.NE.OR P0, PT, R20, RZ, P0 ;  /* 0x000000ff1400720c */ /* 0x000fda0000705670 */
[----:B------:R-:W-:Y:S05]  /*3b10*/  @!P0 BRA `(.L_x_1235) ;  /* 0x00000000007c8947 */ /* 0x000fea0003800000 */
.L_x_1236:
        /* <DEDUP_REMOVED lines=31> */
.L_x_1235:
        /* <DEDUP_REMOVED lines=11> */
.L_x_1241:
[----:B------:R-:W-:Y:S05]  /*3dc0*/  BSYNC B0 ;  /* 0x0000000000007941 */ /* 0x000fea0003800000 */
.L_x_1240:
        /* <DEDUP_REMOVED lines=16> */
.L_x_1232:
        /* <DEDUP_REMOVED lines=38> */
.L_x_1242:
        /* <DEDUP_REMOVED lines=19> */
.L_x_1244:
[----:B------:R-:W-:Y:S05]  /*4260*/  BSYNC B0 ;  /* 0x0000000000007941 */ /* 0x000fea0003800000 */
.L_x_1243:
        /* <DEDUP_REMOVED lines=19> */
.L_x_1245:
        /* <DEDUP_REMOVED lines=19> */
.L_x_1247:
[----:B------:R-:W-:Y:S05]  /*44d0*/  BSYNC B0 ;  /* 0x0000000000007941 */ /* 0x000fea0003800000 */
.L_x_1246:
        /* <DEDUP_REMOVED lines=19> */
.L_x_1248:
        /* <DEDUP_REMOVED lines=19> */
.L_x_1250:
[----:B------:R-:W-:Y:S05]  /*4740*/  BSYNC B0 ;  /* 0x0000000000007941 */ /* 0x000fea0003800000 */
.L_x_1249:
        /* <DEDUP_REMOVED lines=19> */
.L_x_1251:
        /* <DEDUP_REMOVED lines=18> */
.L_x_1253:
[----:B------:R-:W-:Y:S05]  /*49a0*/  BSYNC B0 ;  /* 0x0000000000007941 */ /* 0x000fea0003800000 */
.L_x_1252:
[----:B------:R-:W4:Y:S01]  /*49b0*/  LDC R0, c[0x0][0x10] ;  /* 0x00000400ff007b82 */ /* 0x000f220000000800 */
[----:B------:R-:W-:Y:S02]  /*49c0*/  IADD3 R70, R70, 0x1, RZ ;  /* 0x0000000146467810 */ /* 0x000fe40007ffe0ff */
[----:B----4-:R-:W-:-:S04]  /*49d0*/  IADD3 R77, R0, R77, RZ ;  /* 0x0000004d004d7210 */ /* 0x010fc80007ffe0ff */
[----:B------:R-:W-:-:S13]  /*49e0*/  ISETP.GE.AND P0, PT, R77, UR4, PT ;  /* 0x000000044d007c0c */ /* 0x000fda000bf06270 */
[----:B------:R-:W-:Y:S05]  /*49f0*/  @!P0 BRA `(.L_x_1254) ;  /* 0xffffffb800408947 */ /* 0x000fea000383ffff */
.L_x_1218:
        /* <DEDUP_REMOVED lines=19> */
.L_x_1256:
[----:B------:R-:W-:Y:S05]  /*4b30*/  BSYNC B0 ;  /* 0x0000000000007941 */ /* 0x000fea0003800000 */
.L_x_1255:
        /* <DEDUP_REMOVED lines=11> */
.L_x_1258:
[----:B------:R-:W2:Y:S04]  /*4bf0*/  LDG.E.STRONG.GPU R5, desc[UR8][R2.64] ;  /* 0x0000000802057981 */ /* 0x000ea8000c1ef900 */
[----:B--2---:R-:W-:Y:S01]  /*4c00*/  CCTL.IVALL ;  /* 0x00000000ff00798f */ /* 0x004fe20002000000 */
[----:B------:R-:W-:Y:S05]  /*4c10*/  YIELD ;  /* 0x0000000000007946 */ /* 0x000fea0003800000 */
[----:B------:R-:W-:-:S13]  /*4c20*/  ISETP.NE.AND P0, PT, R5, R0, PT ;  /* 0x000000000500720c */ /* 0x000fda0003f05270 */
[----:B------:R-:W-:Y:S05]  /*4c30*/  @P0 BRA `(.L_x_1258) ;  /* 0xfffffffc00ec0947 */ /* 0x000fea000383ffff */
.L_x_1257:
        /* <DEDUP_REMOVED lines=24> */
.L_x_1259:
        /* <DEDUP_REMOVED lines=25> */
.L_x_1260:
        /* <DEDUP_REMOVED lines=11> */
.L_x_1909:


//--------------------- .text._Z35group_norm_nhwc_fwd_one_pass_kernelI11Bf16IOFp32WLi64ELi10ELi640EEv26Group_norm_nhwc_fwd_params --------------------------
	.section	.text._Z35group_norm_nhwc_fwd_one_pass_kernelI11Bf16IOFp32WLi64ELi10ELi640EEv26Group_norm_nhwc_fwd_params,"ax",@progbits
	.align	128
        .global         _Z35group_norm_nhwc_fwd_one_pass_kernelI11Bf16IOFp32WLi64ELi10ELi640EEv26Group_norm_nhwc_fwd_params
        .type           _Z35group_norm_nhwc_fwd_one_pass_kernelI11Bf16IOFp32WLi64ELi10ELi640EEv26Group_norm_nhwc_fwd_params,@function
        .size           _Z35group_norm_nhwc_fwd_one_pass_kernelI11Bf16IOFp32WLi64ELi10ELi640EEv26Group_norm_nhwc_fwd_params,(.L_x_1910 - _Z35group_norm_nhwc_fwd_one_pass_kernelI11Bf16IOFp32WLi64ELi10ELi640EEv26Group_norm_nhwc_fwd_params)
        .other          _Z35group_norm_nhwc_fwd_one_pass_kernelI11Bf16IOFp32WLi64ELi10ELi640EEv26Group_norm_nhwc_fwd_params,@"STO_CUDA_ENTRY STV_DEFAULT"
_Z35group_norm_nhwc_fwd_one_pass_kernelI11Bf16IOFp32WLi64ELi10ELi640EEv26Group_norm_nhwc_fwd_params:
.text._Z35group_norm_nhwc_fwd_one_pass_kernelI11Bf16IOFp32WLi64ELi10ELi640EEv26Group_norm_nhwc_fwd_params:
[----:B------:R-:W-:Y:S01]  /*0000*/  LDC R1, c[0x0][0x28] ;  /* 0x00000a00ff017b82 */ /* 0x000fe20000000800 */
[----:B------:R-:W0:Y:S01]  /*0010*/  S2R R23, SR_CTAID.Y ;  /* 0x0000000000177919 */ /* 0x000e220000002600 */
[----:B------:R-:W-:Y:S01]  /*0020*/  ULDC UR4, c[0x0][0x288] ;  /* 0x0000a20000047ab9 */ /* 0x000fe20000000800 */
[----:B------:R-:W-:Y:S02]  /*0030*/  ULDC UR5, c[0x0][0x258] ;  /* 0x0000960000057ab9 */ /* 0x000fe40000000800 */
[----:B------:R-:W-:-:S06]  /*0040*/  UIMAD UR4, UR4, UR5, URZ ;  /* 0x00000005040472a4 */ /* 0x000fcc000f8e023f */
[----:B0-----:R-:W-:-:S13]  /*0050*/  ISETP.GE.AND P0, PT, R23, UR4, PT ;  /* 0x0000000417007c0c */ /* 0x001fda000bf06270 */
[----:B------:R-:W-:Y:S05]  /*0060*/  @P0 EXIT ;  /* 0x000000000000094d */ /* 0x000fea0003800000 */
[----:B------:R-:W0:Y:S01]  /*0070*/  S2R R0, SR_TID.X ;  /* 0x0000000000007919 */ /* 0x000e220000002100 */
[----:B------:R-:W-:Y:S01]  /*0080*/  S2UR UR7, SR_CTAID.X ;  /* 0x00000000000779c3 */ /* 0x000fe20000002500 */
[----:B------:R-:W-:Y:S01]  /*0090*/  ULDC.64 UR8, c[0x0][0x278] ;  /* 0x00009e0000087ab9 */ /* 0x000fe20000000a00 */
[----:B------:R-:W-:Y:S01]  /*00a0*/  UMOV UR5, 0x400 ;  /* 0x0000040000057882 */ /* 0x000fe20000000000 */
[----:B------:R-:W-:Y:S01]  /*00b0*/  HFMA2.MMA R18, -RZ, RZ, 0, 0 ;  /* 0x00000000ff127435 */ /* 0x000fe200000001ff */
[----:B------:R-:W-:-:S04]  /*00c0*/  ULDC.U8 UR10, c[0x0][0x28c] ;  /* 0x0000a300000a7ab9 */ /* 0x000fc80000000000 */
[----:B------:R-:W1:Y:S08]  /*00d0*/  LDC R22, c[0x0][0x294] ;  /* 0x0000a500ff167b82 */ /* 0x000e700000000800 */
[----:B------:R-:W2:Y:S01]  /*00e0*/  S2UR UR6, SR_CgaCtaId ;  /* 0x00000000000679c3 */ /* 0x000ea20000008800 */
[----:B0-----:R-:W-:-:S05]  /*00f0*/  IMAD.WIDE.U32 R2, R0, -0x33333333, RZ ;  /* 0xcccccccd00027825 */ /* 0x001fca00078e00ff */
[----:B------:R-:W-:Y:S01]  /*0100*/  SHF.R.U32.HI R5, RZ, 0x2, R3 ;  /* 0x00000002ff057819 */ /* 0x000fe20000011603 */
[----:B------:R-:W0:Y:S01]  /*0110*/  S2R R2, SR_LANEID ;  /* 0x0000000000027919 */ /* 0x000e220000000000 */
[--C-:B------:R-:W-:Y:S01]  /*0120*/  SHF.R.S32.HI R3, RZ, 0x1f, R0.reuse ;  /* 0x0000001fff037819 */ /* 0x100fe20000011400 */
[----:B--2---:R-:W-:Y:S02]  /*0130*/  ULEA UR5, UR6, UR5, 0x18 ;  /* 0x0000000506057291 */ /* 0x004fe4000f8ec03f */
[----:B-1----:R-:W-:Y:S01]  /*0140*/  IMAD R22, R22, UR7, R5 ;  /* 0x0000000716167c24 */ /* 0x002fe2000f8e0205 */
[----:B------:R-:W-:Y:S01]  /*0150*/  LEA.HI R3, R3, R0, RZ, 0x5 ;  /* 0x0000000003037211 */ /* 0x000fe200078f28ff */
[----:B------:R-:W-:-:S03]  /*0160*/  IMAD R24, R5, -0x5, R0 ;  /* 0xfffffffb05187824 */ /* 0x000fc600078e0200 */
[----:B------:R-:W-:Y:S02]  /*0170*/  ISETP.GE.U32.AND P0, PT, R22, UR8, PT ;  /* 0x0000000816007c0c */ /* 0x000fe4000bf06070 */
[----:B------:R-:W-:Y:S02]  /*0180*/  SHF.R.S32.HI R4, RZ, 0x1f, R22 ;  /* 0x0000001fff047819 */ /* 0x000fe40000011416 */
[----:B------:R-:W-:Y:S02]  /*0190*/  SHF.R.S32.HI R3, RZ, 0x5, R3 ;  /* 0x00000005ff037819 */ /* 0x000fe40000011403 */
[----:B------:R-:W-:Y:S01]  /*01a0*/  ISETP.GE.AND.EX P0, PT, R4, UR9, PT, P0 ;  /* 0x0000000904007c0c */ /* 0x000fe2000bf06300 */
[----:B------:R-:W-:Y:S01]  /*01b0*/  ULDC.64 UR8, c[0x0][0x208] ;  /* 0x0000820000087ab9 */ /* 0x000fe20000000a00 */
[----:B------:R-:W-:Y:S02]  /*01c0*/  SHF.L.U32 R24, R24, 0x1, RZ ;  /* 0x0000000118187819 */ /* 0x000fe400000006ff */
[----:B------:R-:W-:-:S02]  /*01d0*/  ISETP.LT.U32.AND P0, PT, R0, 0x280, !P0 ;  /* 0x000002800000780c */ /* 0x000fc40004701070 */
[----:B0-----:R-:W-:-:S11]  /*01e0*/  LEA R19, R3, UR5, 0x3 ;  /* 0x0000000503137c11 */ /* 0x001fd6000f8e18ff */
.L_x_1273:
[----:B0-----:R-:W0:Y:S01]  /*01f0*/  LDC R8, c[0x0][0x288] ;  /* 0x0000a200ff087b82 */ /* 0x001e220000000800 */
[----:B------:R-:W-:Y:S01]  /*0200*/  IABS R9, R23 ;  /* 0x0000001700097213 */ /* 0x000fe20000000000 */
[----:B------:R-:W-:Y:S01]  /*0210*/  ULDC.64 UR12, c[0x0][0x280] ;  /* 0x0000a000000c7ab9 */ /* 0x000fe20000000a00 */
[----:B01----:R-:W-:-:S04]  /*0220*/  IABS R6, R8 ;  /* 0x0000000800067213 */ /* 0x003fc80000000000 */
[----:B------:R-:W0:Y:S08]  /*0230*/  I2F.RP R3, R6 ;  /* 0x0000000600037306 */ /* 0x000e300000209400 */
[----:B0-----:R-:W0:Y:S02]  /*0240*/  MUFU.RCP R3, R3 ;  /* 0x0000000300037308 */ /* 0x001e240000001000 */
[----:B0-----:R-:W-:-:S06]  /*0250*/  IADD3 R4, R3, 0xffffffe, RZ ;  /* 0x0ffffffe03047810 */ /* 0x001fcc0007ffe0ff */
[----:B------:R0:W1:Y:S02]  /*0260*/  F2I.FTZ.U32.TRUNC.NTZ R5, R4 ;  /* 0x0000000400057305 */ /* 0x000064000021f000 */
[----:B0-----:R-:W-:Y:S02]  /*0270*/  MOV R4, RZ ;  /* 0x000000ff00047202 */ /* 0x001fe40000000f00 */
[----:B-1----:R-:W-:-:S05]  /*0280*/  IADD3 R7, RZ, -R5, RZ ;  /* 0x80000005ff077210 */ /* 0x002fca0007ffe0ff */
[----:B------:R-:W-:-:S04]  /*0290*/  IMAD R7, R7, R6, RZ ;  /* 0x0000000607077224 */ /* 0x000fc800078e02ff */
[----:B------:R-:W-:Y:S01]  /*02a0*/  IMAD.HI.U32 R5, R5, R7, R4 ;  /* 0x0000000705057227 */ /* 0x000fe200078e0004 */
[----:B------:R-:W-:Y:S02]  /*02b0*/  MOV R7, R9 ;  /* 0x0000000900077202 */ /* 0x000fe40000000f00 */
[----:B------:R-:W-:Y:S02]  /*02c0*/  LOP3.LUT R4, R23, R8, RZ, 0x3c, !PT ;  /* 0x0000000817047212 */ /* 0x000fe400078e3cff */
[----:B------:R-:W-:Y:S01]  /*02d0*/  SHF.R.S32.HI R9, RZ, 0x1f, R22 ;  /* 0x0000001fff097819 */ /* 0x000fe20000011416 */
[----:B------:R-:W-:Y:S01]  /*02e0*/  IMAD.HI.U32 R3, R5, R7, RZ ;  /* 0x0000000705037227 */ /* 0x000fe200078e00ff */
[----:B------:R-:W-:-:S04]  /*02f0*/  ISETP.GE.AND P3, PT, R4, RZ, PT ;  /* 0x000000ff0400720c */ /* 0x000fc80003f66270 */
[----:B------:R-:W-:-:S05]  /*0300*/  IADD3 R5, -R3, RZ, RZ ;  /* 0x000000ff03057210 */ /* 0x000fca0007ffe1ff */
[----:B------:R-:W-:-:S05]  /*0310*/  IMAD R5, R6, R5, R7 ;  /* 0x0000000506057224 */ /* 0x000fca00078e0207 */
[----:B------:R-:W-:-:S13]  /*0320*/  ISETP.GT.U32.AND P2, PT, R6, R5, PT ;  /* 0x000000050600720c */ /* 0x000fda0003f44070 */
[-C--:B------:R-:W-:Y:S02]  /*0330*/  @!P2 IADD3 R5, R5, -R6.reuse, RZ ;  /* 0x800000060505a210 */ /* 0x080fe40007ffe0ff */
[----:B------:R-:W-:Y:S02]  /*0340*/  @!P2 IADD3 R3, R3, 0x1, RZ ;  /* 0x000000010303a810 */ /* 0x000fe40007ffe0ff */
[----:B------:R-:W-:Y:S02]  /*0350*/  ISETP.GE.U32.AND P1, PT, R5, R6, PT ;  /* 0x000000060500720c */ /* 0x000fe40003f26070 */
[----:B------:R-:W-:Y:S01]  /*0360*/  ISETP.NE.AND P2, PT, R8, RZ, PT ;  /* 0x000000ff0800720c */ /* 0x000fe20003f45270 */
[----:B------:R-:W0:Y:S10]  /*0370*/  @P0 LDC.64 R6, c[0x0][0x270] ;  /* 0x00009c00ff060b82 */ /* 0x000e340000000a00 */
[----:B------:R-:W-:-:S04]  /*0380*/  @P1 IADD3 R3, R3, 0x1, RZ ;  /* 0x0000000103031810 */ /* 0x000fc80007ffe0ff */
[----:B------:R-:W-:Y:S02]  /*0390*/  @!P3 IADD3 R3, -R3, RZ, RZ ;  /* 0x000000ff0303b210 */ /* 0x000fe40007ffe1ff */
[----:B------:R-:W-:-:S04]  /*03a0*/  @!P2 LOP3.LUT R3, RZ, R8, RZ, 0x33, !PT ;  /* 0x00000008ff03a212 */ /* 0x000fc800078e33ff */
[----:B------:R-:W-:-:S05]  /*03b0*/  IADD3 R4, -R3, RZ, RZ ;  /* 0x000000ff03047210 */ /* 0x000fca0007ffe1ff */
[----:B------:R-:W-:Y:S01]  /*03c0*/  IMAD R4, R8, R4, R23 ;  /* 0x0000000408047224 */ /* 0x000fe200078e0217 */
[----:B------:R-:W-:-:S03]  /*03d0*/  SHF.R.S32.HI R8, RZ, 0x1f, R3 ;  /* 0x0000001fff087819 */ /* 0x000fc60000011403 */
[----:B------:R-:W-:Y:S01]  /*03e0*/  IMAD R5, R4, 0xa, RZ ;  /* 0x0000000a04057824 */ /* 0x000fe200078e02ff */
[----:B------:R-:W-:Y:S01]  /*03f0*/  SHF.R.S32.HI R4, RZ, 0x1f, R24 ;  /* 0x0000001fff047819 */ /* 0x000fe20000011418 */
[----:B------:R-:W-:-:S03]  /*0400*/  IMAD R8, R8, UR12, RZ ;  /* 0x0000000c08087c24 */ /* 0x000fc6000f8e02ff */
[----:B------:R-:W-:Y:S01]  /*0410*/  IADD3 R26, P1, R24, R5, RZ ;  /* 0x00000005181a7210 */ /* 0x000fe20007f3e0ff */
[----:B------:R-:W-:Y:S02]  /*0420*/  IMAD R29, R3, UR13, R8 ;  /* 0x0000000d031d7c24 */ /* 0x000fe4000f8e0208 */
[----:B0-----:R-:W-:Y:S01]  /*0430*/  @P0 IMAD R8, R9, R6, RZ ;  /* 0x0000000609080224 */ /* 0x001fe200078e02ff */
[----:B------:R-:W-:Y:S02]  /*0440*/  LEA.HI.X.SX32 R27, R5, R4, 0x1, P1 ;  /* 0x00000004051b7211 */ /* 0x000fe400008f0eff */
[----:B------:R-:W0:Y:S01]  /*0450*/  @P0 LDC.64 R4, c[0x0][0x220] ;  /* 0x00008800ff040b82 */ /* 0x000e220000000a00 */
[----:B------:R-:W-:Y:S02]  /*0460*/  @P0 IMAD R9, R22, R7, R8 ;  /* 0x0000000716090224 */ /* 0x000fe400078e0208 */
[----:B------:R-:W-:-:S05]  /*0470*/  IMAD.WIDE.U32 R26, R3, UR12, R26 ;  /* 0x0000000c031a7c25 */ /* 0x000fca000f8e001a */
[----:B------:R-:W-:Y:S02]  /*0480*/  IADD3 R29, R27, R29, RZ ;  /* 0x0000001d1b1d7210 */ /* 0x000fe40007ffe0ff */
[----:B------:R-:W-:-:S05]  /*0490*/  @P0 MOV R28, R26 ;  /* 0x0000001a001c0202 */ /* 0x000fca0000000f00 */
[----:B------:R-:W-:-:S05]  /*04a0*/  @P0 IMAD.WIDE.U32 R6, R22, R6, R28 ;  /* 0x0000000616060225 */ /* 0x000fca00078e001c */
[----:B------:R-:W-:Y:S02]  /*04b0*/  @P0 IADD3 R7, R7, R9, RZ ;  /* 0x0000000907070210 */ /* 0x000fe40007ffe0ff */
[----:B0-----:R-:W-:-:S04]  /*04c0*/  @P0 LEA R4, P1, R6, R4, 0x1 ;  /* 0x0000000406040211 */ /* 0x001fc800078208ff */
[----:B------:R-:W-:-:S05]  /*04d0*/  @P0 LEA.HI.X R5, R6, R5, R7, 0x1, P1 ;  /* 0x0000000506050211 */ /* 0x000fca00008f0c07 */
[----:B------:R-:W2:Y:S01]  /*04e0*/  @P0 LDG.E R4, desc[UR8][R4.64] ;  /* 0x0000000804040981 */ /* 0x000ea2000c1e1900 */
[----:B------:R-:W-:Y:S01]  /*04f0*/  PRMT R17, RZ, 0x7610, R17 ;  /* 0x00007610ff117816 */ /* 0x000fe20000000011 */
[----:B------:R-:W-:Y:S01]  /*0500*/  BSSY B0, `(.L_x_1261) ;  /* 0x000005e000007945 */ /* 0x000fe20003800000 */
[----:B------:R-:W-:Y:S02]  /*0510*/  PRMT R16, RZ, 0x7610, R16 ;  /* 0x00007610ff107816 */ /* 0x000fe40000000010 */
[C---:B------:R-:W-:Y:S02]  /*0520*/  ISETP.GT.AND P1, PT, R2.reuse, 0x1e, PT ;  /* 0x0000001e0200780c */ /* 0x040fe40003f24270 */
[----:B------:R-:W-:Y:S02]  /*0530*/  ISETP.NE.AND P3, PT, R2, RZ, PT ;  /* 0x000000ff0200720c */ /* 0x000fe40003f65270 */
[----:B------:R-:W-:Y:S02]  /*0540*/  ISETP.NE.AND P2, PT, R0, RZ, PT ;  /* 0x000000ff0000720c */ /* 0x000fe40003f45270 */
[----:B--2---:R-:W-:-:S02]  /*0550*/  @P0 PRMT R17, R4, 0x7632, R17 ;  /* 0x0000763204110816 */ /* 0x004fc40000000011 */
[----:B------:R-:W-:Y:S02]  /*0560*/  @P0 PRMT R16, R4, 0x7610, R16 ;  /* 0x0000761004100816 */ /* 0x000fe40000000010 */
[----:B------:R-:W-:Y:S02]  /*0570*/  SHF.L.U32 R7, R17, 0x10, RZ ;  /* 0x0000001011077819 */ /* 0x000fe400000006ff */
[----:B------:R-:W-:-:S03]  /*0580*/  SHF.L.U32 R6, R16, 0x10, RZ ;  /* 0x0000001010067819 */ /* 0x000fc600000006ff */
[----:B------:R-:W-:Y:S02]  /*0590*/  FMUL.FTZ R9, R7, R7 ;  /* 0x0000000707097220 */ /* 0x000fe40000410000 */
[C---:B------:R-:W-:Y:S02]  /*05a0*/  FADD.FTZ R7, R6.reuse, R7 ;  /* 0x0000000706077221 */ /* 0x040fe40000010000 */
[----:B------:R-:W-:Y:S02]  /*05b0*/  FFMA.FTZ R9, R6, R6, R9 ;  /* 0x0000000606097223 */ /* 0x000fe40000010009 */
[----:B------:R-:W-:Y:S02]  /*05c0*/  FADD.FTZ R7, RZ, R7 ;  /* 0x00000007ff077221 */ /* 0x000fe40000010000 */
[----:B------:R-:W-:-:S03]  /*05d0*/  FADD.FTZ R9, RZ, R9 ;  /* 0x00000009ff097221 */ /* 0x000fc60000010000 */
[----:B------:R-:W0:Y:S04]  /*05e0*/  SHFL.DOWN PT, R4, R7, 0x1, 0x1f ;  /* 0x08201f0007047f89 */ /* 0x000e2800000e0000 */
[----:B------:R-:W1:Y:S01]  /*05f0*/  SHFL.DOWN PT, R6, R9, 0x1, 0x1f ;  /* 0x08201f0009067f89 */ /* 0x000e6200000e0000 */
        /* <DEDUP_REMOVED lines=23> */
[----:B------:R-:W-:-:S05]  /*0770*/  MOV R21, R9 ;  /* 0x0000000900157202 */ /* 0x000fca0000000f00 */
[----:B------:R0:W-:Y:S01]  /*0780*/  @!P3 STS.64 [R19+0x18], R20 ;  /* 0x000018141300b388 */ /* 0x0001e20000000a00 */
[----:B------:R-:W-:Y:S06]  /*0790*/  BAR.SYNC.DEFER_BLOCKING 0x0 ;  /* 0x0000000000007b1d */ /* 0x000fec0000010000 */
[----:B------:R-:W-:Y:S05]  /*07a0*/  @P2 BRA `(.L_x_1262) ;  /* 0x0000000000cc2947 */ /* 0x000fea0003800000 */
[----:B------:R-:W1:Y:S01]  /*07b0*/  S2UR UR6, SR_CgaCtaId ;  /* 0x00000000000679c3 */ /* 0x000e620000008800 */
[----:B------:R-:W-:Y:S02]  /*07c0*/  UMOV UR5, 0x400 ;  /* 0x0000040000057882 */ /* 0x000fe40000000000 */
[----:B-1----:R-:W-:-:S09]  /*07d0*/  ULEA UR5, UR6, UR5, 0x18 ;  /* 0x0000000506057291 */ /* 0x002fd2000f8ec03f */
        /* <DEDUP_REMOVED lines=48> */
.L_x_1262:
[----:B------:R-:W-:Y:S05]  /*0ae0*/  BSYNC B0 ;  /* 0x0000000000007941 */ /* 0x000fea0003800000 */
.L_x_1261:
[----:B------:R-:W1:Y:S02]  /*0af0*/  LDC R10, c[0x0][0xc] ;  /* 0x00000300ff0a7b82 */ /* 0x000e640000000800 */
[----:B-1----:R-:W-:-:S13]  /*0b00*/  ISETP.GE.U32.AND P1, PT, R10, 0x2, PT ;  /* 0x000000020a00780c */ /* 0x002fda0003f26070 */
[----:B------:R-:W-:Y:S05]  /*0b10*/  @!P1 BRA `(.L_x_1263) ;  /* 0x0000000800789947 */ /* 0x000fea0003800000 */
[----:B------:R-:W-:Y:S05]  /*0b20*/  @P2 BRA `(.L_x_1264) ;  /* 0x00000000007c2947 */ /* 0x000fea0003800000 */
[----:B------:R-:W1:Y:S01]  /*0b30*/  LDC R11, c[0x0][0x10] ;  /* 0x00000400ff0b7b82 */ /* 0x000e620000000800 */
[----:B------:R-:W2:Y:S01]  /*0b40*/  S2R R12, SR_CTAID.Y ;  /* 0x00000000000c7919 */ /* 0x000ea20000002600 */
[C---:B------:R-:W-:Y:S02]  /*0b50*/  LOP3.LUT R14, R18.reuse, 0x1, RZ, 0xc0, !PT ;  /* 0x00000001120e7812 */ /* 0x040fe400078ec0ff */
[----:B------:R-:W-:Y:S02]  /*0b60*/  LOP3.LUT P1, RZ, R18, 0x2, RZ, 0xc0, !PT ;  /* 0x0000000212ff7812 */ /* 0x000fe4000782c0ff */
[----:B------:R-:W-:Y:S02]  /*0b70*/  MOV R15, 0x1 ;  /* 0x00000001000f7802 */ /* 0x000fe40000000f00 */
[----:B------:R-:W3:Y:S02]  /*0b80*/  LDC.64 R6, c[0x0][0x248] ;  /* 0x00009200ff067b82 */ /* 0x000ee40000000a00 */
[----:B------:R-:W-:-:S06]  /*0b90*/  SEL R15, R15, 0xffffffff, !P1 ;  /* 0xffffffff0f0f7807 */ /* 0x000fcc0004800000 */
[----:B------:R-:W4:Y:S01]  /*0ba0*/  LDC.64 R4, c[0x0][0x240] ;  /* 0x00009000ff047b82 */ /* 0x000f220000000a00 */
[----:B-1----:R-:W-:-:S04]  /*0bb0*/  IMAD R13, R14, R11, RZ ;  /* 0x0000000b0e0d7224 */ /* 0x002fc800078e02ff */
[----:B------:R-:W-:-:S05]  /*0bc0*/  IMAD R8, R13, R10, RZ ;  /* 0x0000000a0d087224 */ /* 0x000fca00078e02ff */
[----:B------:R-:W-:Y:S02]  /*0bd0*/  SHF.L.U32 R9, R8, 0x1, RZ ;  /* 0x0000000108097819 */ /* 0x000fe400000006ff */
[----:B--2---:R-:W-:-:S03]  /*0be0*/  IADD3 R13, R13, R12, RZ ;  /* 0x0000000c0d0d7210 */ /* 0x004fc60007ffe0ff */
[----:B---3--:R-:W-:-:S04]  /*0bf0*/  IMAD.WIDE R6, R9, 0x4, R6 ;  /* 0x0000000409067825 */ /* 0x008fc800078e0206 */
[----:B------:R-:W-:-:S04]  /*0c00*/  IMAD R9, R11, UR7, R12 ;  /* 0x000000070b097c24 */ /* 0x000fc8000f8e020c */
[----:B------:R-:W-:-:S04]  /*0c10*/  IMAD.WIDE.U32 R8, R9, 0x8, R6 ;  /* 0x0000000809087825 */ /* 0x000fc800078e0006 */
[----:B----4-:R-:W-:Y:S01]  /*0c20*/  IMAD.WIDE.U32 R6, R13, 0x4, R4 ;  /* 0x000000040d067825 */ /* 0x010fe200078e0004 */
[----:B------:R-:W-:Y:S01]  /*0c30*/  SEL R13, R10, RZ, !P1 ;  /* 0x000000ff0a0d7207 */ /* 0x000fe20004800000 */
[----:B------:R1:W-:Y:S03]  /*0c40*/  STG.E.64 desc[UR8][R8.64], R20 ;  /* 0x0000001408007986 */ /* 0x0003e6000c101b08 */
[----:B------:R-:W-:Y:S01]  /*0c50*/  ISETP.NE.AND P1, PT, R13, -0x1, PT ;  /* 0xffffffff0d00780c */ /* 0x000fe20003f25270 */
[----:B------:R-:W-:Y:S06]  /*0c60*/  MEMBAR.ALL.GPU ;  /* 0x0000000000007992 */ /* 0x000fec000000a000 */
[----:B------:R-:W-:-:S00]  /*0c70*/  ERRBAR ;  /* 0x00000000000079ab */ /* 0x000fc00000000000 */
[----:B------:R-:W-:Y:S06]  /*0c80*/  CGAERRBAR ;  /* 0x00000000000075ab */ /* 0x000fec0000000000 */
[----:B------:R1:W-:Y:S01]  /*0c90*/  REDG.E.ADD.S32.STRONG.GPU desc[UR8][R6.64], R15 ;  /* 0x0000000f0600798e */ /* 0x0003e2000c10e388 */
[----:B------:R-:W-:Y:S05]  /*0ca0*/  @!P1 BRA `(.L_x_1264) ;  /* 0x00000000001c9947 */ /* 0x000fea0003800000 */
[----:B------:R-:W-:-:S04]  /*0cb0*/  IMAD R11, R14, R11, R12 ;  /* 0x0000000b0e0b7224 */ /* 0x000fc800078e020c */
[----:B------:R-:W-:-:S07]  /*0cc0*/  IMAD.WIDE.U32 R4, R11, 0x4, R4 ;  /* 0x000000040b047825 */ /* 0x000fce00078e0004 */
.L_x_1265:
[----:B-1----:R-:W2:Y:S04]  /*0cd0*/  LDG.E.STRONG.GPU R6, desc[UR8][R4.64] ;  /* 0x0000000804067981 */ /* 0x002ea8000c1ef900 */
[----:B--2---:R-:W-:Y:S01]  /*0ce0*/  CCTL.IVALL ;  /* 0x00000000ff00798f */ /* 0x004fe20002000000 */
[----:B------:R-:W-:Y:S05]  /*0cf0*/  YIELD ;  /* 0x0000000000007946 */ /* 0x000fea0003800000 */
[----:B------:R-:W-:-:S13]  /*0d00*/  ISETP.NE.AND P1, PT, R6, R13, PT ;  /* 0x0000000d0600720c */ /* 0x000fda0003f25270 */
[----:B------:R-:W-:Y:S05]  /*0d10*/  @P1 BRA `(.L_x_1265) ;  /* 0xfffffffc00ec1947 */ /* 0x000fea000383ffff */
.L_x_1264:
        /* <DEDUP_REMOVED lines=10> */
[----:B------:R-:W-:-:S07]  /*0dc0*/  IADD3 R12, -R5, R10, RZ ;  /* 0x0000000a050c7210 */ /* 0x000fce0007ffe1ff */
.L_x_1267:
[----:B------:R-:W-:-:S13]  /*0dd0*/  ISETP.EQ.OR P4, PT, R11, UR7, P2 ;  /* 0x000000070b007c0c */ /* 0x000fda0009782670 */
[----:B-1----:R-:W1:Y:S01]  /*0de0*/  @!P4 LDC R6, c[0x0][0x10] ;  /* 0x00000400ff06cb82 */ /* 0x002e620000000800 */
[----:B------:R-:W2:Y:S01]  /*0df0*/  @!P4 S2R R8, SR_CTAID.Y ;  /* 0x000000000008c919 */ /* 0x000ea20000002600 */
[----:B------:R-:W-:-:S06]  /*0e00*/  @!P4 LOP3.LUT R7, R18, 0x1, RZ, 0xc0, !PT ;  /* 0x000000011207c812 */ /* 0x000fcc00078ec0ff */
[----:B------:R-:W3:Y:S01]  /*0e10*/  @!P4 LDC.64 R4, c[0x0][0x248] ;  /* 0x00009200ff04cb82 */ /* 0x000ee20000000a00 */
[----:B-1----:R-:W-:-:S04]  /*0e20*/  @!P4 IMAD R7, R6, R7, RZ ;  /* 0x000000070607c224 */ /* 0x002fc800078e02ff */
[----:B------:R-:W-:-:S05]  /*0e30*/  @!P4 IMAD R7, R7, R10, RZ ;  /* 0x0000000a0707c224 */ /* 0x000fca00078e02ff */
[----:B------:R-:W-:-:S05]  /*0e40*/  @!P4 SHF.L.U32 R7, R7, 0x1, RZ ;  /* 0x000000010707c819 */ /* 0x000fca00000006ff */
[----:B---3--:R-:W-:-:S04]  /*0e50*/  @!P4 IMAD.WIDE R4, R7, 0x4, R4 ;  /* 0x000000040704c825 */ /* 0x008fc800078e0204 */
[----:B--2---:R-:W-:-:S04]  /*0e60*/  @!P4 IMAD R7, R6, R11, R8 ;  /* 0x0000000b0607c224 */ /* 0x004fc800078e0208 */
[----:B------:R-:W-:-:S06]  /*0e70*/  @!P4 IMAD.WIDE.U32 R4, R7, 0x8, R4 ;  /* 0x000000080704c825 */ /* 0x000fcc00078e0004 */
[----:B------:R-:W0:Y:S01]  /*0e80*/  @!P4 LDG.E.64 R4, desc[UR8][R4.64] ;  /* 0x000000080404c981 */ /* 0x000e22000c1e1b00 */
[C---:B------:R-:W-:Y:S02]  /*0e90*/  IADD3 R6, R11.reuse, 0x1, RZ ;  /* 0x000000010b067810 */ /* 0x040fe40007ffe0ff */
[----:B------:R-:W-:Y:S02]  /*0ea0*/  IADD3 R13, R11, 0x2, RZ ;  /* 0x000000020b0d7810 */ /* 0x000fe40007ffe0ff */
[----:B------:R-:W-:Y:S02]  /*0eb0*/  ISETP.EQ.OR P1, PT, R6, UR7, P2 ;  /* 0x0000000706007c0c */ /* 0x000fe40009722670 */
[----:B------:R-:W-:-:S11]  /*0ec0*/  ISETP.EQ.OR P3, PT, R13, UR7, P2 ;  /* 0x000000070d007c0c */ /* 0x000fd60009762670 */
[----:B------:R-:W1:Y:S01]  /*0ed0*/  @!P1 S2R R15, SR_CTAID.Y ;  /* 0x00000000000f9919 */ /* 0x000e620000002600 */
[----:B------:R-:W1:Y:S01]  /*0ee0*/  @!P1 LDC R25, c[0x0][0x10] ;  /* 0x00000400ff199b82 */ /* 0x000e620000000800 */
[----:B------:R-:W-:Y:S01]  /*0ef0*/  @!P1 LOP3.LUT R14, R18, 0x1, RZ, 0xc0, !PT ;  /* 0x00000001120e9812 */ /* 0x000fe200078ec0ff */
[----:B------:R-:W2:Y:S06]  /*0f00*/  @!P3 S2R R8, SR_CTAID.Y ;  /* 0x000000000008b919 */ /* 0x000eac0000002600 */
[----:B------:R-:W2:Y:S01]  /*0f10*/  @!P3 LDC R9, c[0x0][0x10] ;  /* 0x00000400ff09bb82 */ /* 0x000ea20000000800 */
[----:B-1----:R-:W-:-:S07]  /*0f20*/  @!P1 IMAD R15, R6, R25, R15 ;  /* 0x00000019060f9224 */ /* 0x002fce00078e020f */
[----:B------:R-:W1:Y:S01]  /*0f30*/  @!P1 LDC.64 R6, c[0x0][0x248] ;  /* 0x00009200ff069b82 */ /* 0x000e620000000a00 */
[----:B------:R-:W-:Y:S02]  /*0f40*/  @!P1 IMAD R25, R25, R14, RZ ;  /* 0x0000000e19199224 */ /* 0x000fe400078e02ff */
[----:B--2---:R-:W-:Y:S01]  /*0f50*/  @!P3 IMAD R8, R13, R9, R8 ;  /* 0x000000090d08b224 */ /* 0x004fe200078e0208 */
[----:B------:R-:W-:Y:S01]  /*0f60*/  IADD3 R13, R11, 0x3, RZ ;  /* 0x000000030b0d7810 */ /* 0x000fe20007ffe0ff */
[----:B------:R-:W-:-:S05]  /*0f70*/  @!P1 IMAD R25, R25, R10, RZ ;  /* 0x0000000a19199224 */ /* 0x000fca00078e02ff */
[----:B------:R-:W-:-:S05]  /*0f80*/  @!P1 SHF.L.U32 R25, R25, 0x1, RZ ;  /* 0x0000000119199819 */ /* 0x000fca00000006ff */
[----:B-1----:R-:W-:-:S04]  /*0f90*/  @!P1 IMAD.WIDE R6, R25, 0x4, R6 ;  /* 0x0000000419069825 */ /* 0x002fc800078e0206 */
[----:B------:R-:W-:-:S04]  /*0fa0*/  @!P1 IMAD.WIDE.U32 R14, R15, 0x8, R6 ;  /* 0x000000080f0e9825 */ /* 0x000fc800078e0006 */
[----:B0-----:R-:W-:Y:S01]  /*0fb0*/  @!P4 FADD.FTZ R20, R20, R4 ;  /* 0x000000041414c221 */ /* 0x001fe20000010000 */
[----:B------:R-:W-:Y:S01]  /*0fc0*/  @!P4 FADD.FTZ R21, R21, R5 ;  /* 0x000000051515c221 */ /* 0x000fe20000010000 */
[----:B------:R-:W-:Y:S02]  /*0fd0*/  ISETP.EQ.OR P4, PT, R13, UR7, P2 ;  /* 0x000000070d007c0c */ /* 0x000fe40009782670 */
[----:B------:R-:W-:-:S05]  /*0fe0*/  @!P3 LOP3.LUT R4, R18, 0x1, RZ, 0xc0, !PT ;  /* 0x000000011204b812 */ /* 0x000fca00078ec0ff */
[----:B------:R-:W-:Y:S02]  /*0ff0*/  @!P3 IMAD R9, R9, R4, RZ ;  /* 0x000000040909b224 */ /* 0x000fe400078e02ff */
[----:B------:R-:W0:Y:S02]  /*1000*/  @!P3 LDC.64 R4, c[0x0][0x248] ;  /* 0x00009200ff04bb82 */ /* 0x000e240000000a00 */
[----:B------:R-:W-:Y:S02]  /*1010*/  @!P3 IMAD R6, R9, R10, RZ ;  /* 0x0000000a0906b224 */ /* 0x000fe400078e02ff */
[----:B------:R-:W1:Y:S03]  /*1020*/  @!P4 S2R R9, SR_CTAID.Y ;  /* 0x000000000009c919 */ /* 0x000e660000002600 */
[----:B------:R-:W-:Y:S01]  /*1030*/  @!P3 SHF.L.U32 R7, R6, 0x1, RZ ;  /* 0x000000010607b819 */ /* 0x000fe200000006ff */
[----:B------:R-:W1:Y:S04]  /*1040*/  @!P4 LDC R25, c[0x0][0x10] ;  /* 0x00000400ff19cb82 */ /* 0x000e680000000800 */
[----:B0-----:R-:W-:-:S04]  /*1050*/  @!P3 IMAD.WIDE R4, R7, 0x4, R4 ;  /* 0x000000040704b825 */ /* 0x001fc800078e0204 */
[----:B------:R-:W-:Y:S01]  /*1060*/  @!P3 IMAD.WIDE.U32 R6, R8, 0x8, R4 ;  /* 0x000000080806b825 */ /* 0x000fe200078e0004 */
[----:B------:R-:W-:-:S03]  /*1070*/  @!P4 LOP3.LUT R4, R18, 0x1, RZ, 0xc0, !PT ;  /* 0x000000011204c812 */ /* 0x000fc600078ec0ff */
[----:B-1----:R-:W-:Y:S02]  /*1080*/  @!P4 IMAD R13, R13, R25, R9 ;  /* 0x000000190d0dc224 */ /* 0x002fe400078e0209 */
[----:B------:R-:W2:Y:S01]  /*1090*/  @!P3 LDG.E.64 R6, desc[UR8][R6.64] ;  /* 0x000000080606b981 */ /* 0x000ea2000c1e1b00 */
[----:B------:R-:W0:Y:S01]  /*10a0*/  @!P4 LDC.64 R8, c[0x0][0x248] ;  /* 0x00009200ff08cb82 */ /* 0x000e220000000a00 */
[----:B------:R-:W-:Y:S02]  /*10b0*/  @!P4 IMAD R25, R25, R4, RZ ;  /* 0x000000041919c224 */ /* 0x000fe400078e02ff */
[----:B------:R-:W3:Y:S02]  /*10c0*/  @!P1 LDG.E.64 R4, desc[UR8][R14.64] ;  /* 0x000000080e049981 */ /* 0x000ee4000c1e1b00 */
[----:B------:R-:W-:-:S05]  /*10d0*/  @!P4 IMAD R25, R25, R10, RZ ;  /* 0x0000000a1919c224 */ /* 0x000fca00078e02ff */
[----:B------:R-:W-:-:S05]  /*10e0*/  @!P4 SHF.L.U32 R25, R25, 0x1, RZ ;  /* 0x000000011919c819 */ /* 0x000fca00000006ff */
[----:B0-----:R-:W-:-:S04]  /*10f0*/  @!P4 IMAD.WIDE R8, R25, 0x4, R8 ;  /* 0x000000041908c825 */ /* 0x001fc800078e0208 */
[----:B------:R-:W-:-:S06]  /*1100*/  @!P4 IMAD.WIDE.U32 R8, R13, 0x8, R8 ;  /* 0x000000080d08c825 */ /* 0x000fcc00078e0008 */
[----:B------:R-:W4:Y:S01]  /*1110*/  @!P4 LDG.E.64 R8, desc[UR8][R8.64] ;  /* 0x000000080808c981 */ /* 0x000f22000c1e1b00 */
[----:B------:R-:W-:Y:S02]  /*1120*/  IADD3 R12, R12, -0x4, RZ ;  /* 0xfffffffc0c0c7810 */ /* 0x000fe40007ffe0ff */
[----:B------:R-:W-:Y:S01]  /*1130*/  IADD3 R11, R11, 0x4, RZ ;  /* 0x000000040b0b7810 */ /* 0x000fe20007ffe0ff */
[----:B---3--:R-:W-:Y:S01]  /*1140*/  @!P1 FADD.FTZ R20, R20, R4 ;  /* 0x0000000414149221 */ /* 0x008fe20000010000 */
[----:B------:R-:W-:Y:S01]  /*1150*/  @!P1 FADD.FTZ R21, R21, R5 ;  /* 0x0000000515159221 */ /* 0x000fe20000010000 */
[----:B------:R-:W-:Y:S02]  /*1160*/  ISETP.NE.AND P1, PT, R12, RZ, PT ;  /* 0x000000ff0c00720c */ /* 0x000fe40003f25270 */
[----:B--2---:R-:W-:Y:S01]  /*1170*/  @!P3 FADD.FTZ R20, R20, R6 ;  /* 0x000000061414b221 */ /* 0x004fe20000010000 */
[----:B------:R-:W-:-:S03]  /*1180*/  @!P3 FADD.FTZ R21, R21, R7 ;  /* 0x000000071515b221 */ /* 0x000fc60000010000 */
[----:B----4-:R-:W-:Y:S01]  /*1190*/  @!P4 FADD.FTZ R20, R20, R8 ;  /* 0x000000081414c221 */ /* 0x010fe20000010000 */
[----:B------:R-:W-:-:S06]  /*11a0*/  @!P4 FADD.FTZ R21, R21, R9 ;  /* 0x000000091515c221 */ /* 0x000fcc0000010000 */
[----:B------:R-:W-:Y:S05]  /*11b0*/  @P1 BRA `(.L_x_1267) ;  /* 0xfffffffc00041947 */ /* 0x000fea000383ffff */
.L_x_1266:
[----:B-1----:R-:W-:-:S13]  /*11c0*/  LOP3.LUT P1, R6, R10, 0x3, RZ, 0xc0, !PT ;  /* 0x000000030a067812 */ /* 0x002fda000782c0ff */
[----:B------:R-:W-:Y:S05]  /*11d0*/  @!P1 BRA `(.L_x_1263) ;  /* 0x0000000000c89947 */ /* 0x000fea0003800000 */
[----:B------:R-:W-:Y:S01]  /*11e0*/  ISETP.EQ.OR P1, PT, R11, UR7, P2 ;  /* 0x000000070b007c0c */ /* 0x000fe20009722670 */
[----:B------:R-:W-:Y:S01]  /*11f0*/  BSSY B0, `(.L_x_1268) ;  /* 0x0000010000007945 */ /* 0x000fe20003800000 */
[----:B------:R-:W-:-:S11]  /*1200*/  ISETP.NE.AND P3, PT, R6, 0x1, PT ;  /* 0x000000010600780c */ /* 0x000fd60003f65270 */
[----:B------:R-:W-:Y:S05]  /*1210*/  @P1 BRA `(.L_x_1269) ;  /* 0x0000000000341947 */ /* 0x000fea0003800000 */
[----:B------:R-:W1:Y:S01]  /*1220*/  S2R R8, SR_CTAID.Y ;  /* 0x0000000000087919 */ /* 0x000e620000002600 */
[----:B------:R-:W2:Y:S01]  /*1230*/  LDC.64 R4, c[0x0][0x248] ;  /* 0x00009200ff047b82 */ /* 0x000ea20000000a00 */
[----:B------:R-:W-:Y:S01]  /*1240*/  LOP3.LUT R7, R18, 0x1, RZ, 0xc0, !PT ;  /* 0x0000000112077812 */ /* 0x000fe200078ec0ff */
[----:B------:R-:W-:-:S04]  /*1250*/  ULDC UR5, c[0x0][0x10] ;  /* 0x0000040000057ab9 */ /* 0x000fc80000000800 */
[----:B------:R-:W-:-:S04]  /*1260*/  IMAD R7, R7, UR5, RZ ;  /* 0x0000000507077c24 */ /* 0x000fc8000f8e02ff */
[----:B------:R-:W-:-:S05]  /*1270*/  IMAD R7, R7, R10, RZ ;  /* 0x0000000a07077224 */ /* 0x000fca00078e02ff */
[----:B------:R-:W-:-:S05]  /*1280*/  SHF.L.U32 R7, R7, 0x1, RZ ;  /* 0x0000000107077819 */ /* 0x000fca00000006ff */
[----:B--2---:R-:W-:-:S04]  /*1290*/  IMAD.WIDE R4, R7, 0x4, R4 ;  /* 0x0000000407047825 */ /* 0x004fc800078e0204 */
[----:B-1----:R-:W-:-:S04]  /*12a0*/  IMAD R7, R11, UR5, R8 ;  /* 0x000000050b077c24 */ /* 0x002fc8000f8e0208 */
[----:B------:R-:W-:-:S06]  /*12b0*/  IMAD.WIDE.U32 R4, R7, 0x8, R4 ;  /* 0x0000000807047825 */ /* 0x000fcc00078e0004 */
[----:B------:R-:W0:Y:S02]  /*12c0*/  LDG.E.64 R4, desc[UR8][R4.64] ;  /* 0x0000000804047981 */ /* 0x000e24000c1e1b00 */
[----:B0-----:R-:W-:Y:S01]  /*12d0*/  FADD.FTZ R20, R20, R4 ;  /* 0x0000000414147221 */ /* 0x001fe20000010000 */
[----:B------:R-:W-:-:S07]  /*12e0*/  FADD.FTZ R21, R21, R5 ;  /* 0x0000000515157221 */ /* 0x000fce0000010000 */
.L_x_1269:
[----:B------:R-:W-:Y:S05]  /*12f0*/  BSYNC B0 ;  /* 0x0000000000007941 */ /* 0x000fea0003800000 */
.L_x_1268:
[----:B------:R-:W-:Y:S05]  /*1300*/  @!P3 BRA `(.L_x_1263) ;  /* 0x00000000007cb947 */ /* 0x000fea0003800000 */
[C---:B------:R-:W-:Y:S02]  /*1310*/  IADD3 R4, R11.reuse, 0x1, RZ ;  /* 0x000000010b047810 */ /* 0x040fe40007ffe0ff */
[----:B------:R-:W-:Y:S02]  /*1320*/  IADD3 R11, R11, 0x2, RZ ;  /* 0x000000020b0b7810 */ /* 0x000fe40007ffe0ff */
[----:B------:R-:W-:Y:S02]  /*1330*/  ISETP.EQ.OR P3, PT, R4, UR7, P2 ;  /* 0x0000000704007c0c */ /* 0x000fe40009762670 */
[----:B------:R-:W-:-:S04]  /*1340*/  ISETP.EQ.OR P1, PT, R11, UR7, P2 ;  /* 0x000000070b007c0c */ /* 0x000fc80009722670 */
[----:B------:R-:W-:-:S07]  /*1350*/  ISETP.EQ.OR P1, PT, R6, 0x2, P1 ;  /* 0x000000020600780c */ /* 0x000fce0000f22670 */
[----:B------:R-:W1:Y:S01]  /*1360*/  @!P3 S2R R13, SR_CTAID.Y ;  /* 0x00000000000db919 */ /* 0x000e620000002600 */
[----:B------:R-:W1:Y:S01]  /*1370*/  @!P3 LDC R9, c[0x0][0x10] ;  /* 0x00000400ff09bb82 */ /* 0x000e620000000800 */
[----:B------:R-:W-:-:S04]  /*1380*/  @!P3 LOP3.LUT R8, R18, 0x1, RZ, 0xc0, !PT ;  /* 0x000000011208b812 */ /* 0x000fc800078ec0ff */
[----:B------:R-:W2:Y:S01]  /*1390*/  @!P1 S2R R12, SR_CTAID.Y ;  /* 0x00000000000c9919 */ /* 0x000ea20000002600 */
[----:B------:R-:W-:Y:S02]  /*13a0*/  @!P1 LOP3.LUT R15, R18, 0x1, RZ, 0xc0, !PT ;  /* 0x00000001120f9812 */ /* 0x000fe400078ec0ff */
[----:B------:R-:W3:Y:S08]  /*13b0*/  @!P1 LDC R14, c[0x0][0x10] ;  /* 0x00000400ff0e9b82 */ /* 0x000ef00000000800 */
[----:B------:R-:W4:Y:S01]  /*13c0*/  @!P3 LDC.64 R6, c[0x0][0x248] ;  /* 0x00009200ff06bb82 */ /* 0x000f220000000a00 */
[----:B-1----:R-:W-:-:S07]  /*13d0*/  @!P3 IMAD R13, R4, R9, R13 ;  /* 0x00000009040db224 */ /* 0x002fce00078e020d */
[----:B------:R-:W1:Y:S01]  /*13e0*/  @!P1 LDC.64 R4, c[0x0][0x248] ;  /* 0x00009200ff049b82 */ /* 0x000e620000000a00 */
[----:B------:R-:W-:Y:S02]  /*13f0*/  @!P3 IMAD R9, R9, R8, RZ ;  /* 0x000000080909b224 */ /* 0x000fe400078e02ff */
[----:B---3--:R-:W-:Y:S02]  /*1400*/  @!P1 IMAD R15, R14, R15, RZ ;  /* 0x0000000f0e0f9224 */ /* 0x008fe400078e02ff */
[-C--:B------:R-:W-:Y:S02]  /*1410*/  @!P3 IMAD R9, R9, R10.reuse, RZ ;  /* 0x0000000a0909b224 */ /* 0x080fe400078e02ff */
[----:B------:R-:W-:Y:S02]  /*1420*/  @!P1 IMAD R15, R15, R10, RZ ;  /* 0x0000000a0f0f9224 */ /* 0x000fe400078e02ff */
[----:B--2---:R-:W-:Y:S01]  /*1430*/  @!P1 IMAD R11, R11, R14, R12 ;  /* 0x0000000e0b0b9224 */ /* 0x004fe200078e020c */
[----:B------:R-:W-:-:S02]  /*1440*/  @!P3 SHF.L.U32 R9, R9, 0x1, RZ ;  /* 0x000000010909b819 */ /* 0x000fc400000006ff */
[----:B------:R-:W-:-:S03]  /*1450*/  @!P1 SHF.L.U32 R15, R15, 0x1, RZ ;  /* 0x000000010f0f9819 */ /* 0x000fc600000006ff */
[----:B----4-:R-:W-:-:S04]  /*1460*/  @!P3 IMAD.WIDE R8, R9, 0x4, R6 ;  /* 0x000000040908b825 */ /* 0x010fc800078e0206 */
[----:B-1----:R-:W-:-:S04]  /*1470*/  @!P1 IMAD.WIDE R6, R15, 0x4, R4 ;  /* 0x000000040f069825 */ /* 0x002fc800078e0204 */
        /* <DEDUP_REMOVED lines=8> */
.L_x_1263:
[----:B------:R-:W-:Y:S01]  /*1500*/  ULDC.64 UR12, c[0x0][0x218] ;  /* 0x00008600000c7ab9 */ /* 0x000fe20000000a00 */
[----:B------:R-:W-:Y:S01]  /*1510*/  LOP3.LUT P1, RZ, R0, UR7, RZ, 0xfc, !PT ;  /* 0x0000000700ff7c12 */ /* 0x000fe2000f82fcff */
[----:B------:R-:W2:Y:S01]  /*1520*/  S2UR UR6, SR_CgaCtaId ;  /* 0x00000000000679c3 */ /* 0x000ea20000008800 */
[----:B------:R-:W-:Y:S01]  /*1530*/  ISETP.EQ.U32.AND P3, PT, RZ, UR12, PT ;  /* 0x0000000cff007c0c */ /* 0x000fe2000bf62070 */
[----:B------:R-:W-:Y:S01]  /*1540*/  UMOV UR5, 0x400 ;  /* 0x0000040000057882 */ /* 0x000fe20000000000 */
[----:B-1----:R-:W-:Y:S01]  /*1550*/  IADD3 R6, -R3, RZ, RZ ;  /* 0x000000ff03067210 */ /* 0x002fe20007ffe1ff */
[----:B------:R-:W-:Y:S01]  /*1560*/  ULDC UR11, c[0x0][0x288] ;  /* 0x0000a200000b7ab9 */ /* 0x000fe20000000800 */
[----:B------:R-:W-:-:S03]  /*1570*/  ISETP.EQ.OR.EX P1, PT, RZ, UR13, P1, P3 ;  /* 0x0000000dff007c0c */ /* 0x000fc60008f22730 */
[----:B------:R-:W-:Y:S01]  /*1580*/  IMAD R3, R6, UR11, R23 ;  /* 0x0000000b06037c24 */ /* 0x000fe2000f8e0217 */
[----:B------:R-:W1:Y:S03]  /*1590*/  LDC.64 R8, c[0x0][0x228] ;  /* 0x00008a00ff087b82 */ /* 0x000e660000000a00 */
[----:B------:R-:W-:-:S05]  /*15a0*/  IMAD R3, R3, 0xa, R24 ;  /* 0x0000000a03037824 */ /* 0x000fca00078e0218 */
[----:B------:R-:W3:Y:S01]  /*15b0*/  LDC.64 R4, c[0x0][0x230] ;  /* 0x00008c00ff047b82 */ /* 0x000ee20000000a00 */
[----:B--2---:R-:W-:-:S07]  /*15c0*/  ULEA UR5, UR6, UR5, 0x18 ;  /* 0x0000000506057291 */ /* 0x004fce000f8ec03f */
[----:B------:R-:W2:Y:S01]  /*15d0*/  @!P1 LDC.64 R10, c[0x0][0x218] ;  /* 0x00008600ff0a9b82 */ /* 0x000ea20000000a00 */
[----:B------:R-:W-:Y:S02]  /*15e0*/  ULDC UR6, c[0x0][0x2a4] ;  /* 0x0000a90000067ab9 */ /* 0x000fe40000000800 */
[----:B------:R-:W-:Y:S01]  /*15f0*/  @!P1 FMUL.FTZ R7, R21, UR6 ;  /* 0x0000000615079c20 */ /* 0x000fe20008410000 */
[----:B------:R-:W-:Y:S01]  /*1600*/  @!P1 FMUL.FTZ R6, R20, UR6 ;  /* 0x0000000614069c20 */ /* 0x000fe20008410000 */
[----:B------:R-:W-:Y:S01]  /*1610*/  @!P2 STS.64 [UR5+0xc0], R20 ;  /* 0x0000c014ff00a988 */ /* 0x000fe20008000a05 */
[----:B-1----:R-:W-:-:S04]  /*1620*/  IMAD.WIDE R8, R3, 0x4, R8 ;  /* 0x0000000403087825 */ /* 0x002fc800078e0208 */
[----:B---3--:R-:W-:-:S04]  /*1630*/  IMAD.WIDE R4, R3, 0x4, R4 ;  /* 0x0000000403047825 */ /* 0x008fc800078e0204 */
[----:B--2---:R-:W-:-:S05]  /*1640*/  @!P1 IMAD.WIDE R10, R23, 0x8, R10 ;  /* 0x00000008170a9825 */ /* 0x004fca00078e020a */
[----:B------:R1:W-:Y:S01]  /*1650*/  @!P1 STG.E.64 desc[UR8][R10.64], R6 ;  /* 0x000000060a009986 */ /* 0x0003e2000c101b08 */
[----:B------:R-:W-:Y:S06]  /*1660*/  BAR.SYNC.DEFER_BLOCKING 0x0 ;  /* 0x0000000000007b1d */ /* 0x000fec0000010000 */
[----:B------:R-:W2:Y:S04]  /*1670*/  LDG.E.64 R8, desc[UR8][R8.64] ;  /* 0x0000000808087981 */ /* 0x000ea8000c1e1b00 */
[----:B------:R-:W2:Y:S01]  /*1680*/  LDG.E.64 R4, desc[UR8][R4.64] ;  /* 0x0000000804047981 */ /* 0x000ea2000c1e1b00 */
[----:B------:R-:W-:-:S02]  /*1690*/  MOV R3, 0x3f800000 ;  /* 0x3f80000000037802 */ /* 0x000fc40000000f00 */
[----:B-1----:R-:W-:Y:S01]  /*16a0*/  SHF.L.U32 R7, R16, 0x10, RZ ;  /* 0x0000001010077819 */ /* 0x002fe200000006ff */
[----:B------:R-:W1:Y:S01]  /*16b0*/  LDS.64 R12, [UR5+0xc0] ;  /* 0x0000c005ff0c7984 */ /* 0x000e620008000a00 */
[----:B------:R-:W-:Y:S01]  /*16c0*/  SHF.L.U32 R17, R17, 0x10, RZ ;  /* 0x0000001011117819 */ /* 0x000fe200000006ff */
[----:B-1----:R-:W-:-:S04]  /*16d0*/  FMUL.FTZ R12, R12, UR6 ;  /* 0x000000060c0c7c20 */ /* 0x002fc80008410000 */
[----:B------:R-:W-:Y:S01]  /*16e0*/  FMUL.FTZ R14, R12, R12 ;  /* 0x0000000c0c0e7220 */ /* 0x000fe20000410000 */
[--C-:B------:R-:W-:Y:S01]  /*16f0*/  FADD.FTZ R6, R7, -R12.reuse ;  /* 0x8000000c07067221 */ /* 0x100fe20000010000 */
[----:B------:R-:W-:Y:S02]  /*1700*/  FADD.FTZ R12, R17, -R12 ;  /* 0x8000000c110c7221 */ /* 0x000fe40000010000 */
[----:B------:R-:W-:-:S05]  /*1710*/  FFMA.FTZ R13, R13, UR6, -R14 ;  /* 0x000000060d0d7c23 */ /* 0x000fca000801080e */
[----:B------:R-:W-:-:S13]  /*1720*/  FSETP.GTU.FTZ.AND P1, PT, R13, RZ, PT ;  /* 0x000000ff0d00720b */ /* 0x000fda0003f3c000 */
[----:B------:R-:W1:Y:S02]  /*1730*/  @P1 LDC R14, c[0x0][0x238] ;  /* 0x00008e00ff0e1b82 */ /* 0x000e640000000800 */
[----:B-1----:R-:W-:-:S04]  /*1740*/  @P1 FADD.FTZ R13, R13, R14 ;  /* 0x0000000e0d0d1221 */ /* 0x002fc80000010000 */
[----:B------:R-:W1:Y:S01]  /*1750*/  @P1 MUFU.RSQ R3, R13 ;  /* 0x0000000d00031308 */ /* 0x000e620000001400 */
[----:B------:R-:W-:Y:S01]  /*1760*/  ISETP.NE.AND P1, PT, RZ, UR10, PT ;  /* 0x0000000aff007c0c */ /* 0x000fe2000bf25270 */
[-C--:B-1----:R-:W-:Y:S01]  /*1770*/  FMUL.FTZ R7, R6, R3.reuse ;  /* 0x0000000306077220 */ /* 0x082fe20000410000 */
[----:B------:R-:W-:-:S03]  /*1780*/  FMUL.FTZ R12, R12, R3 ;  /* 0x000000030c0c7220 */ /* 0x000fc60000410000 */
[----:B--2---:R-:W-:Y:S01]  /*1790*/  FFMA.FTZ R4, R8, R7, R4 ;  /* 0x0000000708047223 */ /* 0x004fe20000010004 */
[----:B------:R-:W-:-:S07]  /*17a0*/  FFMA.FTZ R5, R9, R12, R5 ;  /* 0x0000000c09057223 */ /* 0x000fce0000010005 */
[----:B------:R-:W-:Y:S05]  /*17b0*/  @!P1 BRA `(.L_x_1270) ;  /* 0x0000000000289947 */ /* 0x000fea0003800000 */
        /* <DEDUP_REMOVED lines=8> */
[----:B-1----:R-:W-:Y:S01]  /*1840*/  FMUL.FTZ R4, R4, R7 ;  /* 0x0000000704047220 */ /* 0x002fe20000410000 */
[----:B--2---:R-:W-:-:S07]  /*1850*/  FMUL.FTZ R5, R5, R10 ;  /* 0x0000000a05057220 */ /* 0x004fce0000410000 */
.L_x_1270:
[----:B------:R-:W-:Y:S04]  /*1860*/  BSSY B0, `(.L_x_1271) ;  /* 0x000000e000007945 */ /* 0x000fe80003800000 */
[----:B------:R-:W-:Y:S05]  /*1870*/  @!P0 BRA `(.L_x_1272) ;  /* 0x0000000000308947 */ /* 0x000fea0003800000 */
[----:B------:R-:W-:Y:S01]  /*1880*/  SHF.R.S32.HI R3, RZ, 0x1f, R22 ;  /* 0x0000001fff037819 */ /* 0x000fe20000011416 */
[----:B------:R-:W-:Y:S01]  /*1890*/  ULDC.64 UR12, c[0x0][0x270] ;  /* 0x00009c00000c7ab9 */ /* 0x000fe20000000a00 */
[----:B------:R-:W-:Y:S02]  /*18a0*/  MOV R27, R29 ;  /* 0x0000001d001b7202 */ /* 0x000fe40000000f00 */
[----:B------:R-:W-:Y:S01]  /*18b0*/  F2FP.BF16.F32.PACK_AB R5, R5, R4 ;  /* 0x000000040505723e */ /* 0x000fe200000010ff */
[----:B------:R-:W-:Y:S02]  /*18c0*/  IMAD R3, R3, UR12, RZ ;  /* 0x0000000c03037c24 */ /* 0x000fe4000f8e02ff */
[----:B------:R-:W-:-:S04]  /*18d0*/  IMAD.WIDE.U32 R26, R22, UR12, R26 ;  /* 0x0000000c161a7c25 */ /* 0x000fc8000f8e001a */
[----:B------:R-:W-:Y:S01]  /*18e0*/  IMAD R3, R22, UR13, R3 ;  /* 0x0000000d16037c24 */ /* 0x000fe2000f8e0203 */
[----:B------:R-:W-:Y:S02]  /*18f0*/  ULDC.64 UR12, c[0x0][0x210] ;  /* 0x00008400000c7ab9 */ /* 0x000fe40000000a00 */
[----:B------:R-:W-:Y:S02]  /*1900*/  LEA R6, P1, R26, UR12, 0x1 ;  /* 0x0000000c1a067c11 */ /* 0x000fe4000f8208ff */
[----:B------:R-:W-:-:S04]  /*1910*/  IADD3 R3, R27, R3, RZ ;  /* 0x000000031b037210 */ /* 0x000fc80007ffe0ff */
[----:B------:R-:W-:-:S05]  /*1920*/  LEA.HI.X R7, R26, UR13, R3, 0x1, P1 ;  /* 0x0000000d1a077c11 */ /* 0x000fca00088f0c03 */
[----:B------:R1:W-:Y:S02]  /*1930*/  STG.E desc[UR8][R6.64], R5 ;  /* 0x0000000506007986 */ /* 0x0003e4000c101908 */
.L_x_1272:
[----:B------:R-:W-:Y:S05]  /*1940*/  BSYNC B0 ;  /* 0x0000000000007941 */ /* 0x000fea0003800000 */
.L_x_1271:
[----:B------:R-:W2:Y:S01]  /*1950*/  LDC R4, c[0x0][0x10] ;  /* 0x00000400ff047b82 */ /* 0x000ea20000000800 */
[----:B------:R-:W-:Y:S02]  /*1960*/  IADD3 R18, R18, 0x1, RZ ;  /* 0x0000000112127810 */ /* 0x000fe40007ffe0ff */
[----:B--2---:R-:W-:-:S04]  /*1970*/  IADD3 R23, R4, R23, RZ ;  /* 0x0000001704177210 */ /* 0x004fc80007ffe0ff */
[----:B------:R-:W-:-:S13]  /*1980*/  ISETP.GE.AND P1, PT, R23, UR4, PT ;  /* 0x0000000417007c0c */ /* 0x000fda000bf26270 */
[----:B------:R-:W-:Y:S05]  /*1990*/  @!P1 BRA `(.L_x_1273) ;  /* 0xffffffe800149947 */ /* 0x000fea000383ffff */
[----:B------:R-:W-:Y:S05]  /*19a0*/  EXIT ;  /* 0x000000000000794d */ /* 0x000fea0003800000 */
.L_x_1274:
        /* <DEDUP_REMOVED lines=13> */
.L_x_1910:


//--------------------- .text._Z35group_norm_nhwc_fwd_one_pass_kernelI11Bf16IOFp32WLi128ELi10ELi640EEv26Group_norm_nhwc_fwd_params --------------------------
	.section	.text._Z35group_norm_nhwc_fwd_one_pass_kernelI11Bf16IOFp32WLi128ELi10ELi640EEv26Group_norm_nhwc_fwd_params,"ax",@progbits
	.align	128
        .global         _Z35group_norm_nhwc_fwd_one_pass_kernelI11Bf16IOFp32WLi128ELi10ELi640EEv26Group_norm_nhwc_fwd_params
        .type           _Z35group_norm_nhwc_fwd_one_pass_kernelI11Bf16IOFp32WLi128ELi10ELi640EEv26Group_norm_nhwc_fwd_params,@function
        .size           _Z35group_norm_nhwc_fwd_one_pass_kernelI11Bf16IOFp32WLi128ELi10ELi640EEv26Group_norm_nhwc_fwd_params,(.L_x_1911 - _Z35group_norm_nhwc_fwd_one_pass_kernelI11Bf16IOFp32WLi128ELi10ELi640EEv26Group_norm_nhwc_fwd_params)
        .other          _Z35group_norm_nhwc_fwd_one_pass_kernelI11Bf16IOFp32WLi128ELi10ELi640EEv26Group_norm_nhwc_fwd_params,@"STO_CUDA_ENTRY STV_DEFAULT"
_Z35group_norm_nhwc_fwd_one_pass_kernelI11Bf16IOFp32WLi128ELi10ELi640EEv26Group_norm_nhwc_fwd_params:
.text._Z35group_norm_nhwc_fwd_one_pass_kernelI11Bf16IOFp32WLi128ELi10ELi640EEv26Group_norm_nhwc_fwd_params:
        /* <DEDUP_REMOVED lines=31> */
.L_x_1287:
        /* <DEDUP_REMOVED lines=143> */
.L_x_1276:
[----:B------:R-:W-:Y:S05]  /*0ae0*/  BSYNC B0 ;  /* 0x0000000000007941 */ /* 0x000fea0003800000 */
.L_x_1275:
        /* <DEDUP_REMOVED lines=30> */
.L_x_1279:
[----:B-1----:R-:W2:Y:S04]  /*0cd0*/  LDG.E.STRONG.GPU R6, desc[UR8][R4.64] ;  /* 0x0000000804067981 */ /* 0x002ea8000c1ef900 */
[----:B--2---:R-:W-:Y:S01]  /*0ce0*/  CCTL.IVALL ;  /* 0x00000000ff00798f */ /* 0x004fe20002000000 */
[----:B------:R-:W-:Y:S05]  /*0cf0*/  YIELD ;  /* 0x0000000000007946 */ /* 0x000fea0003800000 */
[----:B------:R-:W-:-:S13]  /*0d00*/  ISETP.NE.AND P1, PT, R6, R13, PT ;  /* 0x0000000d0600720c */ /* 0x000fda0003f25270 */
[----:B------:R-:W-:Y:S05]  /*0d10*/  @P1 BRA `(.L_x_1279) ;  /* 0xfffffffc00ec1947 */ /* 0x000fea000383ffff */
.L_x_1278:
        /* <DEDUP_REMOVED lines=11> */
.L_x_1281:
        /* <DEDUP_REMOVED lines=63> */
.L_x_1280:
        /* <DEDUP_REMOVED lines=19> */
.L_x_1283:
[----:B------:R-:W-:Y:S05]  /*12f0*/  BSYNC B0 ;  /* 0x0000000000007941 */ /* 0x000fea0003800000 */
.L_x_1282:
        /* <DEDUP_REMOVED lines=32> */
.L_x_1277:
        /* <DEDUP_REMOVED lines=54> */
.L_x_1284:
        /* <DEDUP_REMOVED lines=14> */
.L_x_1286:
[----:B------:R-:W-:Y:S05]  /*1940*/  BSYNC B0 ;  /* 0x0000000000007941 */ /* 0x000fea0003800000 */
.L_x_1285:
[----:B------:R-:W2:Y:S01]  /*1950*/  LDC R4, c[0x0][0x10] ;  /* 0x00000400ff047b82 */ /* 0x000ea20000000800 */
[----:B------:R-:W-:Y:S02]  /*1960*/  IADD3 R18, R18, 0x1, RZ ;  /* 0x0000000112127810 */ /* 0x000fe40007ffe0ff */
[----:B--2---:R-:W-:-:S04]  /*1970*/  IADD3 R23, R4, R23, RZ ;  /* 0x0000001704177210 */ /* 0x004fc80007ffe0ff */
[----:B------:R-:W-:-:S13]  /*1980*/  ISETP.GE.AND P1, PT, R23, UR4, PT ;  /* 0x0000000417007c0c */ /* 0x000fda000bf26270 */
[----:B------:R-:W-:Y:S05]  /*1990*/  @!P1 BRA `(.L_x_1287) ;  /* 0xffffffe800149947 */ /* 0x000fea000383ffff */
[----:B------:R-:W-:Y:S05]  /*19a0*/  EXIT ;  /* 0x000000000000794d */ /* 0x000fea0003800000 */
.L_x_1288:
        /* <DEDUP_REMOVED lines=13> */
.L_x_1911:


//--------------------- .text._Z35group_norm_nhwc_fwd_one_pass_kernelI11Bf16IOFp32WLi256ELi10ELi640EEv26Group_norm_nhwc_fwd_params --------------------------
	.section	.text._Z35group_norm_nhwc_fwd_one_pass_kernelI11Bf16IOFp32WLi256ELi10ELi640EEv26Group_norm_nhwc_fwd_params,"ax",@progbits
	.align	128
        .global         _Z35group_norm_nhwc_fwd_one_pass_kernelI11Bf16IOFp32WLi256ELi10ELi640EEv26Group_norm_nhwc_fwd_params
        .type           _Z35group_norm_nhwc_fwd_one_pass_kernelI11Bf16IOFp32WLi256ELi10ELi640EEv26Group_norm_nhwc_fwd_params,@function
        .size           _Z35group_norm_nhwc_fwd_one_pass_kernelI11Bf16IOFp32WLi256ELi10ELi640EEv26Group_norm_nhwc_fwd_params,(.L_x_1912 - _Z35group_norm_nhwc_fwd_one_pass_kernelI11Bf16IOFp32WLi256ELi10ELi640EEv26Group_norm_nhwc_fwd_params)
        .other          _Z35group_norm_nhwc_fwd_one_pass_kernelI11Bf16IOFp32WLi256ELi10ELi640EEv26Group_norm_nhwc_fwd_params,@"STO_CUDA_ENTRY STV_DEFAULT"
_Z35group_norm_nhwc_fwd_one_pass_kernelI11Bf16IOFp32WLi256ELi10ELi640EEv26Group_norm_nhwc_fwd_params:
.text._Z35group_norm_nhwc_fwd_one_pass_kernelI11Bf16IOFp32WLi256ELi10ELi640EEv26Group_norm_nhwc_fwd_params:
        /* <DEDUP_REMOVED lines=31> */
.L_x_1304:
[----:B0-----:R-:W0:Y:S01]  /*01f0*/  LDC R4, c[0x0][0x288] ;  /* 0x0000a200ff047b82 */ /* 0x001e220000000800 */
[----:B------:R-:W-:Y:S01]  /*0200*/  IABS R9, R23 ;  /* 0x0000001700097213 */ /* 0x000fe20000000000 */
[----:B------:R-:W-:Y:S01]  /*0210*/  ULDC.64 UR12, c[0x0][0x278] ;  /* 0x00009e00000c7ab9 */ /* 0x000fe20000000a00 */
[----:B------:R-:W-:Y:S02]  /*0220*/  IADD3 R15, R22, 0x80, RZ ;  /* 0x00000080160f7810 */ /* 0x000fe40007ffe0ff */
[----:B------:R-:W-:Y:S02]  /*0230*/  SHF.R.S32.HI R12, RZ, 0x1f, R24 ;  /* 0x0000001fff0c7819 */ /* 0x000fe40000011418 */
[----:B------:R-:W-:Y:S01]  /*0240*/  SHF.R.S32.HI R13, RZ, 0x1f, R15 ;  /* 0x0000001fff0d7819 */ /* 0x000fe2000001140f */
[----:B-1----:R-:W1:Y:S01]  /*0250*/  @P0 LDC.64 R10, c[0x0][0x270] ;  /* 0x00009c00ff0a0b82 */ /* 0x002e620000000a00 */
[----:B------:R-:W-:Y:S02]  /*0260*/  SHF.R.S32.HI R21, RZ, 0x1f, R22 ;  /* 0x0000001fff157819 */ /* 0x000fe40000011416 */
[----:B0-----:R-:W-:-:S04]  /*0270*/  IABS R8, R4 ;  /* 0x0000000400087213 */ /* 0x001fc80000000000 */
[----:B------:R-:W0:Y:S08]  /*0280*/  I2F.RP R3, R8 ;  /* 0x0000000800037306 */ /* 0x000e300000209400 */
[----:B0-----:R-:W0:Y:S02]  /*0290*/  MUFU.RCP R3, R3 ;  /* 0x0000000300037308 */ /* 0x001e240000001000 */
[----:B0-----:R-:W-:-:S06]  /*02a0*/  IADD3 R6, R3, 0xffffffe, RZ ;  /* 0x0ffffffe03067810 */ /* 0x001fcc0007ffe0ff */
[----:B------:R0:W2:Y:S02]  /*02b0*/  F2I.FTZ.U32.TRUNC.NTZ R7, R6 ;  /* 0x0000000600077305 */ /* 0x0000a4000021f000 */
[----:B0-----:R-:W-:Y:S02]  /*02c0*/  MOV R6, RZ ;  /* 0x000000ff00067202 */ /* 0x001fe40000000f00 */
[----:B--2---:R-:W-:-:S05]  /*02d0*/  IADD3 R5, RZ, -R7, RZ ;  /* 0x80000007ff057210 */ /* 0x004fca0007ffe0ff */
[----:B------:R-:W-:-:S04]  /*02e0*/  IMAD R5, R5, R8, RZ ;  /* 0x0000000805057224 */ /* 0x000fc800078e02ff */
[----:B------:R-:W-:Y:S01]  /*02f0*/  IMAD.HI.U32 R7, R7, R5, R6 ;  /* 0x0000000507077227 */ /* 0x000fe200078e0006 */
[----:B------:R-:W-:-:S05]  /*0300*/  MOV R5, R9 ;  /* 0x0000000900057202 */ /* 0x000fca0000000f00 */
[----:B------:R-:W-:-:S05]  /*0310*/  IMAD.HI.U32 R7, R7, R5, RZ ;  /* 0x0000000507077227 */ /* 0x000fca00078e00ff */
[----:B------:R-:W-:-:S05]  /*0320*/  IADD3 R3, -R7, RZ, RZ ;  /* 0x000000ff07037210 */ /* 0x000fca0007ffe1ff */
[----:B------:R-:W-:-:S05]  /*0330*/  IMAD R3, R8, R3, R5 ;  /* 0x0000000308037224 */ /* 0x000fca00078e0205 */
[----:B------:R-:W-:-:S13]  /*0340*/  ISETP.GT.U32.AND P2, PT, R8, R3, PT ;  /* 0x000000030800720c */ /* 0x000fda0003f44070 */
[-C--:B------:R-:W-:Y:S02]  /*0350*/  @!P2 IADD3 R3, R3, -R8.reuse, RZ ;  /* 0x800000080303a210 */ /* 0x080fe40007ffe0ff */
[----:B------:R-:W-:Y:S02]  /*0360*/  @!P2 IADD3 R7, R7, 0x1, RZ ;  /* 0x000000010707a810 */ /* 0x000fe40007ffe0ff */
[----:B------:R-:W-:Y:S02]  /*0370*/  ISETP.GE.U32.AND P1, PT, R3, R8, PT ;  /* 0x000000080300720c */ /* 0x000fe40003f26070 */
[----:B------:R-:W-:Y:S02]  /*0380*/  LOP3.LUT R3, R23, R4, RZ, 0x3c, !PT ;  /* 0x0000000417037212 */ /* 0x000fe400078e3cff */
[----:B------:R-:W-:Y:S02]  /*0390*/  ISETP.NE.AND P2, PT, R4, RZ, PT ;  /* 0x000000ff0400720c */ /* 0x000fe40003f45270 */
[----:B------:R-:W-:-:S07]  /*03a0*/  ISETP.GE.AND P3, PT, R3, RZ, PT ;  /* 0x000000ff0300720c */ /* 0x000fce0003f66270 */
[----:B------:R-:W-:Y:S02]  /*03b0*/  @P1 IADD3 R7, R7, 0x1, RZ ;  /* 0x0000000107071810 */ /* 0x000fe40007ffe0ff */
[----:B------:R-:W-:Y:S02]  /*03c0*/  ISETP.GE.U32.AND P1, PT, R15, UR12, PT ;  /* 0x0000000c0f007c0c */ /* 0x000fe4000bf26070 */
[----:B------:R-:W-:Y:S02]  /*03d0*/  MOV R17, R7 ;  /* 0x0000000700117202 */ /* 0x000fe40000000f00 */
[----:B------:R-:W-:Y:S01]  /*03e0*/  ISETP.GE.AND.EX P1, PT, R13, UR13, PT, P1 ;  /* 0x0000000d0d007c0c */ /* 0x000fe2000bf26310 */
[----:B------:R-:W0:Y:S01]  /*03f0*/  @P0 LDC.64 R6, c[0x0][0x220] ;  /* 0x00008800ff060b82 */ /* 0x000e220000000a00 */
[----:B------:R-:W-:Y:S01]  /*0400*/  @!P3 IADD3 R17, -R17, RZ, RZ ;  /* 0x000000ff1111b210 */ /* 0x000fe20007ffe1ff */
[----:B------:R-:W-:Y:S01]  /*0410*/  ULDC.64 UR12, c[0x0][0x280] ;  /* 0x0000a000000c7ab9 */ /* 0x000fe20000000a00 */
[----:B------:R-:W-:-:S02]  /*0420*/  ISETP.GT.U32.OR P1, PT, R0, 0x27f, P1 ;  /* 0x0000027f0000780c */ /* 0x000fc40000f24470 */
[----:B------:R-:W-:-:S04]  /*0430*/  @!P2 LOP3.LUT R17, RZ, R4, RZ, 0x33, !PT ;  /* 0x00000004ff11a212 */ /* 0x000fc800078e33ff */
[----:B------:R-:W-:-:S05]  /*0440*/  IADD3 R3, -R17, RZ, RZ ;  /* 0x000000ff11037210 */ /* 0x000fca0007ffe1ff */
[----:B------:R-:W-:Y:S01]  /*0450*/  IMAD R3, R4, R3, R23 ;  /* 0x0000000304037224 */ /* 0x000fe200078e0217 */
[----:B------:R-:W-:Y:S01]  /*0460*/  SHF.R.S32.HI R4, RZ, 0x1f, R17 ;  /* 0x0000001fff047819 */ /* 0x000fe20000011411 */
[----:B------:R-:W2:Y:S02]  /*0470*/  @!P1 LDC.64 R8, c[0x0][0x270] ;  /* 0x00009c00ff089b82 */ /* 0x000ea40000000a00 */
[----:B------:R-:W-:Y:S02]  /*0480*/  IMAD R3, R3, 0xa, RZ ;  /* 0x0000000a03037824 */ /* 0x000fe400078e02ff */
[----:B------:R-:W-:-:S03]  /*0490*/  IMAD R14, R4, UR12, RZ ;  /* 0x0000000c040e7c24 */ /* 0x000fc6000f8e02ff */
[----:B------:R-:W-:Y:S01]  /*04a0*/  IADD3 R26, P2, R24, R3, RZ ;  /* 0x00000003181a7210 */ /* 0x000fe20007f5e0ff */
[----:B------:R-:W3:Y:S01]  /*04b0*/  @!P1 LDC.64 R4, c[0x0][0x220] ;  /* 0x00008800ff049b82 */ /* 0x000ee20000000a00 */
[----:B------:R-:W-:Y:S02]  /*04c0*/  IMAD R29, R17, UR13, R14 ;  /* 0x0000000d111d7c24 */ /* 0x000fe4000f8e020e */
[----:B------:R-:W-:Y:S01]  /*04d0*/  LEA.HI.X.SX32 R27, R3, R12, 0x1, P2 ;  /* 0x0000000c031b7211 */ /* 0x000fe200010f0eff */
[----:B-1----:R-:W-:Y:S02]  /*04e0*/  @P0 IMAD R12, R21, R10, RZ ;  /* 0x0000000a150c0224 */ /* 0x002fe400078e02ff */
[----:B------:R-:W-:-:S04]  /*04f0*/  IMAD.WIDE.U32 R26, R17, UR12, R26 ;  /* 0x0000000c111a7c25 */ /* 0x000fc8000f8e001a */
[C---:B------:R-:W-:Y:S01]  /*0500*/  @P0 IMAD R17, R22.reuse, R11, R12 ;  /* 0x0000000b16110224 */ /* 0x040fe200078e020c */
[----:B------:R-:W-:Y:S02]  /*0510*/  IADD3 R29, R27, R29, RZ ;  /* 0x0000001d1b1d7210 */ /* 0x000fe40007ffe0ff */
[----:B------:R-:W-:Y:S01]  /*0520*/  @P0 MOV R28, R26 ;  /* 0x0000001a001c0202 */ /* 0x000fe20000000f00 */
[----:B--2---:R-:W-:Y:S01]  /*0530*/  @!P1 IMAD R14, R13, R8, RZ ;  /* 0x000000080d0e9224 */ /* 0x004fe200078e02ff */
[----:B------:R-:W-:Y:S02]  /*0540*/  @!P1 MOV R12, R26 ;  /* 0x0000001a000c9202 */ /* 0x000fe40000000f00 */
[----:B------:R-:W-:Y:S01]  /*0550*/  @!P1 MOV R13, R29 ;  /* 0x0000001d000d9202 */ /* 0x000fe20000000f00 */
[----:B------:R-:W-:-:S04]  /*0560*/  @P0 IMAD.WIDE.U32 R10, R22, R10, R28 ;  /* 0x0000000a160a0225 */ /* 0x000fc800078e001c */
[----:B------:R-:W-:Y:S01]  /*0570*/  @!P1 IMAD R21, R15, R9, R14 ;  /* 0x000000090f159224 */ /* 0x000fe200078e020e */
[----:B------:R-:W-:Y:S01]  /*0580*/  @P0 IADD3 R11, R11, R17, RZ ;  /* 0x000000110b0b0210 */ /* 0x000fe20007ffe0ff */
[----:B------:R-:W-:Y:S01]  /*0590*/  @!P1 IMAD.WIDE.U32 R8, R15, R8, R12 ;  /* 0x000000080f089225 */ /* 0x000fe200078e000c */
[----:B0-----:R-:W-:Y:S02]  /*05a0*/  @P0 LEA R6, P2, R10, R6, 0x1 ;  /* 0x000000060a060211 */ /* 0x001fe400078408ff */
[----:B------:R-:W-:Y:S02]  /*05b0*/  CS2R R16, SRZ ;  /* 0x0000000000107805 */ /* 0x000fe4000001ff00 */
[----:B------:R-:W-:Y:S02]  /*05c0*/  @!P1 IADD3 R9, R9, R21, RZ ;  /* 0x0000001509099210 */ /* 0x000fe40007ffe0ff */
[----:B---3--:R-:W-:Y:S02]  /*05d0*/  @!P1 LEA R4, P3, R8, R4, 0x1 ;  /* 0x0000000408049211 */ /* 0x008fe400078608ff */
[----:B------:R-:W-:-:S02]  /*05e0*/  @P0 LEA.HI.X R7, R10, R7, R11, 0x1, P2 ;  /* 0x000000070a070211 */ /* 0x000fc400010f0c0b */
[----:B------:R-:W-:-:S03]  /*05f0*/  @!P1 LEA.HI.X R5, R8, R5, R9, 0x1, P3 ;  /* 0x0000000508059211 */ /* 0x000fc600018f0c09 */
[----:B------:R-:W2:Y:S04]  /*0600*/  @P0 LDG.E R17, desc[UR8][R6.64] ;  /* 0x0000000806110981 */ /* 0x000ea8000c1e1900 */
[----:B------:R-:W3:Y:S01]  /*0610*/  @!P1 LDG.E R16, desc[UR8][R4.64] ;  /* 0x0000000804109981 */ /* 0x000ee2000c1e1900 */
[C---:B------:R-:W-:Y:S01]  /*0620*/  ISETP.GT.AND P1, PT, R2.reuse, 0x1e, PT ;  /* 0x0000001e0200780c */ /* 0x040fe20003f24270 */
[----:B------:R-:W-:Y:S01]  /*0630*/  BSSY B0, `(.L_x_1289) ;  /* 0x0000063000007945 */ /* 0x000fe20003800000 */
[----:B------:R-:W-:Y:S02]  /*0640*/  ISETP.NE.AND P3, PT, R2, RZ, PT ;  /* 0x000000ff0200720c */ /* 0x000fe40003f65270 */
[----:B------:R-:W-:Y:S02]  /*0650*/  ISETP.NE.AND P2, PT, R0, RZ, PT ;  /* 0x000000ff0000720c */ /* 0x000fe40003f45270 */
[----:B--2---:R-:W-:-:S02]  /*0660*/  PRMT R8, R17, 0x7632, R8 ;  /* 0x0000763211087816 */ /* 0x004fc40000000008 */
[----:B---3--:R-:W-:Y:S02]  /*0670*/  PRMT R10, R16, 0x7632, R10 ;  /* 0x00007632100a7816 */ /* 0x008fe4000000000a */
[----:B------:R-:W-:Y:S02]  /*0680*/  SHF.L.U32 R9, R8, 0x10, RZ ;  /* 0x0000001008097819 */ /* 0x000fe400000006ff */
[----:B------:R-:W-:Y:S02]  /*0690*/  SHF.L.U32 R13, R10, 0x10, RZ ;  /* 0x000000100a0d7819 */ /* 0x000fe400000006ff */
[----:B------:R-:W-:Y:S01]  /*06a0*/  SHF.L.U32 R8, R17, 0x10, RZ ;  /* 0x0000001011087819 */ /* 0x000fe200000006ff */
[----:B------:R-:W-:Y:S01]  /*06b0*/  FMUL.FTZ R11, R9, R9 ;  /* 0x00000009090b7220 */ /* 0x000fe20000410000 */
[----:B------:R-:W-:Y:S01]  /*06c0*/  SHF.L.U32 R10, R16, 0x10, RZ ;  /* 0x00000010100a7819 */ /* 0x000fe200000006ff */
[----:B------:R-:W-:Y:S02]  /*06d0*/  FMUL.FTZ R15, R13, R13 ;  /* 0x0000000d0d0f7220 */ /* 0x000fe40000410000 */
[C---:B------:R-:W-:Y:S01]  /*06e0*/  FADD.FTZ R9, R8.reuse, R9 ;  /* 0x0000000908097221 */ /* 0x040fe20000010000 */
[----:B------:R-:W-:Y:S01]  /*06f0*/  FFMA.FTZ R11, R8, R8, R11 ;  /* 0x00000008080b7223 */ /* 0x000fe2000001000b */
[C---:B------:R-:W-:Y:S01]  /*0700*/  FADD.FTZ R4, R10.reuse, R13 ;  /* 0x0000000d0a047221 */ /* 0x040fe20000010000 */
[----:B------:R-:W-:Y:S01]  /*0710*/  FFMA.FTZ R10, R10, R10, R15 ;  /* 0x0000000a0a0a7223 */ /* 0x000fe2000001000f */
[----:B------:R-:W-:Y:S01]  /*0720*/  FADD.FTZ R9, RZ, R9 ;  /* 0x00000009ff097221 */ /* 0x000fe20000010000 */
[----:B------:R-:W-:-:S03]  /*0730*/  FADD.FTZ R11, RZ, R11 ;  /* 0x0000000bff0b7221 */ /* 0x000fc60000010000 */
[----:B------:R-:W-:Y:S01]  /*0740*/  FADD.FTZ R4, R9, R4 ;  /* 0x0000000409047221 */ /* 0x000fe20000010000 */
[----:B------:R-:W-:-:S04]  /*0750*/  FADD.FTZ R10, R11, R10 ;  /* 0x0000000a0b0a7221 */ /* 0x000fc80000010000 */
        /* <DEDUP_REMOVED lines=80> */
.L_x_1290:
[----:B------:R-:W-:Y:S05]  /*0c60*/  BSYNC B0 ;  /* 0x0000000000007941 */ /* 0x000fea0003800000 */
.L_x_1289:
        /* <DEDUP_REMOVED lines=30> */
.L_x_1293:
[----:B-1----:R-:W2:Y:S04]  /*0e50*/  LDG.E.STRONG.GPU R6, desc[UR8][R4.64] ;  /* 0x0000000804067981 */ /* 0x002ea8000c1ef900 */
[----:B--2---:R-:W-:Y:S01]  /*0e60*/  CCTL.IVALL ;  /* 0x00000000ff00798f */ /* 0x004fe20002000000 */
[----:B------:R-:W-:Y:S05]  /*0e70*/  YIELD ;  /* 0x0000000000007946 */ /* 0x000fea0003800000 */
[----:B------:R-:W-:-:S13]  /*0e80*/  ISETP.NE.AND P1, PT, R6, R13, PT ;  /* 0x0000000d0600720c */ /* 0x000fda0003f25270 */
[----:B------:R-:W-:Y:S05]  /*0e90*/  @P1 BRA `(.L_x_1293) ;  /* 0xfffffffc00ec1947 */ /* 0x000fea000383ffff */
.L_x_1292:
        /* <DEDUP_REMOVED lines=11> */
.L_x_1295:
        /* <DEDUP_REMOVED lines=63> */
.L_x_1294:
        /* <DEDUP_REMOVED lines=19> */
.L_x_1297:
[----:B------:R-:W-:Y:S05]  /*1470*/  BSYNC B0 ;  /* 0x0000000000007941 */ /* 0x000fea0003800000 */
.L_x_1296:
        /* <DEDUP_REMOVED lines=32> */
.L_x_1291:
[----:B------:R-:W-:Y:S01]  /*1680*/  ULDC.64 UR12, c[0x0][0x218] ;  /* 0x00008600000c7ab9 */ /* 0x000fe20000000a00 */
[----:B------:R-:W-:Y:S01]  /*1690*/  LOP3.LUT P1, RZ, R0, UR7, RZ, 0xfc, !PT ;  /* 0x0000000700ff7c12 */ /* 0x000fe2000f82fcff */
[----:B------:R-:W2:Y:S01]  /*16a0*/  S2UR UR6, SR_CgaCtaId ;  /* 0x00000000000679c3 */ /* 0x000ea20000008800 */
[----:B------:R-:W-:Y:S01]  /*16b0*/  ISETP.EQ.U32.AND P3, PT, RZ, UR12, PT ;  /* 0x0000000cff007c0c */ /* 0x000fe2000bf62070 */
[----:B------:R-:W-:Y:S01]  /*16c0*/  UMOV UR5, 0x400 ;  /* 0x0000040000057882 */ /* 0x000fe20000000000 */
[----:B------:R-:W-:Y:S02]  /*16d0*/  IADD3 R3, R24, R3, RZ ;  /* 0x0000000318037210 */ /* 0x000fe40007ffe0ff */
[----:B------:R-:W-:-:S03]  /*16e0*/  ISETP.EQ.OR.EX P1, PT, RZ, UR13, P1, P3 ;  /* 0x0000000dff007c0c */ /* 0x000fc60008f22730 */
[----:B-1----:R-:W1:Y:S08]  /*16f0*/  LDC.64 R8, c[0x0][0x228] ;  /* 0x00008a00ff087b82 */ /* 0x002e700000000a00 */
[----:B------:R-:W3:Y:S08]  /*1700*/  LDC.64 R4, c[0x0][0x230] ;  /* 0x00008c00ff047b82 */ /* 0x000ef00000000a00 */
[----:B------:R-:W4:Y:S01]  /*1710*/  @!P1 LDC.64 R10, c[0x0][0x218] ;  /* 0x00008600ff0a9b82 */ /* 0x000f220000000a00 */
[----:B--2---:R-:W-:-:S03]  /*1720*/  ULEA UR5, UR6, UR5, 0x18 ;  /* 0x0000000506057291 */ /* 0x004fc6000f8ec03f */
[----:B------:R-:W-:Y:S02]  /*1730*/  ULDC UR6, c[0x0][0x2a4] ;  /* 0x0000a90000067ab9 */ /* 0x000fe40000000800 */
[----:B------:R-:W-:Y:S01]  /*1740*/  @!P1 FMUL.FTZ R7, R21, UR6 ;  /* 0x0000000615079c20 */ /* 0x000fe20008410000 */
[----:B------:R-:W-:Y:S01]  /*1750*/  @!P1 FMUL.FTZ R6, R20, UR6 ;  /* 0x0000000614069c20 */ /* 0x000fe20008410000 */
[C---:B-1----:R-:W-:Y:S02]  /*1760*/  IMAD.WIDE R8, R3.reuse, 0x4, R8 ;  /* 0x0000000403087825 */ /* 0x042fe400078e0208 */
[----:B------:R-:W-:Y:S02]  /*1770*/  @!P2 STS.64 [UR5+0xc0], R20 ;  /* 0x0000c014ff00a988 */ /* 0x000fe40008000a05 */
[----:B---3--:R-:W-:-:S04]  /*1780*/  IMAD.WIDE R4, R3, 0x4, R4 ;  /* 0x0000000403047825 */ /* 0x008fc800078e0204 */
[----:B----4-:R-:W-:-:S05]  /*1790*/  @!P1 IMAD.WIDE R10, R23, 0x8, R10 ;  /* 0x00000008170a9825 */ /* 0x010fca00078e020a */
[----:B------:R1:W-:Y:S01]  /*17a0*/  @!P1 STG.E.64 desc[UR8][R10.64], R6 ;  /* 0x000000060a009986 */ /* 0x0003e2000c101b08 */
[----:B------:R-:W-:Y:S06]  /*17b0*/  BAR.SYNC.DEFER_BLOCKING 0x0 ;  /* 0x0000000000007b1d */ /* 0x000fec0000010000 */
[----:B------:R-:W2:Y:S04]  /*17c0*/  LDG.E.64 R8, desc[UR8][R8.64] ;  /* 0x0000000808087981 */ /* 0x000ea8000c1e1b00 */
[----:B------:R-:W2:Y:S01]  /*17d0*/  LDG.E.64 R4, desc[UR8][R4.64] ;  /* 0x0000000804047981 */ /* 0x000ea2000c1e1b00 */
[----:B------:R-:W-:-:S02]  /*17e0*/  MOV R3, 0x3f800000 ;  /* 0x3f80000000037802 */ /* 0x000fc40000000f00 */
[C---:B-1----:R-:W-:Y:S01]  /*17f0*/  PRMT R7, R17.reuse, 0x7632, R7 ;  /* 0x0000763211077816 */ /* 0x042fe20000000007 */
[----:B------:R-:W1:Y:S01]  /*1800*/  LDS.64 R12, [UR5+0xc0] ;  /* 0x0000c005ff0c7984 */ /* 0x000e620008000a00 */
[C---:B------:R-:W-:Y:S02]  /*1810*/  PRMT R11, R16.reuse, 0x7632, R11 ;  /* 0x00007632100b7816 */ /* 0x040fe4000000000b */
[----:B------:R-:W-:Y:S02]  /*1820*/  SHF.L.U32 R17, R17, 0x10, RZ ;  /* 0x0000001011117819 */ /* 0x000fe400000006ff */
[----:B------:R-:W-:Y:S02]  /*1830*/  SHF.L.U32 R7, R7, 0x10, RZ ;  /* 0x0000001007077819 */ /* 0x000fe400000006ff */
[----:B------:R-:W-:Y:S02]  /*1840*/  SHF.L.U32 R15, R16, 0x10, RZ ;  /* 0x00000010100f7819 */ /* 0x000fe400000006ff */
[----:B------:R-:W-:Y:S01]  /*1850*/  SHF.L.U32 R11, R11, 0x10, RZ ;  /* 0x000000100b0b7819 */ /* 0x000fe200000006ff */
[----:B-1----:R-:W-:-:S04]  /*1860*/  FMUL.FTZ R12, R12, UR6 ;  /* 0x000000060c0c7c20 */ /* 0x002fc80008410000 */
[C---:B------:R-:W-:Y:S01]  /*1870*/  FMUL.FTZ R14, R12.reuse, R12 ;  /* 0x0000000c0c0e7220 */ /* 0x040fe20000410000 */
[----:B------:R-:W-:Y:S01]  /*1880*/  FADD.FTZ R6, R17, -R12 ;  /* 0x8000000c11067221 */ /* 0x000fe20000010000 */
[C---:B------:R-:W-:Y:S01]  /*1890*/  FADD.FTZ R10, -R12.reuse, R7 ;  /* 0x000000070c0a7221 */ /* 0x040fe20000010100 */
[----:B------:R-:W-:Y:S01]  /*18a0*/  FADD.FTZ R16, -R12, R11 ;  /* 0x0000000b0c107221 */ /* 0x000fe20000010100 */
[----:B------:R-:W-:-:S05]  /*18b0*/  FFMA.FTZ R13, R13, UR6, -R14 ;  /* 0x000000060d0d7c23 */ /* 0x000fca000801080e */
[----:B------:R-:W-:-:S13]  /*18c0*/  FSETP.GTU.FTZ.AND P1, PT, R13, RZ, PT ;  /* 0x000000ff0d00720b */ /* 0x000fda0003f3c000 */
[----:B------:R-:W1:Y:S02]  /*18d0*/  @P1 LDC R14, c[0x0][0x238] ;  /* 0x00008e00ff0e1b82 */ /* 0x000e640000000800 */
[----:B-1----:R-:W-:Y:S01]  /*18e0*/  @P1 FADD.FTZ R13, R13, R14 ;  /* 0x0000000e0d0d1221 */ /* 0x002fe20000010000 */
[----:B------:R-:W-:-:S03]  /*18f0*/  FADD.FTZ R14, R15, -R12 ;  /* 0x8000000c0f0e7221 */ /* 0x000fc60000010000 */
[----:B------:R-:W1:Y:S01]  /*1900*/  @P1 MUFU.RSQ R3, R13 ;  /* 0x0000000d00031308 */ /* 0x000e620000001400 */
[----:B------:R-:W-:Y:S01]  /*1910*/  ISETP.NE.AND P1, PT, RZ, UR10, PT ;  /* 0x0000000aff007c0c */ /* 0x000fe2000bf25270 */
[-C--:B-1----:R-:W-:Y:S01]  /*1920*/  FMUL.FTZ R11, R6, R3.reuse ;  /* 0x00000003060b7220 */ /* 0x082fe20000410000 */
[-C--:B------:R-:W-:Y:S01]  /*1930*/  FMUL.FTZ R7, R14, R3.reuse ;  /* 0x000000030e077220 */ /* 0x080fe20000410000 */
[-C--:B------:R-:W-:Y:S01]  /*1940*/  FMUL.FTZ R12, R10, R3.reuse ;  /* 0x000000030a0c7220 */ /* 0x080fe20000410000 */
[----:B------:R-:W-:Y:S01]  /*1950*/  FMUL.FTZ R16, R16, R3 ;  /* 0x0000000310107220 */ /* 0x000fe20000410000 */
[----:B------:R-:W-:Y:S01]  /*1960*/  IADD3 R10, R22, 0x80, RZ ;  /* 0x00000080160a7810 */ /* 0x000fe20007ffe0ff */
[C-C-:B--2---:R-:W-:Y:S01]  /*1970*/  FFMA.FTZ R11, R8.reuse, R11, R4.reuse ;  /* 0x0000000b080b7223 */ /* 0x144fe20000010004 */
[----:B------:R-:W-:Y:S01]  /*1980*/  FFMA.FTZ R8, R8, R7, R4 ;  /* 0x0000000708087223 */ /* 0x000fe20000010004 */
[C-C-:B------:R-:W-:Y:S01]  /*1990*/  FFMA.FTZ R3, R9.reuse, R16, R5.reuse ;  /* 0x0000001009037223 */ /* 0x140fe20000010005 */
[----:B------:R-:W-:-:S04]  /*19a0*/  FFMA.FTZ R12, R9, R12, R5 ;  /* 0x0000000c090c7223 */ /* 0x000fc80000010005 */
        /* <DEDUP_REMOVED lines=11> */
.L_x_1298:
[----:B------:R-:W-:Y:S04]  /*1a60*/  BSSY B0, `(.L_x_1299) ;  /* 0x000000f000007945 */ /* 0x000fe80003800000 */
[----:B------:R-:W-:Y:S05]  /*1a70*/  @!P0 BRA `(.L_x_1300) ;  /* 0x0000000000348947 */ /* 0x000fea0003800000 */
[----:B------:R-:W-:Y:S01]  /*1a80*/  SHF.R.S32.HI R7, RZ, 0x1f, R22 ;  /* 0x0000001fff077819 */ /* 0x000fe20000011416 */
[----:B------:R-:W-:Y:S01]  /*1a90*/  ULDC.64 UR12, c[0x0][0x270] ;  /* 0x00009c00000c7ab9 */ /* 0x000fe20000000a00 */
[----:B------:R-:W-:Y:S02]  /*1aa0*/  MOV R4, R26 ;  /* 0x0000001a00047202 */ /* 0x000fe40000000f00 */
[----:B------:R-:W-:Y:S01]  /*1ab0*/  MOV R5, R29 ;  /* 0x0000001d00057202 */ /* 0x000fe20000000f00 */
[----:B------:R-:W-:Y:S01]  /*1ac0*/  IMAD R7, R7, UR12, RZ ;  /* 0x0000000c07077c24 */ /* 0x000fe2000f8e02ff */
[----:B------:R-:W-:Y:S01]  /*1ad0*/  F2FP.BF16.F32.PACK_AB R11, R12, R11 ;  /* 0x0000000b0c0b723e */ /* 0x000fe200000010ff */
[----:B------:R-:W-:-:S04]  /*1ae0*/  IMAD.WIDE.U32 R4, R22, UR12, R4 ;  /* 0x0000000c16047c25 */ /* 0x000fc8000f8e0004 */
[----:B------:R-:W-:Y:S01]  /*1af0*/  IMAD R7, R22, UR13, R7 ;  /* 0x0000000d16077c24 */ /* 0x000fe2000f8e0207 */
[----:B------:R-:W-:Y:S02]  /*1b00*/  ULDC.64 UR12, c[0x0][0x210] ;  /* 0x00008400000c7ab9 */ /* 0x000fe40000000a00 */
[----:B------:R-:W-:Y:S02]  /*1b10*/  LEA R6, P2, R4, UR12, 0x1 ;  /* 0x0000000c04067c11 */ /* 0x000fe4000f8408ff */
[----:B------:R-:W-:-:S04]  /*1b20*/  IADD3 R7, R5, R7, RZ ;  /* 0x0000000705077210 */ /* 0x000fc80007ffe0ff */
[----:B------:R-:W-:-:S05]  /*1b30*/  LEA.HI.X R7, R4, UR13, R7, 0x1, P2 ;  /* 0x0000000d04077c11 */ /* 0x000fca00090f0c07 */
[----:B------:R1:W-:Y:S02]  /*1b40*/  STG.E desc[UR8][R6.64], R11 ;  /* 0x0000000b06007986 */ /* 0x0003e4000c101908 */
.L_x_1300:
[----:B------:R-:W-:Y:S05]  /*1b50*/  BSYNC B0 ;  /* 0x0000000000007941 */ /* 0x000fea0003800000 */
.L_x_1299:
[----:B------:R-:W-:Y:S05]  /*1b60*/  @!P1 BRA `(.L_x_1301) ;  /* 0x0000000000289947 */ /* 0x000fea0003800000 */
[----:B------:R-:W-:Y:S01]  /*1b70*/  FMUL.FTZ R4, R8, -1.4426950216293334961 ;  /* 0xbfb8aa3b08047820 */ /* 0x000fe20000410000 */
[----:B-1----:R-:W-:-:S05]  /*1b80*/  FMUL.FTZ R6, R3, -1.4426950216293334961 ;  /* 0xbfb8aa3b03067820 */ /* 0x002fca0000410000 */
        /* <DEDUP_REMOVED lines=8> */
.L_x_1301:
[----:B------:R-:W-:Y:S01]  /*1c10*/  ULDC.64 UR12, c[0x0][0x278] ;  /* 0x00009e00000c7ab9 */ /* 0x000fe20000000a00 */
[----:B-1----:R-:W-:Y:S01]  /*1c20*/  SHF.R.S32.HI R7, RZ, 0x1f, R10 ;  /* 0x0000001fff077819 */ /* 0x002fe2000001140a */
[----:B------:R-:W-:Y:S01]  /*1c30*/  BSSY B0, `(.L_x_1302) ;  /* 0x0000011000007945 */ /* 0x000fe20003800000 */
[----:B------:R-:W-:-:S04]  /*1c40*/  ISETP.GE.U32.AND P1, PT, R10, UR12, PT ;  /* 0x0000000c0a007c0c */ /* 0x000fc8000bf26070 */
[----:B------:R-:W-:-:S04]  /*1c50*/  ISETP.GE.AND.EX P1, PT, R7, UR13, PT, P1 ;  /* 0x0000000d07007c0c */ /* 0x000fc8000bf26310 */
[----:B------:R-:W-:-:S13]  /*1c60*/  ISETP.GT.U32.OR P1, PT, R0, 0x27f, P1 ;  /* 0x0000027f0000780c */ /* 0x000fda0000f24470 */
[----:B------:R-:W-:Y:S05]  /*1c70*/  @P1 BRA `(.L_x_1303) ;  /* 0x0000000000301947 */ /* 0x000fea0003800000 */
[----:B------:R-:W-:Y:S01]  /*1c80*/  ULDC.64 UR12, c[0x0][0x270] ;  /* 0x00009c00000c7ab9 */ /* 0x000fe20000000a00 */
[----:B------:R-:W-:Y:S01]  /*1c90*/  MOV R4, R26 ;  /* 0x0000001a00047202 */ /* 0x000fe20000000f00 */
[----:B------:R-:W-:Y:S01]  /*1ca0*/  IMAD R7, R7, UR12, RZ ;  /* 0x0000000c07077c24 */ /* 0x000fe2000f8e02ff */
[----:B------:R-:W-:Y:S02]  /*1cb0*/  MOV R5, R29 ;  /* 0x0000001d00057202 */ /* 0x000fe40000000f00 */
[----:B------:R-:W-:Y:S01]  /*1cc0*/  F2FP.BF16.F32.PACK_AB R3, R3, R8 ;  /* 0x000000080303723e */ /* 0x000fe200000010ff */
[C---:B------:R-:W-:Y:S02]  /*1cd0*/  IMAD R7, R10.reuse, UR13, R7 ;  /* 0x0000000d0a077c24 */ /* 0x040fe4000f8e0207 */
[----:B------:R-:W-:Y:S01]  /*1ce0*/  IMAD.WIDE.U32 R4, R10, UR12, R4 ;  /* 0x0000000c0a047c25 */ /* 0x000fe2000f8e0004 */
[----:B------:R-:W-:Y:S02]  /*1cf0*/  ULDC.64 UR12, c[0x0][0x210] ;  /* 0x00008400000c7ab9 */ /* 0x000fe40000000a00 */
[----:B------:R-:W-:-:S02]  /*1d00*/  LEA R6, P1, R4, UR12, 0x1 ;  /* 0x0000000c04067c11 */ /* 0x000fc4000f8208ff */
[----:B------:R-:W-:-:S04]  /*1d10*/  IADD3 R7, R5, R7, RZ ;  /* 0x0000000705077210 */ /* 0x000fc80007ffe0ff */
[----:B------:R-:W-:-:S05]  /*1d20*/  LEA.HI.X R7, R4, UR13, R7, 0x1, P1 ;  /* 0x0000000d04077c11 */ /* 0x000fca00088f0c07 */
[----:B------:R1:W-:Y:S02]  /*1d30*/  STG.E desc[UR8][R6.64], R3 ;  /* 0x0000000306007986 */ /* 0x0003e4000c101908 */
.L_x_1303:
[----:B------:R-:W-:Y:S05]  /*1d40*/  BSYNC B0 ;  /* 0x0000000000007941 */ /* 0x000fea0003800000 */
.L_x_1302:
[----:B------:R-:W2:Y:S01]  /*1d50*/  LDC R4, c[0x0][0x10] ;  /* 0x00000400ff047b82 */ /* 0x000ea20000000800 */
[----:B------:R-:W-:Y:S02]  /*1d60*/  IADD3 R18, R18, 0x1, RZ ;  /* 0x0000000112127810 */ /* 0x000fe40007ffe0ff */
[----:B--2---:R-:W-:-:S04]  /*1d70*/  IADD3 R23, R4, R23, RZ ;  /* 0x0000001704177210 */ /* 0x004fc80007ffe0ff */
[----:B------:R-:W-:-:S13]  /*1d80*/  ISETP.GE.AND P1, PT, R23, UR4, PT ;  /* 0x0000000417007c0c */ /* 0x000fda000bf26270 */
[----:B------:R-:W-:Y:S05]  /*1d90*/  @!P1 BRA `(.L_x_1304) ;  /* 0xffffffe400149947 */ /* 0x000fea000383ffff */
[----:B------:R-:W-:Y:S05]  /*1da0*/  EXIT ;  /* 0x000000000000794d */ /* 0x000fea0003800000 */
.L_x_1305:
        /* <DEDUP_REMOVED lines=13> */
.L_x_1912:


//--------------------- .text._Z35group_norm_nhwc_fwd_one_pass_kernelI11Bf16IOFp32WLi512ELi10ELi640EEv26Group_norm_nhwc_fwd_params --------------------------
	.section	.text._Z35group_norm_nhwc_fwd_one_pass_kernelI11Bf16IOFp32WLi512ELi10ELi640EEv26Group_norm_nhwc_fwd_params,"ax",@progbits
	.align	128
        .global         _Z35group_norm_nhwc_fwd_one_pass_kernelI11Bf16IOFp32WLi512ELi10ELi640EEv26Group_norm_nhwc_fwd_params
        .type           _Z35group_norm_nhwc_fwd_one_pass_kernelI11Bf16IOFp32WLi512ELi10ELi640EEv26Group_norm_nhwc_fwd_params,@function
        .size           _Z35group_norm_nhwc_fwd_one_pass_kernelI11Bf16IOFp32WLi512ELi10ELi640EEv26Group_norm_nhwc_fwd_params,(.L_x_1913 - _Z35group_norm_nhwc_fwd_one_pass_kernelI11Bf16IOFp32WLi512ELi10ELi640EEv26Group_norm_nhwc_fwd_params)
        .other          _Z35group_norm_nhwc_fwd_one_pass_kernelI11Bf16IOFp32WLi512ELi10ELi640EEv26Group_norm_nhwc_fwd_params,@"STO_CUDA_ENTRY STV_DEFAULT"
_Z35group_norm_nhwc_fwd_one_pass_kernelI11Bf16IOFp32WLi512ELi10ELi640EEv26Group_norm_nhwc_fwd_params:
.text._Z35group_norm_nhwc_fwd_one_pass_kernelI11Bf16IOFp32WLi512ELi10ELi640EEv26Group_norm_nhwc_fwd_params:
        /* <DEDUP_REMOVED lines=11> */
[----:B------:R-:W1:Y:S01]  /*00b0*/  S2R R4, SR_LANEID ;  /* 0x0000000000047919 */ /* 0x000e620000000000 */
[----:B------:R-:W-:Y:S01]  /*00c0*/  HFMA2.MMA R32, -RZ, RZ, 0, 0 ;  /* 0x00000000ff207435 */ /* 0x000fe200000001ff */
[----:B------:R-:W-:-:S03]  /*00d0*/  ULDC.U8 UR10, c[0x0][0x28c] ;  /* 0x0000a300000a7ab9 */ /* 0x000fc60000000000 */
[----:B------:R-:W2:Y:S08]  /*00e0*/  LDC R0, c[0x0][0x294] ;  /* 0x0000a500ff007b82 */ /* 0x000eb00000000800 */
[----:B------:R-:W3:Y:S01]  /*00f0*/  S2UR UR6, SR_CgaCtaId ;  /* 0x00000000000679c3 */ /* 0x000ee20000008800 */
[----:B0-----:R-:W-:-:S05]  /*0100*/  IMAD.WIDE.U32 R2, R6, -0x33333333, RZ ;  /* 0xcccccccd06027825 */ /* 0x001fca00078e00ff */
[----:B------:R-:W-:Y:S02]  /*0110*/  SHF.R.U32.HI R39, RZ, 0x2, R3 ;  /* 0x00000002ff277819 */ /* 0x000fe40000011603 */
[--C-:B------:R-:W-:Y:S01]  /*0120*/  SHF.R.S32.HI R3, RZ, 0x1f, R6.reuse ;  /* 0x0000001fff037819 */ /* 0x100fe20000011406 */
[----:B---3--:R-:W-:Y:S02]  /*0130*/  ULEA UR5, UR6, UR5, 0x18 ;  /* 0x0000000506057291 */ /* 0x008fe4000f8ec03f */
[----:B--2---:R-:W-:Y:S01]  /*0140*/  IMAD R37, R0, UR7, R39 ;  /* 0x0000000700257c24 */ /* 0x004fe2000f8e0227 */
        /* <DEDUP_REMOVED lines=9> */
[----:B------:R-:W-:Y:S02]  /*01e0*/  LEA R33, R3, UR5, 0x3 ;  /* 0x0000000503217c11 */ /* 0x000fe4000f8e18ff */
[C---:B------:R-:W-:Y:S02]  /*01f0*/  IADD3 R36, R37.reuse, 0x80, RZ ;  /* 0x0000008025247810 */ /* 0x040fe40007ffe0ff */
[C---:B------:R-:W-:Y:S02]  /*0200*/  IADD3 R35, R37.reuse, 0x100, RZ ;  /* 0x0000010025237810 */ /* 0x040fe40007ffe0ff */
[----:B-1----:R-:W-:-:S07]  /*0210*/  IADD3 R34, R37, 0x180, RZ ;  /* 0x0000018025227810 */ /* 0x002fce0007ffe0ff */
.L_x_1327:
[----:B01----:R-:W0:Y:S01]  /*0220*/  LDC R11, c[0x0][0x288] ;  /* 0x0000a200ff0b7b82 */ /* 0x003e220000000800 */
[----:B------:R-:W-:Y:S01]  /*0230*/  ULDC.64 UR14, c[0x0][0x278] ;  /* 0x00009e00000e7ab9 */ /* 0x000fe20000000a00 */
[----:B------:R-:W-:Y:S01]  /*0240*/  SHF.R.S32.HI R13, RZ, 0x1f, R39 ;  /* 0x0000001fff0d7819 */ /* 0x000fe20000011427 */
[----:B------:R-:W-:Y:S01]  /*0250*/  ULDC.64 UR12, c[0x0][0x280] ;  /* 0x0000a000000c7ab9 */ /* 0x000fe20000000a00 */
[----:B------:R-:W-:-:S04]  /*0260*/  CS2R R30, SRZ ;  /* 0x00000000001e7805 */ /* 0x000fc8000001ff00 */
[----:B------:R-:W1:Y:S01]  /*0270*/  @P0 LDC.64 R22, c[0x0][0x270] ;  /* 0x00009c00ff160b82 */ /* 0x000e620000000a00 */
[----:B0-----:R-:W-:-:S04]  /*0280*/  IABS R5, R11 ;  /* 0x0000000b00057213 */ /* 0x001fc80000000000 */
[----:B------:R-:W0:Y:S08]  /*0290*/  I2F.RP R0, R5 ;  /* 0x0000000500007306 */ /* 0x000e300000209400 */
[----:B0-----:R-:W0:Y:S02]  /*02a0*/  MUFU.RCP R0, R0 ;  /* 0x0000000000007308 */ /* 0x001e240000001000 */
[----:B0-----:R-:W-:-:S06]  /*02b0*/  IADD3 R2, R0, 0xffffffe, RZ ;  /* 0x0ffffffe00027810 */ /* 0x001fcc0007ffe0ff */
[----:B--2---:R0:W2:Y:S02]  /*02c0*/  F2I.FTZ.U32.TRUNC.NTZ R3, R2 ;  /* 0x0000000200037305 */ /* 0x0040a4000021f000 */
[----:B0-----:R-:W-:Y:S02]  /*02d0*/  MOV R2, RZ ;  /* 0x000000ff00027202 */ /* 0x001fe40000000f00 */
[----:B--2---:R-:W-:-:S05]  /*02e0*/  IADD3 R8, RZ, -R3, RZ ;  /* 0x80000003ff087210 */ /* 0x004fca0007ffe0ff */
[----:B------:R-:W-:Y:S01]  /*02f0*/  IMAD R7, R8, R5, RZ ;  /* 0x0000000508077224 */ /* 0x000fe200078e02ff */
[----:B------:R-:W-:-:S03]  /*0300*/  IABS R8, R38 ;  /* 0x0000002600087213 */ /* 0x000fc60000000000 */
[----:B------:R-:W-:Y:S01]  /*0310*/  IMAD.HI.U32 R3, R3, R7, R2 ;  /* 0x0000000703037227 */ /* 0x000fe200078e0002 */
[----:B------:R-:W-:-:S05]  /*0320*/  SHF.R.S32.HI R7, RZ, 0x1f, R36 ;  /* 0x0000001fff077819 */ /* 0x000fca0000011424 */
        /* <DEDUP_REMOVED lines=9> */
[----:B------:R-:W-:-:S02]  /*03c0*/  ISETP.GE.AND P3, PT, R0, RZ, PT ;  /* 0x000000ff0000720c */ /* 0x000fc40003f66270 */
[----:B------:R-:W-:-:S05]  /*03d0*/  SHF.R.S32.HI R5, RZ, 0x1f, R35 ;  /* 0x0000001fff057819 */ /* 0x000fca0000011423 */
[----:B------:R-:W-:Y:S02]  /*03e0*/  @P1 IADD3 R3, R3, 0x1, RZ ;  /* 0x0000000103031810 */ /* 0x000fe40007ffe0ff */
[----:B------:R-:W-:Y:S02]  /*03f0*/  ISETP.GE.U32.AND P1, PT, R36, UR14, PT ;  /* 0x0000000e24007c0c */ /* 0x000fe4000bf26070 */
[----:B------:R-:W-:Y:S02]  /*0400*/  MOV R9, R3 ;  /* 0x0000000300097202 */ /* 0x000fe40000000f00 */
[----:B------:R-:W-:Y:S02]  /*0410*/  ISETP.GE.AND.EX P1, PT, R7, UR15, PT, P1 ;  /* 0x0000000f07007c0c */ /* 0x000fe4000bf26310 */
[----:B------:R-:W-:Y:S02]  /*0420*/  @!P3 IADD3 R9, -R9, RZ, RZ ;  /* 0x000000ff0909b210 */ /* 0x000fe40007ffe1ff */
[----:B------:R-:W-:-:S02]  /*0430*/  @!P2 LOP3.LUT R9, RZ, R11, RZ, 0x33, !PT ;  /* 0x0000000bff09a212 */ /* 0x000fc400078e33ff */
[----:B------:R-:W-:Y:S02]  /*0440*/  ISETP.GE.U32.AND P2, PT, R35, UR14, PT ;  /* 0x0000000e23007c0c */ /* 0x000fe4000bf46070 */
[----:B------:R-:W-:Y:S02]  /*0450*/  IADD3 R3, -R9, RZ, RZ ;  /* 0x000000ff09037210 */ /* 0x000fe40007ffe1ff */
[C---:B------:R-:W-:Y:S02]  /*0460*/  ISETP.GT.U32.OR P1, PT, R6.reuse, 0x27f, P1 ;  /* 0x0000027f0600780c */ /* 0x040fe40000f24470 */
[----:B------:R-:W-:Y:S01]  /*0470*/  ISETP.GE.AND.EX P2, PT, R5, UR15, PT, P2 ;  /* 0x0000000f05007c0c */ /* 0x000fe2000bf46320 */
[----:B------:R-:W-:Y:S01]  /*0480*/  IMAD R2, R11, R3, R38 ;  /* 0x000000030b027224 */ /* 0x000fe200078e0226 */
[----:B------:R-:W-:Y:S01]  /*0490*/  SHF.R.S32.HI R0, RZ, 0x1f, R9 ;  /* 0x0000001fff007819 */ /* 0x000fe20000011409 */
[----:B------:R-:W0:Y:S01]  /*04a0*/  @P0 LDC.64 R10, c[0x0][0x220] ;  /* 0x00008800ff0a0b82 */ /* 0x000e220000000a00 */
[----:B------:R-:W-:Y:S01]  /*04b0*/  ISETP.GT.U32.OR P2, PT, R6, 0x27f, P2 ;  /* 0x0000027f0600780c */ /* 0x000fe20001744470 */
[----:B------:R-:W-:Y:S01]  /*04c0*/  IMAD R2, R2, 0xa, RZ ;  /* 0x0000000a02027824 */ /* 0x000fe200078e02ff */
[----:B------:R-:W-:Y:S01]  /*04d0*/  SHF.R.S32.HI R3, RZ, 0x1f, R34 ;  /* 0x0000001fff037819 */ /* 0x000fe20000011422 */
[----:B------:R-:W-:Y:S01]  /*04e0*/  IMAD R0, R0, UR12, RZ ;  /* 0x0000000c00007c24 */ /* 0x000fe2000f8e02ff */
[----:B------:R-:W-:-:S02]  /*04f0*/  ISETP.GE.U32.AND P3, PT, R34, UR14, PT ;  /* 0x0000000e22007c0c */ /* 0x000fc4000bf66070 */
[----:B------:R-:W-:Y:S01]  /*0500*/  IADD3 R40, P4, R39, R2, RZ ;  /* 0x0000000227287210 */ /* 0x000fe20007f9e0ff */
[----:B------:R-:W2:Y:S01]  /*0510*/  @!P1 LDC.64 R18, c[0x0][0x270] ;  /* 0x00009c00ff129b82 */ /* 0x000ea20000000a00 */
[----:B------:R-:W-:Y:S01]  /*0520*/  ISETP.GE.AND.EX P3, PT, R3, UR15, PT, P3 ;  /* 0x0000000f03007c0c */ /* 0x000fe2000bf66330 */
[----:B------:R-:W-:Y:S01]  /*0530*/  IMAD R43, R9, UR13, R0 ;  /* 0x0000000d092b7c24 */ /* 0x000fe2000f8e0200 */
[----:B------:R-:W-:Y:S01]  /*0540*/  LEA.HI.X.SX32 R41, R2, R13, 0x1, P4 ;  /* 0x0000000d02297211 */ /* 0x000fe200020f0eff */
[----:B-1----:R-:W-:Y:S01]  /*0550*/  @P0 IMAD R0, R29, R22, RZ ;  /* 0x000000161d000224 */ /* 0x002fe200078e02ff */
[----:B------:R-:W-:Y:S01]  /*0560*/  ISETP.GT.U32.OR P3, PT, R6, 0x27f, P3 ;  /* 0x0000027f0600780c */ /* 0x000fe20001f64470 */
[----:B------:R-:W-:Y:S02]  /*0570*/  IMAD.WIDE.U32 R40, R9, UR12, R40 ;  /* 0x0000000c09287c25 */ /* 0x000fe4000f8e0028 */
[----:B------:R-:W1:Y:S02]  /*0580*/  @!P2 LDC.64 R14, c[0x0][0x270] ;  /* 0x00009c00ff0eab82 */ /* 0x000e640000000a00 */
[----:B------:R-:W-:Y:S01]  /*0590*/  @P0 IMAD R21, R37, R23, R0 ;  /* 0x0000001725150224 */ /* 0x000fe200078e0200 */
[----:B------:R-:W-:-:S02]  /*05a0*/  IADD3 R43, R41, R43, RZ ;  /* 0x0000002b292b7210 */ /* 0x000fc40007ffe0ff */
[----:B------:R-:W-:-:S03]  /*05b0*/  @P0 MOV R42, R40 ;  /* 0x00000028002a0202 */ /* 0x000fc60000000f00 */
[----:B------:R-:W3:Y:S02]  /*05c0*/  @!P1 LDC.64 R16, c[0x0][0x220] ;  /* 0x00008800ff109b82 */ /* 0x000ee40000000a00 */
[----:B------:R-:W-:-:S06]  /*05d0*/  @P0 IMAD.WIDE.U32 R22, R37, R22, R42 ;  /* 0x0000001625160225 */ /* 0x000fcc00078e002a */
[----:B------:R-:W4:Y:S01]  /*05e0*/  @!P2 LDC.64 R12, c[0x0][0x220] ;  /* 0x00008800ff0cab82 */ /* 0x000f220000000a00 */
[----:B------:R-:W-:Y:S02]  /*05f0*/  @P0 IADD3 R0, R23, R21, RZ ;  /* 0x0000001517000210 */ /* 0x000fe40007ffe0ff */
[C---:B0-----:R-:W-:Y:S01]  /*0600*/  @P0 LEA R20, P4, R22.reuse, R10, 0x1 ;  /* 0x0000000a16140211 */ /* 0x041fe200078808ff */
[----:B--2---:R-:W-:Y:S01]  /*0610*/  @!P1 IMAD R10, R7, R18, RZ ;  /* 0x00000012070a9224 */ /* 0x004fe200078e02ff */
[----:B------:R-:W-:Y:S02]  /*0620*/  @!P1 MOV R23, R43 ;  /* 0x0000002b00179202 */ /* 0x000fe40000000f00 */
[----:B------:R-:W-:Y:S01]  /*0630*/  @P0 LEA.HI.X R21, R22, R11, R0, 0x1, P4 ;  /* 0x0000000b16150211 */ /* 0x000fe200020f0c00 */
[----:B------:R-:W0:Y:S01]  /*0640*/  @!P3 LDC.64 R8, c[0x0][0x270] ;  /* 0x00009c00ff08bb82 */ /* 0x000e220000000a00 */
[----:B------:R-:W-:Y:S01]  /*0650*/  @!P1 MOV R22, R40 ;  /* 0x0000002800169202 */ /* 0x000fe20000000f00 */
[C---:B------:R-:W-:Y:S01]  /*0660*/  @!P1 IMAD R25, R36.reuse, R19, R10 ;  /* 0x0000001324199224 */ /* 0x040fe200078e020a */
[----:B------:R-:W-:Y:S01]  /*0670*/  @!P2 MOV R19, R43 ;  /* 0x0000002b0013a202 */ /* 0x000fe20000000f00 */
[----:B-1----:R-:W-:Y:S01]  /*0680*/  @!P2 IMAD R0, R5, R14, RZ ;  /* 0x0000000e0500a224 */ /* 0x002fe200078e02ff */
[----:B------:R-:W2:Y:S01]  /*0690*/  @P0 LDG.E R31, desc[UR8][R20.64] ;  /* 0x00000008141f0981 */ /* 0x000ea2000c1e1900 */
[----:B------:R-:W-:Y:S01]  /*06a0*/  @!P1 IMAD.WIDE.U32 R22, R36, R18, R22 ;  /* 0x0000001224169225 */ /* 0x000fe200078e0016 */
[----:B------:R-:W-:Y:S01]  /*06b0*/  @!P2 MOV R18, R40 ;  /* 0x000000280012a202 */ /* 0x000fe20000000f00 */
[----:B------:R-:W1:Y:S02]  /*06c0*/  @!P3 LDC.64 R10, c[0x0][0x220] ;  /* 0x00008800ff0abb82 */ /* 0x000e640000000a00 */
[----:B------:R-:W-:Y:S01]  /*06d0*/  @!P2 IMAD R15, R35, R15, R0 ;  /* 0x0000000f230fa224 */ /* 0x000fe200078e0200 */
[----:B------:R-:W-:Y:S01]  /*06e0*/  @!P1 IADD3 R0, R23, R25, RZ ;  /* 0x0000001917009210 */ /* 0x000fe20007ffe0ff */
[----:B------:R-:W-:Y:S01]  /*06f0*/  @!P2 IMAD.WIDE.U32 R18, R35, R14, R18 ;  /* 0x0000000e2312a225 */ /* 0x000fe200078e0012 */
[----:B---3--:R-:W-:-:S04]  /*0700*/  @!P1 LEA R16, P4, R22, R16, 0x1 ;  /* 0x0000001016109211 */ /* 0x008fc800078808ff */
[----:B------:R-:W-:Y:S02]  /*0710*/  @!P1 LEA.HI.X R17, R22, R17, R0, 0x1, P4 ;  /* 0x0000001116119211 */ /* 0x000fe400020f0c00 */
[----:B------:R-:W-:Y:S02]  /*0720*/  @!P2 IADD3 R14, R19, R15, RZ ;  /* 0x0000000f130ea210 */ /* 0x000fe40007ffe0ff */
[C---:B----4-:R-:W-:Y:S01]  /*0730*/  @!P2 LEA R12, P4, R18.reuse, R12, 0x1 ;  /* 0x0000000c120ca211 */ /* 0x050fe200078808ff */
[----:B0-----:R-:W-:Y:S01]  /*0740*/  @!P3 IMAD R15, R3, R8, RZ ;  /* 0x00000008030fb224 */ /* 0x001fe200078e02ff */
[----:B------:R-:W-:Y:S02]  /*0750*/  MOV R0, RZ ;  /* 0x000000ff00007202 */ /* 0x000fe40000000f00 */
[----:B------:R-:W-:Y:S01]  /*0760*/  @!P2 LEA.HI.X R13, R18, R13, R14, 0x1, P4 ;  /* 0x0000000d120da211 */ /* 0x000fe200020f0c0e */
[----:B------:R-:W-:Y:S01]  /*0770*/  @!P3 IMAD R9, R34, R9, R15 ;  /* 0x000000092209b224 */ /* 0x000fe200078e020f */
[----:B------:R-:W-:-:S02]  /*0780*/  @!P3 MOV R14, R40 ;  /* 0x00000028000eb202 */ /* 0x000fc40000000f00 */
[----:B------:R-:W-:Y:S01]  /*0790*/  @!P3 MOV R15, R43 ;  /* 0x0000002b000fb202 */ /* 0x000fe20000000f00 */
[----:B------:R-:W3:Y:S02]  /*07a0*/  @!P1 LDG.E R0, desc[UR8][R16.64] ;  /* 0x0000000810009981 */ /* 0x000ee4000c1e1900 */
[----:B------:R-:W-:Y:S01]  /*07b0*/  @!P3 IMAD.WIDE.U32 R14, R34, R8, R14 ;  /* 0x00000008220eb225 */ /* 0x000fe200078e000e */
[----:B------:R-:W-:Y:S01]  /*07c0*/  MOV R28, RZ ;  /* 0x000000ff001c7202 */ /* 0x000fe20000000f00 */
[----:B------:R0:W4:Y:S03]  /*07d0*/  @!P2 LDG.E R30, desc[UR8][R12.64] ;  /* 0x000000080c1ea981 */ /* 0x000126000c1e1900 */
[----:B------:R-:W-:Y:S02]  /*07e0*/  @!P3 IADD3 R8, R15, R9, RZ ;  /* 0x000000090f08b210 */ /* 0x000fe40007ffe0ff */
[----:B-1----:R-:W-:-:S04]  /*07f0*/  @!P3 LEA R10, P1, R14, R10, 0x1 ;  /* 0x0000000a0e0ab211 */ /* 0x002fc800078208ff */
[----:B------:R-:W-:-:S05]  /*0800*/  @!P3 LEA.HI.X R11, R14, R11, R8, 0x1, P1 ;  /* 0x0000000b0e0bb211 */ /* 0x000fca00008f0c08 */
[----:B------:R1:W5:Y:S01]  /*0810*/  @!P3 LDG.E R28, desc[UR8][R10.64] ;  /* 0x000000080a1cb981 */ /* 0x000362000c1e1900 */
[C---:B------:R-:W-:Y:S02]  /*0820*/  ISETP.GT.AND P1, PT, R4.reuse, 0x1e, PT ;  /* 0x0000001e0400780c */ /* 0x040fe40003f24270 */
[----:B------:R-:W-:Y:S02]  /*0830*/  ISETP.NE.AND P3, PT, R4, RZ, PT ;  /* 0x000000ff0400720c */ /* 0x000fe40003f65270 */
[----:B------:R-:W-:Y:S01]  /*0840*/  ISETP.NE.AND P2, PT, R6, RZ, PT ;  /* 0x000000ff0600720c */ /* 0x000fe20003f45270 */
[----:B------:R-:W-:Y:S01]  /*0850*/  BSSY B0, `(.L_x_1306) ;  /* 0x0000070000007945 */ /* 0x000fe20003800000 */
[----:B--2---:R-:W-:Y:S02]  /*0860*/  PRMT R8, R31, 0x7632, R8 ;  /* 0x000076321f087816 */ /* 0x004fe40000000008 */
[----:B---3--:R-:W-:-:S04]  /*0870*/  PRMT R9, R0, 0x7632, R9 ;  /* 0x0000763200097816 */ /* 0x008fc80000000009 */
[----:B------:R-:W-:Y:S02]  /*0880*/  SHF.L.U32 R15, R9, 0x10, RZ ;  /* 0x00000010090f7819 */ /* 0x000fe400000006ff */
[----:B------:R-:W-:Y:S02]  /*0890*/  SHF.L.U32 R9, R8, 0x10, RZ ;  /* 0x0000001008097819 */ /* 0x000fe400000006ff */
[----:B------:R-:W-:Y:S02]  /*08a0*/  SHF.L.U32 R8, R31, 0x10, RZ ;  /* 0x000000101f087819 */ /* 0x000fe400000006ff */
[----:B------:R-:W-:Y:S01]  /*08b0*/  SHF.L.U32 R14, R0, 0x10, RZ ;  /* 0x00000010000e7819 */ /* 0x000fe200000006ff */
[----:B0-----:R-:W-:Y:S01]  /*08c0*/  FMUL.FTZ R13, R9, R9 ;  /* 0x00000009090d7220 */ /* 0x001fe20000410000 */
[----:B----4-:R-:W-:Y:S01]  /*08d0*/  PRMT R16, R30, 0x7632, R16 ;  /* 0x000076321e107816 */ /* 0x010fe20000000010 */
[----:B------:R-:W-:Y:S01]  /*08e0*/  FADD.FTZ R9, R8, R9 ;  /* 0x0000000908097221 */ /* 0x000fe20000010000 */
[----:B------:R-:W-:Y:S01]  /*08f0*/  FMUL.FTZ R17, R15, R15 ;  /* 0x0000000f0f117220 */ /* 0x000fe20000410000 */
[----:B------:R-:W-:Y:S01]  /*0900*/  FADD.FTZ R12, R14, R15 ;  /* 0x0000000f0e0c7221 */ /* 0x000fe20000010000 */
[----:B------:R-:W-:Y:S01]  /*0910*/  FFMA.FTZ R13, R8, R8, R13 ;  /* 0x00000008080d7223 */ /* 0x000fe2000001000d */
[----:B------:R-:W-:Y:S01]  /*0920*/  FADD.FTZ R9, RZ, R9 ;  /* 0x00000009ff097221 */ /* 0x000fe20000010000 */
[----:B-1----:R-:W-:-:S02]  /*0930*/  SHF.L.U32 R11, R16, 0x10, RZ ;  /* 0x00000010100b7819 */ /* 0x002fc400000006ff */
[----:B-----5:R-:W-:Y:S02]  /*0940*/  PRMT R10, R28, 0x7632, R10 ;  /* 0x000076321c0a7816 */ /* 0x020fe4000000000a */
[----:B------:R-:W-:Y:S01]  /*0950*/  SHF.L.U32 R8, R30, 0x10, RZ ;  /* 0x000000101e087819 */ /* 0x000fe200000006ff */
[----:B------:R-:W-:Y:S01]  /*0960*/  FADD.FTZ R9, R9, R12 ;  /* 0x0000000c09097221 */ /* 0x000fe20000010000 */
[----:B------:R-:W-:Y:S01]  /*0970*/  FFMA.FTZ R14, R14, R14, R17 ;  /* 0x0000000e0e0e7223 */ /* 0x000fe20000010011 */
[----:B------:R-:W-:Y:S01]  /*0980*/  FADD.FTZ R13, RZ, R13 ;  /* 0x0000000dff0d7221 */ /* 0x000fe20000010000 */
[----:B------:R-:W-:Y:S01]  /*0990*/  SHF.L.U32 R12, R10, 0x10, RZ ;  /* 0x000000100a0c7819 */ /* 0x000fe200000006ff */
[----:B------:R-:W-:Y:S01]  /*09a0*/  FMUL.FTZ R15, R11, R11 ;  /* 0x0000000b0b0f7220 */ /* 0x000fe20000410000 */
[----:B------:R-:W-:Y:S01]  /*09b0*/  FADD.FTZ R10, R8, R11 ;  /* 0x0000000b080a7221 */ /* 0x000fe20000010000 */
[----:B------:R-:W-:Y:S01]  /*09c0*/  SHF.L.U32 R11, R28, 0x10, RZ ;  /* 0x000000101c0b7819 */ /* 0x000fe200000006ff */
[----:B------:R-:W-:Y:S01]  /*09d0*/  FADD.FTZ R13, R13, R14 ;  /* 0x0000000e0d0d7221 */ /* 0x000fe20000010000 */
[----:B------:R-:W-:Y:S01]  /*09e0*/  FFMA.FTZ R8, R8, R8, R15 ;  /* 0x0000000808087223 */ /* 0x000fe2000001000f */
[----:B------:R-:W-:-:S02]  /*09f0*/  FMUL.FTZ R14, R12, R12 ;  /* 0x0000000c0c0e7220 */ /* 0x000fc40000410000 */
[----:B------:R-:W-:Y:S01]  /*0a00*/  FADD.FTZ R12, R11, R12 ;  /* 0x0000000c0b0c7221 */ /* 0x000fe20000010000 */
[----:B------:R-:W-:Y:S01]  /*0a10*/  FADD.FTZ R8, R13, R8 ;  /* 0x000000080d087221 */ /* 0x000fe20000010000 */
[----:B------:R-:W-:Y:S01]  /*0a20*/  FFMA.FTZ R11, R11, R11, R14 ;  /* 0x0000000b0b0b7223 */ /* 0x000fe2000001000e */
[----:B------:R-:W-:-:S03]  /*0a30*/  FADD.FTZ R9, R9, R10 ;  /* 0x0000000a09097221 */ /* 0x000fc60000010000 */
[----:B------:R-:W-:Y:S01]  /*0a40*/  FADD.FTZ R8, R8, R11 ;  /* 0x0000000b08087221 */ /* 0x000fe20000010000 */
[----:B------:R-:W-:-:S04]  /*0a50*/  FADD.FTZ R12, R9, R12 ;  /* 0x0000000c090c7221 */ /* 0x000fc80000010000 */
[----:B------:R-:W0:Y:S04]  /*0a60*/  SHFL.DOWN PT, R11, R8, 0x1, 0x1f ;  /* 0x08201f00080b7f89 */ /* 0x000e2800000e0000 */
[----:B------:R-:W1:Y:S01]  /*0a70*/  SHFL.DOWN PT, R9, R12, 0x1, 0x1f ;  /* 0x08201f000c097f89 */ /* 0x000e6200000e0000 */
[----:B0-----:R-:W-:Y:S01]  /*0a80*/  @!P1 FADD.FTZ R8, R8, R11 ;  /* 0x0000000b08089221 */ /* 0x001fe20000010000 */
[----:B-1----:R-:W-:-:S04]  /*0a90*/  @!P1 FADD.FTZ R12, R12, R9 ;  /* 0x000000090c0c9221 */ /* 0x002fc80000010000 */
[----:B------:R-:W0:Y:S04]  /*0aa0*/  SHFL.DOWN PT, R11, R8, 0x2, 0x1f ;  /* 0x08401f00080b7f89 */ /* 0x000e2800000e0000 */
[----:B------:R-:W1:Y:S01]  /*0ab0*/  SHFL.DOWN PT, R9, R12, 0x2, 0x1f ;  /* 0x08401f000c097f89 */ /* 0x000e6200000e0000 */
[----:B------:R-:W-:-:S13]  /*0ac0*/  ISETP.GT.AND P1, PT, R4, 0x1d, PT ;  /* 0x0000001d0400780c */ /* 0x000fda0003f24270 */
        /* <DEDUP_REMOVED lines=26> */
[----:B------:R-:W3:Y:S04]  /*0c70*/  LDS.128 R16, [UR5+0x40] ;  /* 0x00004005ff107984 */ /* 0x000ee80008000c00 */
[----:B------:R-:W4:Y:S01]  /*0c80*/  LDS.128 R8, [UR5+0x50] ;  /* 0x00005005ff087984 */ /* 0x000f220008000c00 */
[----:B-1----:R-:W-:Y:S01]  /*0c90*/  FADD.FTZ R45, R12, R20 ;  /* 0x000000140c2d7221 */ /* 0x002fe20000010000 */
[----:B------:R-:W-:-:S02]  /*0ca0*/  FADD.FTZ R20, R13, R21 ;  /* 0x000000150d147221 */ /* 0x000fc40000010000 */
[----:B0-----:R-:W0:Y:S01]  /*0cb0*/  LDS.128 R12, [UR5+0x60] ;  /* 0x00006005ff0c7984 */ /* 0x001e220008000c00 */
[----:B------:R-:W-:Y:S01]  /*0cc0*/  FADD.FTZ R45, R45, R22 ;  /* 0x000000162d2d7221 */ /* 0x000fe20000010000 */
[----:B------:R-:W-:-:S03]  /*0cd0*/  FADD.FTZ R20, R20, R23 ;  /* 0x0000001714147221 */ /* 0x000fc60000010000 */
        /* <DEDUP_REMOVED lines=16> */
[----:B------:R-:W-:Y:S02]  /*0de0*/  FADD.FTZ R12, R24, R13 ;  /* 0x0000000d180c7221 */ /* 0x000fe40000010000 */
[----:B------:R-:W0:Y:S01]  /*0df0*/  LDS.128 R24, [UR5+0xa0] ;  /* 0x0000a005ff187984 */ /* 0x000e220008000c00 */
[----:B------:R-:W-:Y:S01]  /*0e00*/  FADD.FTZ R45, R45, R14 ;  /* 0x0000000e2d2d7221 */ /* 0x000fe20000010000 */
[----:B------:R-:W-:Y:S02]  /*0e10*/  FADD.FTZ R14, R12, R15 ;  /* 0x0000000f0c0e7221 */ /* 0x000fe40000010000 */
[----:B------:R-:W4:Y:S01]  /*0e20*/  LDS.64 R12, [UR5+0xb0] ;  /* 0x0000b005ff0c7984 */ /* 0x000f220008000a00 */
        /* <DEDUP_REMOVED lines=16> */
[----:B----4-:R-:W-:Y:S01]  /*0f30*/  FADD.FTZ R12, R45, R12 ;  /* 0x0000000c2d0c7221 */ /* 0x010fe20000010000 */
[----:B------:R-:W-:-:S07]  /*0f40*/  FADD.FTZ R13, R14, R13 ;  /* 0x0000000d0e0d7221 */ /* 0x000fce0000010000 */
.L_x_1307:
[----:B------:R-:W-:Y:S05]  /*0f50*/  BSYNC B0 ;  /* 0x0000000000007941 */ /* 0x000fea0003800000 */
.L_x_1306:
[----:B------:R-:W1:Y:S01]  /*0f60*/  LDC R23, c[0x0][0xc] ;  /* 0x00000300ff177b82 */ /* 0x000e620000000800 */
[----:B------:R-:W-:Y:S02]  /*0f70*/  PRMT R20, R0, 0x7632, R20 ;  /* 0x0000763200147816 */ /* 0x000fe40000000014 */
[----:B------:R-:W-:Y:S02]  /*0f80*/  PRMT R21, R31, 0x7632, R21 ;  /* 0x000076321f157816 */ /* 0x000fe40000000015 */
[----:B------:R-:W-:Y:S02]  /*0f90*/  PRMT R19, R30, 0x7632, R19 ;  /* 0x000076321e137816 */ /* 0x000fe40000000013 */
[----:B------:R-:W-:Y:S02]  /*0fa0*/  PRMT R18, R28, 0x7632, R18 ;  /* 0x000076321c127816 */ /* 0x000fe40000000012 */
[----:B-1----:R-:W-:-:S13]  /*0fb0*/  ISETP.GE.U32.AND P1, PT, R23, 0x2, PT ;  /* 0x000000021700780c */ /* 0x002fda0003f26070 */
[----:B------:R-:W-:Y:S05]  /*0fc0*/  @!P1 BRA `(.L_x_1308) ;  /* 0x0000000800709947 */ /* 0x000fea0003800000 */
[----:B------:R-:W-:Y:S05]  /*0fd0*/  @P2 BRA `(.L_x_1309) ;  /* 0x0000000000742947 */ /* 0x000fea0003800000 */
[----:B------:R-:W1:Y:S01]  /*0fe0*/  LDC R17, c[0x0][0x10] ;  /* 0x00000400ff117b82 */ /* 0x000e620000000800 */
[----:B------:R-:W2:Y:S01]  /*0ff0*/  S2R R16, SR_CTAID.Y ;  /* 0x0000000000107919 */ /* 0x000ea20000002600 */
[C---:B------:R-:W-:Y:S02]  /*1000*/  LOP3.LUT R14, R32.reuse, 0x1, RZ, 0xc0, !PT ;  /* 0x00000001200e7812 */ /* 0x040fe400078ec0ff */
[----:B------:R-:W-:-:S04]  /*1010*/  LOP3.LUT P1, RZ, R32, 0x2, RZ, 0xc0, !PT ;  /* 0x0000000220ff7812 */ /* 0x000fc8000782c0ff */
[----:B------:R-:W3:Y:S08]  /*1020*/  LDC.64 R10, c[0x0][0x248] ;  /* 0x00009200ff0a7b82 */ /* 0x000ef00000000a00 */
[----:B------:R-:W4:Y:S01]  /*1030*/  LDC.64 R8, c[0x0][0x240] ;  /* 0x00009000ff087b82 */ /* 0x000f220000000a00 */
[----:B-1----:R-:W-:-:S04]  /*1040*/  IMAD R14, R14, R17, RZ ;  /* 0x000000110e0e7224 */ /* 0x002fc800078e02ff */
[----:B------:R-:W-:-:S05]  /*1050*/  IMAD R15, R14, R23, RZ ;  /* 0x000000170e0f7224 */ /* 0x000fca00078e02ff */
[----:B------:R-:W-:Y:S01]  /*1060*/  SHF.L.U32 R15, R15, 0x1, RZ ;  /* 0x000000010f0f7819 */ /* 0x000fe200000006ff */
[----:B--2---:R-:W-:-:S04]  /*1070*/  IMAD R17, R17, UR7, R16 ;  /* 0x0000000711117c24 */ /* 0x004fc8000f8e0210 */
[----:B---3--:R-:W-:Y:S01]  /*1080*/  IMAD.WIDE R10, R15, 0x4, R10 ;  /* 0x000000040f0a7825 */ /* 0x008fe200078e020a */
[----:B------:R-:W-:Y:S02]  /*1090*/  IADD3 R15, R14, R16, RZ ;  /* 0x000000100e0f7210 */ /* 0x000fe40007ffe0ff */
[----:B------:R-:W-:-:S03]  /*10a0*/  MOV R14, 0xffffffff ;  /* 0xffffffff000e7802 */ /* 0x000fc60000000f00 */
[----:B----4-:R-:W-:Y:S01]  /*10b0*/  IMAD.WIDE.U32 R8, R15, 0x4, R8 ;  /* 0x000000040f087825 */ /* 0x010fe200078e0008 */
[----:B------:R-:W-:-:S03]  /*10c0*/  SEL R15, R23, RZ, !P1 ;  /* 0x000000ff170f7207 */ /* 0x000fc60004800000 */
[----:B------:R-:W-:Y:S01]  /*10d0*/  IMAD.WIDE.U32 R10, R17, 0x8, R10 ;  /* 0x00000008110a7825 */ /* 0x000fe200078e000a */
[----:B------:R-:W-:Y:S02]  /*10e0*/  SEL R17, R14, 0x1, P1 ;  /* 0x000000010e117807 */ /* 0x000fe40000800000 */
[----:B------:R-:W-:Y:S02]  /*10f0*/  ISETP.NE.AND P1, PT, R15, -0x1, PT ;  /* 0xffffffff0f00780c */ /* 0x000fe40003f25270 */
[----:B------:R1:W-:Y:S01]  /*1100*/  STG.E.64 desc[UR8][R10.64], R12 ;  /* 0x0000000c0a007986 */ /* 0x0003e2000c101b08 */
[----:B------:R-:W-:Y:S06]  /*1110*/  MEMBAR.ALL.GPU ;  /* 0x0000000000007992 */ /* 0x000fec000000a000 */
[----:B------:R-:W-:-:S00]  /*1120*/  ERRBAR ;  /* 0x00000000000079ab */ /* 0x000fc00000000000 */
[----:B------:R-:W-:Y:S06]  /*1130*/  CGAERRBAR ;  /* 0x00000000000075ab */ /* 0x000fec0000000000 */
[----:B------:R1:W-:Y:S01]  /*1140*/  REDG.E.ADD.S32.STRONG.GPU desc[UR8][R8.64], R17 ;  /* 0x000000110800798e */ /* 0x0003e2000c10e388 */
[----:B------:R-:W-:Y:S05]  /*1150*/  @!P1 BRA `(.L_x_1309) ;  /* 0x0000000000149947 */ /* 0x000fea0003800000 */
.L_x_1310:
[----:B-1----:R-:W2:Y:S04]  /*1160*/  LDG.E.STRONG.GPU R10, desc[UR8][R8.64] ;  /* 0x00000008080a7981 */ /* 0x002ea8000c1ef900 */
[----:B--2---:R-:W-:Y:S01]  /*1170*/  CCTL.IVALL ;  /* 0x00000000ff00798f */ /* 0x004fe20002000000 */
[----:B------:R-:W-:Y:S05]  /*1180*/  YIELD ;  /* 0x0000000000007946 */ /* 0x000fea0003800000 */
[----:B------:R-:W-:-:S13]  /*1190*/  ISETP.NE.AND P1, PT, R10, R15, PT ;  /* 0x0000000f0a00720c */ /* 0x000fda0003f25270 */
[----:B------:R-:W-:Y:S05]  /*11a0*/  @P1 BRA `(.L_x_1310) ;  /* 0xfffffffc00ec1947 */ /* 0x000fea000383ffff */
.L_x_1309:
        /* <DEDUP_REMOVED lines=10> */
[----:B------:R-:W-:-:S07]  /*1250*/  IADD3 R24, -R24, R23, RZ ;  /* 0x0000001718187210 */ /* 0x000fce0007ffe1ff */
.L_x_1312:
[C---:B------:R-:W-:Y:S02]  /*1260*/  IADD3 R15, R22.reuse, 0x1, RZ ;  /* 0x00000001160f7810 */ /* 0x040fe40007ffe0ff */
[C---:B------:R-:W-:Y:S02]  /*1270*/  ISETP.EQ.OR P4, PT, R22.reuse, UR7, P2 ;  /* 0x0000000716007c0c */ /* 0x040fe40009782670 */
[----:B------:R-:W-:Y:S02]  /*1280*/  ISETP.EQ.OR P5, PT, R15, UR7, P2 ;  /* 0x000000070f007c0c */ /* 0x000fe400097a2670 */
[----:B------:R-:W-:-:S04]  /*1290*/  IADD3 R25, R22, 0x2, RZ ;  /* 0x0000000216197810 */ /* 0x000fc80007ffe0ff */
[----:B------:R-:W-:-:S05]  /*12a0*/  ISETP.EQ.OR P3, PT, R25, UR7, P2 ;  /* 0x0000000719007c0c */ /* 0x000fca0009762670 */
[----:B------:R-:W1:Y:S01]  /*12b0*/  @!P4 LDC R45, c[0x0][0x10] ;  /* 0x00000400ff2dcb82 */ /* 0x000e620000000800 */
[----:B------:R-:W-:Y:S01]  /*12c0*/  @!P4 LOP3.LUT R16, R32, 0x1, RZ, 0xc0, !PT ;  /* 0x000000012010c812 */ /* 0x000fe200078ec0ff */
[----:B------:R-:W2:Y:S01]  /*12d0*/  @!P5 S2R R11, SR_CTAID.Y ;  /* 0x00000000000bd919 */ /* 0x000ea20000002600 */
[----:B------:R-:W3:Y:S05]  /*12e0*/  @!P4 S2R R14, SR_CTAID.Y ;  /* 0x00000000000ec919 */ /* 0x000eea0000002600 */
[----:B------:R-:W2:Y:S08]  /*12f0*/  @!P5 LDC R10, c[0x0][0x10] ;  /* 0x00000400ff0adb82 */ /* 0x000eb00000000800 */
[----:B------:R-:W4:Y:S08]  /*1300*/  @!P4 LDC.64 R8, c[0x0][0x248] ;  /* 0x00009200ff08cb82 */ /* 0x000f300000000a00 */
[----:B------:R-:W5:Y:S01]  /*1310*/  @!P5 LDC.64 R26, c[0x0][0x248] ;  /* 0x00009200ff1adb82 */ /* 0x000f620000000a00 */
[----:B-1----:R-:W-:-:S04]  /*1320*/  @!P4 IMAD R16, R16, R45, RZ ;  /* 0x0000002d1010c224 */ /* 0x002fc800078e02ff */
[-C--:B------:R-:W-:Y:S02]  /*1330*/  @!P4 IMAD R16, R16, R23.reuse, RZ ;  /* 0x000000171010c224 */ /* 0x080fe400078e02ff */
[----:B--2---:R-:W-:Y:S01]  /*1340*/  @!P5 IMAD R15, R15, R10, R11 ;  /* 0x0000000a0f0fd224 */ /* 0x004fe200078e020b */
[----:B------:R-:W-:Y:S02]  /*1350*/  @!P5 LOP3.LUT R11, R32, 0x1, RZ, 0xc0, !PT ;  /* 0x00000001200bd812 */ /* 0x000fe400078ec0ff */
[----:B------:R-:W-:Y:S01]  /*1360*/  @!P4 SHF.L.U32 R17, R16, 0x1, RZ ;  /* 0x000000011011c819 */ /* 0x000fe200000006ff */
[----:B---3--:R-:W-:Y:S02]  /*1370*/  @!P4 IMAD R45, R45, R22, R14 ;  /* 0x000000162d2dc224 */ /* 0x008fe400078e020e */
[----:B------:R-:W-:Y:S02]  /*1380*/  @!P5 IMAD R10, R11, R10, RZ ;  /* 0x0000000a0b0ad224 */ /* 0x000fe400078e02ff */
[----:B----4-:R-:W-:Y:S01]  /*1390*/  @!P4 IMAD.WIDE R8, R17, 0x4, R8 ;  /* 0x000000041108c825 */ /* 0x010fe200078e0208 */
[----:B------:R-:W1:Y:S03]  /*13a0*/  @!P3 S2R R11, SR_CTAID.Y ;  /* 0x00000000000bb919 */ /* 0x000e660000002600 */
[----:B------:R-:W-:-:S02]  /*13b0*/  @!P5 IMAD R16, R10, R23, RZ ;  /* 0x000000170a10d224 */ /* 0x000fc400078e02ff */
[----:B------:R-:W2:Y:S01]  /*13c0*/  @!P3 LDC R10, c[0x0][0x10] ;  /* 0x00000400ff0abb82 */ /* 0x000ea20000000800 */
[----:B------:R-:W-:Y:S02]  /*13d0*/  @!P4 IMAD.WIDE.U32 R8, R45, 0x8, R8 ;  /* 0x000000082d08c825 */ /* 0x000fe400078e0008 */
[----:B------:R-:W-:-:S04]  /*13e0*/  @!P5 SHF.L.U32 R17, R16, 0x1, RZ ;  /* 0x000000011011d819 */ /* 0x000fc800000006ff */
[----:B------:R-:W0:Y:S01]  /*13f0*/  @!P4 LDG.E.64 R8, desc[UR8][R8.64] ;  /* 0x000000080808c981 */ /* 0x000e22000c1e1b00 */
[----:B-----5:R-:W-:Y:S01]  /*1400*/  @!P5 IMAD.WIDE R26, R17, 0x4, R26 ;  /* 0x00000004111ad825 */ /* 0x020fe200078e021a */
[----:B------:R-:W-:-:S04]  /*1410*/  IADD3 R17, R22, 0x3, RZ ;  /* 0x0000000316117810 */ /* 0x000fc80007ffe0ff */
[----:B------:R-:W-:Y:S01]  /*1420*/  ISETP.EQ.OR P1, PT, R17, UR7, P2 ;  /* 0x0000000711007c0c */ /* 0x000fe20009722670 */
[----:B------:R-:W-:Y:S01]  /*1430*/  @!P5 IMAD.WIDE.U32 R26, R15, 0x8, R26 ;  /* 0x000000080f1ad825 */ /* 0x000fe200078e001a */
[----:B------:R-:W-:-:S05]  /*1440*/  @!P3 LOP3.LUT R15, R32, 0x1, RZ, 0xc0, !PT ;  /* 0x00000001200fb812 */ /* 0x000fca00078ec0ff */
[----:B--2---:R-:W-:-:S06]  /*1450*/  @!P3 IMAD R16, R15, R10, RZ ;  /* 0x0000000a0f10b224 */ /* 0x004fcc00078e02ff */
[----:B------:R-:W2:Y:S01]  /*1460*/  @!P1 S2R R14, SR_CTAID.Y ;  /* 0x00000000000e9919 */ /* 0x000ea20000002600 */
[----:B------:R-:W3:Y:S01]  /*1470*/  @!P1 LDC R15, c[0x0][0x10] ;  /* 0x00000400ff0f9b82 */ /* 0x000ee20000000800 */
[----:B------:R-:W-:Y:S02]  /*1480*/  @!P3 IMAD R16, R16, R23, RZ ;  /* 0x000000171010b224 */ /* 0x000fe400078e02ff */
[----:B-1----:R-:W-:-:S03]  /*1490*/  @!P3 IMAD R25, R25, R10, R11 ;  /* 0x0000000a1919b224 */ /* 0x002fc600078e020b */
[----:B------:R-:W-:Y:S02]  /*14a0*/  @!P3 SHF.L.U32 R45, R16, 0x1, RZ ;  /* 0x00000001102db819 */ /* 0x000fe400000006ff */
[----:B------:R-:W1:Y:S01]  /*14b0*/  @!P3 LDC.64 R10, c[0x0][0x248] ;  /* 0x00009200ff0abb82 */ /* 0x000e620000000a00 */
[----:B------:R-:W-:-:S05]  /*14c0*/  @!P1 LOP3.LUT R16, R32, 0x1, RZ, 0xc0, !PT ;  /* 0x0000000120109812 */ /* 0x000fca00078ec0ff */
[----:B---3--:R-:W-:-:S04]  /*14d0*/  @!P1 IMAD R16, R16, R15, RZ ;  /* 0x0000000f10109224 */ /* 0x008fc800078e02ff */
[----:B------:R-:W-:Y:S02]  /*14e0*/  @!P1 IMAD R16, R16, R23, RZ ;  /* 0x0000001710109224 */ /* 0x000fe400078e02ff */
[----:B--2---:R-:W-:Y:S02]  /*14f0*/  @!P1 IMAD R17, R17, R15, R14 ;  /* 0x0000000f11119224 */ /* 0x004fe400078e020e */
[----:B------:R-:W2:Y:S01]  /*1500*/  @!P1 LDC.64 R14, c[0x0][0x248] ;  /* 0x00009200ff0e9b82 */ /* 0x000ea20000000a00 */
[----:B-1----:R-:W-:Y:S01]  /*1510*/  @!P3 IMAD.WIDE R10, R45, 0x4, R10 ;  /* 0x000000042d0ab825 */ /* 0x002fe200078e020a */
[----:B------:R-:W-:-:S05]  /*1520*/  @!P1 SHF.L.U32 R45, R16, 0x1, RZ ;  /* 0x00000001102d9819 */ /* 0x000fca00000006ff */
[----:B--2---:R-:W-:-:S04]  /*1530*/  @!P1 IMAD.WIDE R14, R45, 0x4, R14 ;  /* 0x000000042d0e9825 */ /* 0x004fc800078e020e */
[----:B------:R-:W-:Y:S02]  /*1540*/  @!P3 IMAD.WIDE.U32 R44, R25, 0x8, R10 ;  /* 0x00000008192cb825 */ /* 0x000fe400078e000a */
[----:B------:R-:W2:Y:S02]  /*1550*/  @!P5 LDG.E.64 R10, desc[UR8][R26.64] ;  /* 0x000000081a0ad981 */ /* 0x000ea4000c1e1b00 */
        /* <DEDUP_REMOVED lines=15> */
.L_x_1311:
[----:B------:R-:W-:-:S13]  /*1650*/  LOP3.LUT P1, R14, R23, 0x3, RZ, 0xc0, !PT ;  /* 0x00000003170e7812 */ /* 0x000fda000782c0ff */
        /* <DEDUP_REMOVED lines=18> */
.L_x_1314:
[----:B------:R-:W-:Y:S05]  /*1780*/  BSYNC B0 ;  /* 0x0000000000007941 */ /* 0x000fea0003800000 */
.L_x_1313:
[----:B------:R-:W-:Y:S05]  /*1790*/  @!P3 BRA `(.L_x_1308) ;  /* 0x00000000007cb947 */ /* 0x000fea0003800000 */
[C---:B------:R-:W-:Y:S02]  /*17a0*/  IADD3 R24, R22.reuse, 0x1, RZ ;  /* 0x0000000116187810 */ /* 0x040fe40007ffe0ff */
[----:B------:R-:W-:Y:S02]  /*17b0*/  IADD3 R22, R22, 0x2, RZ ;  /* 0x0000000216167810 */ /* 0x000fe40007ffe0ff */
[----:B------:R-:W-:Y:S02]  /*17c0*/  ISETP.EQ.OR P3, PT, R24, UR7, P2 ;  /* 0x0000000718007c0c */ /* 0x000fe40009762670 */
[----:B------:R-:W-:-:S04]  /*17d0*/  ISETP.EQ.OR P1, PT, R22, UR7, P2 ;  /* 0x0000000716007c0c */ /* 0x000fc80009722670 */
[----:B------:R-:W-:-:S07]  /*17e0*/  ISETP.EQ.OR P1, PT, R14, 0x2, P1 ;  /* 0x000000020e00780c */ /* 0x000fce0000f22670 */
[----:B------:R-:W1:Y:S01]  /*17f0*/  @!P3 LDC R26, c[0x0][0x10] ;  /* 0x00000400ff1abb82 */ /* 0x000e620000000800 */
[----:B------:R-:W2:Y:S01]  /*1800*/  @!P3 S2R R25, SR_CTAID.Y ;  /* 0x000000000019b919 */ /* 0x000ea20000002600 */
[----:B------:R-:W-:-:S04]  /*1810*/  @!P3 LOP3.LUT R15, R32, 0x1, RZ, 0xc0, !PT ;  /* 0x00000001200fb812 */ /* 0x000fc800078ec0ff */
[----:B------:R-:W3:Y:S02]  /*1820*/  @!P1 S2R R17, SR_CTAID.Y ;  /* 0x0000000000119919 */ /* 0x000ee40000002600 */
[----:B------:R-:W4:Y:S08]  /*1830*/  @!P1 LDC R16, c[0x0][0x10] ;  /* 0x00000400ff109b82 */ /* 0x000f300000000800 */
[----:B------:R-:W5:Y:S08]  /*1840*/  @!P3 LDC.64 R10, c[0x0][0x248] ;  /* 0x00009200ff0abb82 */ /* 0x000f700000000a00 */
[----:B------:R-:W0:Y:S01]  /*1850*/  @!P1 LDC.64 R8, c[0x0][0x248] ;  /* 0x00009200ff089b82 */ /* 0x000e220000000a00 */
[----:B-1----:R-:W-:Y:S01]  /*1860*/  @!P3 IMAD R14, R15, R26, RZ ;  /* 0x0000001a0f0eb224 */ /* 0x002fe200078e02ff */
[----:B------:R-:W-:-:S03]  /*1870*/  @!P1 LOP3.LUT R15, R32, 0x1, RZ, 0xc0, !PT ;  /* 0x00000001200f9812 */ /* 0x000fc600078ec0ff */
[----:B------:R-:W-:Y:S02]  /*1880*/  @!P3 IMAD R14, R14, R23, RZ ;  /* 0x000000170e0eb224 */ /* 0x000fe400078e02ff */
[----:B----4-:R-:W-:-:S03]  /*1890*/  @!P1 IMAD R44, R15, R16, RZ ;  /* 0x000000100f2c9224 */ /* 0x010fc600078e02ff */
[----:B------:R-:W-:Y:S01]  /*18a0*/  @!P3 SHF.L.U32 R15, R14, 0x1, RZ ;  /* 0x000000010e0fb819 */ /* 0x000fe200000006ff */
[----:B--2---:R-:W-:Y:S02]  /*18b0*/  @!P3 IMAD R25, R24, R26, R25 ;  /* 0x0000001a1819b224 */ /* 0x004fe400078e0219 */
[----:B------:R-:W-:Y:S02]  /*18c0*/  @!P1 IMAD R44, R44, R23, RZ ;  /* 0x000000172c2c9224 */ /* 0x000fe400078e02ff */
[----:B---3--:R-:W-:Y:S02]  /*18d0*/  @!P1 IMAD R17, R22, R16, R17 ;  /* 0x0000001016119224 */ /* 0x008fe400078e0211 */
[----:B-----5:R-:W-:Y:S01]  /*18e0*/  @!P3 IMAD.WIDE R14, R15, 0x4, R10 ;  /* 0x000000040f0eb825 */ /* 0x020fe200078e020a */
[----:B------:R-:W-:-:S05]  /*18f0*/  @!P1 SHF.L.U32 R23, R44, 0x1, RZ ;  /* 0x000000012c179819 */ /* 0x000fca00000006ff */
[----:B0-----:R-:W-:-:S04]  /*1900*/  @!P1 IMAD.WIDE R10, R23, 0x4, R8 ;  /* 0x00000004170a9825 */ /* 0x001fc800078e0208 */
        /* <DEDUP_REMOVED lines=8> */
.L_x_1308:
[----:B------:R-:W-:Y:S01]  /*1990*/  ULDC.64 UR12, c[0x0][0x218] ;  /* 0x00008600000c7ab9 */ /* 0x000fe20000000a00 */
[----:B------:R-:W-:Y:S01]  /*19a0*/  LOP3.LUT P1, RZ, R6, UR7, RZ, 0xfc, !PT ;  /* 0x0000000706ff7c12 */ /* 0x000fe2000f82fcff */
[----:B------:R-:W2:Y:S01]  /*19b0*/  S2UR UR6, SR_CgaCtaId ;  /* 0x00000000000679c3 */ /* 0x000ea20000008800 */
[----:B------:R-:W-:Y:S01]  /*19c0*/  ISETP.EQ.U32.AND P3, PT, RZ, UR12, PT ;  /* 0x0000000cff007c0c */ /* 0x000fe2000bf62070 */
[----:B------:R-:W-:Y:S01]  /*19d0*/  UMOV UR5, 0x400 ;  /* 0x0000040000057882 */ /* 0x000fe20000000000 */
[----:B------:R-:W-:Y:S02]  /*19e0*/  IADD3 R27, R39, R2, RZ ;  /* 0x00000002271b7210 */ /* 0x000fe40007ffe0ff */
[----:B------:R-:W-:Y:S01]  /*19f0*/  ISETP.EQ.OR.EX P1, PT, RZ, UR13, P1, P3 ;  /* 0x0000000dff007c0c */ /* 0x000fe20008f22730 */
[----:B------:R-:W-:Y:S02]  /*1a00*/  ULDC.64 UR12, c[0x0][0x278] ;  /* 0x00009e00000c7ab9 */ /* 0x000fe40000000a00 */
        /* <DEDUP_REMOVED lines=8> */
[----:B------:R0:W-:Y:S02]  /*1a90*/  @!P2 STS.64 [UR5+0xc0], R12 ;  /* 0x0000c00cff00a988 */ /* 0x0001e40008000a05 */
[----:B---3--:R-:W-:-:S04]  /*1aa0*/  IMAD.WIDE R10, R27, 0x4, R8 ;  /* 0x000000041b0a7825 */ /* 0x008fc800078e0208 */
[----:B----4-:R-:W-:-:S05]  /*1ab0*/  @!P1 IMAD.WIDE R22, R38, 0x8, R14 ;  /* 0x0000000826169825 */ /* 0x010fca00078e020e */
[----:B------:R1:W-:Y:S01]  /*1ac0*/  @!P1 STG.E.64 desc[UR8][R22.64], R16 ;  /* 0x0000001016009986 */ /* 0x0003e2000c101b08 */
[----:B------:R-:W-:Y:S06]  /*1ad0*/  BAR.SYNC.DEFER_BLOCKING 0x0 ;  /* 0x0000000000007b1d */ /* 0x000fec0000010000 */
[----:B------:R2:W3:Y:S04]  /*1ae0*/  LDG.E.64 R8, desc[UR8][R24.64] ;  /* 0x0000000818087981 */ /* 0x0004e8000c1e1b00 */
[----:B------:R-:W3:Y:S01]  /*1af0*/  LDG.E.64 R10, desc[UR8][R10.64] ;  /* 0x000000080a0a7981 */ /* 0x000ee2000c1e1b00 */
[----:B------:R-:W-:-:S02]  /*1b00*/  ISETP.NE.AND P4, PT, RZ, UR10, PT ;  /* 0x0000000aff007c0c */ /* 0x000fc4000bf85270 */
[----:B0-----:R-:W-:Y:S01]  /*1b10*/  SHF.L.U32 R13, R31, 0x10, RZ ;  /* 0x000000101f0d7819 */ /* 0x001fe200000006ff */
[----:B------:R-:W0:Y:S01]  /*1b20*/  LDS.64 R14, [UR5+0xc0] ;  /* 0x0000c005ff0e7984 */ /* 0x000e220008000a00 */
[----:B-1----:R-:W-:Y:S02]  /*1b30*/  SHF.L.U32 R17, R0, 0x10, RZ ;  /* 0x0000001000117819 */ /* 0x002fe400000006ff */
[----:B------:R-:W-:Y:S02]  /*1b40*/  SHF.L.U32 R21, R21, 0x10, RZ ;  /* 0x0000001015157819 */ /* 0x000fe400000006ff */
[----:B------:R-:W-:Y:S02]  /*1b50*/  SHF.L.U32 R23, R30, 0x10, RZ ;  /* 0x000000101e177819 */ /* 0x000fe400000006ff */
[----:B------:R-:W-:Y:S02]  /*1b60*/  SHF.L.U32 R19, R19, 0x10, RZ ;  /* 0x0000001013137819 */ /* 0x000fe400000006ff */
[----:B------:R-:W-:-:S02]  /*1b70*/  SHF.L.U32 R27, R28, 0x10, RZ ;  /* 0x000000101c1b7819 */ /* 0x000fc400000006ff */
[----:B--2---:R-:W-:Y:S02]  /*1b80*/  SHF.L.U32 R25, R18, 0x10, RZ ;  /* 0x0000001012197819 */ /* 0x004fe400000006ff */
[----:B------:R-:W-:Y:S02]  /*1b90*/  ISETP.GE.U32.AND P2, PT, R36, UR12, PT ;  /* 0x0000000c24007c0c */ /* 0x000fe4000bf46070 */
[----:B------:R-:W-:Y:S02]  /*1ba0*/  ISETP.GE.U32.AND P3, PT, R35, UR12, PT ;  /* 0x0000000c23007c0c */ /* 0x000fe4000bf66070 */
[----:B------:R-:W-:Y:S02]  /*1bb0*/  ISETP.GE.AND.EX P2, PT, R7, UR13, PT, P2 ;  /* 0x0000000d07007c0c */ /* 0x000fe4000bf46320 */
[----:B------:R-:W-:Y:S02]  /*1bc0*/  ISETP.GE.AND.EX P3, PT, R5, UR13, PT, P3 ;  /* 0x0000000d05007c0c */ /* 0x000fe4000bf66330 */
[----:B------:R-:W-:-:S02]  /*1bd0*/  ISETP.GT.U32.OR P2, PT, R6, 0x27f, P2 ;  /* 0x0000027f0600780c */ /* 0x000fc40001744470 */
[----:B------:R-:W-:Y:S01]  /*1be0*/  ISETP.GT.U32.OR P3, PT, R6, 0x27f, P3 ;  /* 0x0000027f0600780c */ /* 0x000fe20001f64470 */
[----:B0-----:R-:W-:-:S04]  /*1bf0*/  FMUL.FTZ R14, R14, UR6 ;  /* 0x000000060e0e7c20 */ /* 0x001fc80008410000 */
[C---:B------:R-:W-:Y:S01]  /*1c00*/  FMUL.FTZ R2, R14.reuse, R14 ;  /* 0x0000000e0e027220 */ /* 0x040fe20000410000 */
[--C-:B------:R-:W-:Y:S01]  /*1c10*/  FADD.FTZ R13, R13, -R14.reuse ;  /* 0x8000000e0d0d7221 */ /* 0x100fe20000010000 */
[----:B------:R-:W-:Y:S01]  /*1c20*/  FADD.FTZ R17, R17, -R14 ;  /* 0x8000000e11117221 */ /* 0x000fe20000010000 */
[C---:B------:R-:W-:Y:S01]  /*1c30*/  FADD.FTZ R21, -R14.reuse, R21 ;  /* 0x000000150e157221 */ /* 0x040fe20000010100 */
[----:B------:R-:W-:Y:S01]  /*1c40*/  FFMA.FTZ R2, R15, UR6, -R2 ;  /* 0x000000060f027c23 */ /* 0x000fe20008010802 */
[--C-:B------:R-:W-:Y:S01]  /*1c50*/  FADD.FTZ R23, R23, -R14.reuse ;  /* 0x8000000e17177221 */ /* 0x100fe20000010000 */
[C---:B------:R-:W-:Y:S01]  /*1c60*/  FADD.FTZ R19, -R14.reuse, R19 ;  /* 0x000000130e137221 */ /* 0x040fe20000010100 */
[----:B------:R-:W-:Y:S01]  /*1c70*/  FADD.FTZ R27, R27, -R14 ;  /* 0x8000000e1b1b7221 */ /* 0x000fe20000010000 */
[----:B------:R-:W-:Y:S01]  /*1c80*/  FADD.FTZ R25, -R14, R25 ;  /* 0x000000190e197221 */ /* 0x000fe20000010100 */
[----:B------:R-:W-:-:S13]  /*1c90*/  FSETP.GTU.FTZ.AND P1, PT, R2, RZ, PT ;  /* 0x000000ff0200720b */ /* 0x000fda0003f3c000 */
[----:B------:R-:W0:Y:S02]  /*1ca0*/  @P1 LDC R15, c[0x0][0x238] ;  /* 0x00008e00ff0f1b82 */ /* 0x000e240000000800 */
[----:B0-----:R-:W-:Y:S01]  /*1cb0*/  @P1 FADD.FTZ R12, R2, R15 ;  /* 0x0000000f020c1221 */ /* 0x001fe20000010000 */
[----:B------:R-:W-:Y:S02]  /*1cc0*/  MOV R2, 0x3f800000 ;  /* 0x3f80000000027802 */ /* 0x000fe40000000f00 */
[----:B------:R-:W-:-:S04]  /*1cd0*/  SHF.L.U32 R15, R20, 0x10, RZ ;  /* 0x00000010140f7819 */ /* 0x000fc800000006ff */
[----:B------:R-:W0:Y:S01]  /*1ce0*/  @P1 MUFU.RSQ R2, R12 ;  /* 0x0000000c00021308 */ /* 0x000e220000001400 */
[----:B------:R-:W-:Y:S01]  /*1cf0*/  FADD.FTZ R15, -R14, R15 ;  /* 0x0000000f0e0f7221 */ /* 0x000fe20000010100 */
[----:B------:R-:W-:-:S04]  /*1d00*/  ISETP.GE.U32.AND P1, PT, R34, UR12, PT ;  /* 0x0000000c22007c0c */ /* 0x000fc8000bf26070 */
[----:B------:R-:W-:-:S04]  /*1d10*/  ISETP.GE.AND.EX P1, PT, R3, UR13, PT, P1 ;  /* 0x0000000d03007c0c */ /* 0x000fc8000bf26310 */
[----:B------:R-:W-:Y:S01]  /*1d20*/  ISETP.GT.U32.OR P1, PT, R6, 0x27f, P1 ;  /* 0x0000027f0600780c */ /* 0x000fe20000f24470 */
[-C--:B0-----:R-:W-:Y:S01]  /*1d30*/  FMUL.FTZ R13, R13, R2.reuse ;  /* 0x000000020d0d7220 */ /* 0x081fe20000410000 */
[-C--:B------:R-:W-:Y:S01]  /*1d40*/  FMUL.FTZ R17, R17, R2.reuse ;  /* 0x0000000211117220 */ /* 0x080fe20000410000 */
[-C--:B------:R-:W-:Y:S01]  /*1d50*/  FMUL.FTZ R16, R21, R2.reuse ;  /* 0x0000000215107220 */ /* 0x080fe20000410000 */
[-C--:B------:R-:W-:Y:S01]  /*1d60*/  FMUL.FTZ R18, R15, R2.reuse ;  /* 0x000000020f127220 */ /* 0x080fe20000410000 */
[-C--:B------:R-:W-:Y:S01]  /*1d70*/  FMUL.FTZ R23, R23, R2.reuse ;  /* 0x0000000217177220 */ /* 0x080fe20000410000 */
[-C--:B------:R-:W-:Y:S01]  /*1d80*/  FMUL.FTZ R20, R19, R2.reuse ;  /* 0x0000000213147220 */ /* 0x080fe20000410000 */
[-C--:B------:R-:W-:Y:S01]  /*1d90*/  FMUL.FTZ R27, R27, R2.reuse ;  /* 0x000000021b1b7220 */ /* 0x080fe20000410000 */
[----:B------:R-:W-:Y:S01]  /*1da0*/  FMUL.FTZ R22, R25, R2 ;  /* 0x0000000219167220 */ /* 0x000fe20000410000 */
[C-C-:B---3--:R-:W-:Y:S01]  /*1db0*/  FFMA.FTZ R14, R8.reuse, R13, R10.reuse ;  /* 0x0000000d080e7223 */ /* 0x148fe2000001000a */
[C-C-:B------:R-:W-:Y:S01]  /*1dc0*/  FFMA.FTZ R12, R8.reuse, R17, R10.reuse ;  /* 0x00000011080c7223 */ /* 0x140fe2000001000a */
[C-C-:B------:R-:W-:Y:S01]  /*1dd0*/  FFMA.FTZ R2, R8.reuse, R23, R10.reuse ;  /* 0x0000001708027223 */ /* 0x140fe2000001000a */
[----:B------:R-:W-:Y:S01]  /*1de0*/  FFMA.FTZ R0, R8, R27, R10 ;  /* 0x0000001b08007223 */ /* 0x000fe2000001000a */
[C-C-:B------:R-:W-:Y:S01]  /*1df0*/  FFMA.FTZ R17, R9.reuse, R18, R11.reuse ;  /* 0x0000001209117223 */ /* 0x140fe2000001000b */
[C-C-:B------:R-:W-:Y:S01]  /*1e00*/  FFMA.FTZ R15, R9.reuse, R20, R11.reuse ;  /* 0x00000014090f7223 */ /* 0x140fe2000001000b */
[C-C-:B------:R-:W-:Y:S01]  /*1e10*/  FFMA.FTZ R13, R9.reuse, R22, R11.reuse ;  /* 0x00000016090d7223 */ /* 0x140fe2000001000b */
[----:B------:R-:W-:Y:S01]  /*1e20*/  FFMA.FTZ R19, R9, R16, R11 ;  /* 0x0000001009137223 */ /* 0x000fe2000001000b */
[----:B------:R-:W-:Y:S06]  /*1e30*/  @!P4 BRA `(.L_x_1315) ;  /* 0x000000000028c947 */ /* 0x000fec0003800000 */
        /* <DEDUP_REMOVED lines=9> */
[----:B-1----:R-:W-:-:S07]  /*1ed0*/  FMUL.FTZ R19, R19, R16 ;  /* 0x0000001013137220 */ /* 0x002fce0000410000 */
.L_x_1315:
[----:B------:R-:W-:Y:S04]  /*1ee0*/  BSSY B0, `(.L_x_1316) ;  /* 0x000000e000007945 */ /* 0x000fe80003800000 */
[----:B------:R-:W-:Y:S05]  /*1ef0*/  @!P0 BRA `(.L_x_1317) ;  /* 0x0000000000308947 */ /* 0x000fea0003800000 */
        /* <DEDUP_REMOVED lines=12> */
.L_x_1317:
[----:B------:R-:W-:Y:S05]  /*1fc0*/  BSYNC B0 ;  /* 0x0000000000007941 */ /* 0x000fea0003800000 */
.L_x_1316:
[----:B------:R-:W-:Y:S05]  /*1fd0*/  @!P4 BRA `(.L_x_1318) ;  /* 0x000000000028c947 */ /* 0x000fea0003800000 */
[----:B------:R-:W-:Y:S01]  /*1fe0*/  FMUL.FTZ R8, R12, -1.4426950216293334961 ;  /* 0xbfb8aa3b0c087820 */ /* 0x000fe20000410000 */
[----:B0-----:R-:W-:-:S05]  /*1ff0*/  FMUL.FTZ R10, R17, -1.4426950216293334961 ;  /* 0xbfb8aa3b110a7820 */ /* 0x001fca0000410000 */
        /* <DEDUP_REMOVED lines=8> */
.L_x_1318:
[----:B------:R-:W-:Y:S04]  /*2080*/  BSSY B0, `(.L_x_1319) ;  /* 0x000000e000007945 */ /* 0x000fe80003800000 */
        /* <DEDUP_REMOVED lines=9> */
[----:B0-----:R-:W-:-:S02]  /*2120*/  LEA R10, P2, R8, UR12, 0x1 ;  /* 0x0000000c080a7c11 */ /* 0x001fc4000f8408ff */
[----:B------:R-:W-:-:S04]  /*2130*/  IADD3 R7, R9, R7, RZ ;  /* 0x0000000709077210 */ /* 0x000fc80007ffe0ff */
[----:B------:R-:W-:-:S05]  /*2140*/  LEA.HI.X R11, R8, UR13, R7, 0x1, P2 ;  /* 0x0000000d080b7c11 */ /* 0x000fca00090f0c07 */
[----:B------:R1:W-:Y:S02]  /*2150*/  STG.E desc[UR8][R10.64], R17 ;  /* 0x000000110a007986 */ /* 0x0003e4000c101908 */
.L_x_1320:
[----:B------:R-:W-:Y:S05]  /*2160*/  BSYNC B0 ;  /* 0x0000000000007941 */ /* 0x000fea0003800000 */
.L_x_1319:
[----:B------:R-:W-:Y:S05]  /*2170*/  @!P4 BRA `(.L_x_1321) ;  /* 0x000000000028c947 */ /* 0x000fea0003800000 */
[----:B------:R-:W-:Y:S01]  /*2180*/  FMUL.FTZ R7, R2, -1.4426950216293334961 ;  /* 0xbfb8aa3b02077820 */ /* 0x000fe20000410000 */
[----:B01----:R-:W-:-:S05]  /*2190*/  FMUL.FTZ R10, R15, -1.4426950216293334961 ;  /* 0xbfb8aa3b0f0a7820 */ /* 0x003fca0000410000 */
        /* <DEDUP_REMOVED lines=8> */
.L_x_1321:
[----:B------:R-:W-:Y:S04]  /*2220*/  BSSY B0, `(.L_x_1322) ;  /* 0x000000e000007945 */ /* 0x000fe80003800000 */
[----:B------:R-:W-:Y:S05]  /*2230*/  @P3 BRA `(.L_x_1323) ;  /* 0x0000000000303947 */ /* 0x000fea0003800000 */
[----:B------:R-:W-:Y:S01]  /*2240*/  ULDC.64 UR12, c[0x0][0x270] ;  /* 0x00009c00000c7ab9 */ /* 0x000fe20000000a00 */
[----:B01----:R-:W-:Y:S01]  /*2250*/  MOV R10, R40 ;  /* 0x00000028000a7202 */ /* 0x003fe20000000f00 */
        /* <DEDUP_REMOVED lines=10> */
.L_x_1323:
[----:B------:R-:W-:Y:S05]  /*2300*/  BSYNC B0 ;  /* 0x0000000000007941 */ /* 0x000fea0003800000 */
.L_x_1322:
[----:B------:R-:W-:Y:S05]  /*2310*/  @!P4 BRA `(.L_x_1324) ;  /* 0x000000000028c947 */ /* 0x000fea0003800000 */
[----:B------:R-:W-:Y:S01]  /*2320*/  FMUL.FTZ R2, R0, -1.4426950216293334961 ;  /* 0xbfb8aa3b00027820 */ /* 0x000fe20000410000 */
[----:B------:R-:W-:-:S05]  /*2330*/  FMUL.FTZ R7, R13, -1.4426950216293334961 ;  /* 0xbfb8aa3b0d077820 */ /* 0x000fca0000410000 */
[----:B------:R-:W3:Y:S08]  /*2340*/  MUFU.EX2 R2, R2 ;  /* 0x0000000200027308 */ /* 0x000ef00000000800 */
[----:B------:R-:W2:Y:S01]  /*2350*/  MUFU.EX2 R7, R7 ;  /* 0x0000000700077308 */ /* 0x000ea20000000800 */
[----:B---3--:R-:W-:-:S07]  /*2360*/  FADD.FTZ R5, R2, 1 ;  /* 0x3f80000002057421 */ /* 0x008fce0000010000 */
[----:B------:R-:W3:Y:S01]  /*2370*/  MUFU.RCP R5, R5 ;  /* 0x0000000500057308 */ /* 0x000ee20000001000 */
[----:B--2---:R-:W-:-:S07]  /*2380*/  FADD.FTZ R8, R7, 1 ;  /* 0x3f80000007087421 */ /* 0x004fce0000010000 */
[----:B------:R-:W2:Y:S01]  /*2390*/  MUFU.RCP R8, R8 ;  /* 0x0000000800087308 */ /* 0x000ea20000001000 */
[----:B---3--:R-:W-:Y:S01]  /*23a0*/  FMUL.FTZ R0, R0, R5 ;  /* 0x0000000500007220 */ /* 0x008fe20000410000 */
[----:B--2---:R-:W-:-:S07]  /*23b0*/  FMUL.FTZ R13, R13, R8 ;  /* 0x000000080d0d7220 */ /* 0x004fce0000410000 */
.L_x_1324:
[----:B------:R-:W-:Y:S04]  /*23c0*/  BSSY B0, `(.L_x_1325) ;  /* 0x000000d000007945 */ /* 0x000fe80003800000 */
[----:B------:R-:W-:Y:S05]  /*23d0*/  @P1 BRA `(.L_x_1326) ;  /* 0x00000000002c1947 */ /* 0x000fea0003800000 */
[----:B------:R-:W-:Y:S01]  /*23e0*/  ULDC.64 UR12, c[0x0][0x270] ;  /* 0x00009c00000c7ab9 */ /* 0x000fe20000000a00 */
        /* <DEDUP_REMOVED lines=10> */
.L_x_1326:
[----:B------:R-:W-:Y:S05]  /*2490*/  BSYNC B0 ;  /* 0x0000000000007941 */ /* 0x000fea0003800000 */
.L_x_1325:
[----:B---3--:R-:W3:Y:S01]  /*24a0*/  LDC R3, c[0x0][0x10] ;  /* 0x00000400ff037b82 */ /* 0x008ee20000000800 */
[----:B------:R-:W-:Y:S02]  /*24b0*/  IADD3 R32, R32, 0x1, RZ ;  /* 0x0000000120207810 */ /* 0x000fe40007ffe0ff */
[----:B---3--:R-:W-:-:S04]  /*24c0*/  IADD3 R38, R3, R38, RZ ;  /* 0x0000002603267210 */ /* 0x008fc80007ffe0ff */
[----:B------:R-:W-:-:S13]  /*24d0*/  ISETP.GE.AND P1, PT, R38, UR4, PT ;  /* 0x0000000426007c0c */ /* 0x000fda000bf26270 */
[----:B------:R-:W-:Y:S05]  /*24e0*/  @!P1 BRA `(.L_x_1327) ;  /* 0xffffffdc004c9947 */ /* 0x000fea000383ffff */
[----:B------:R-:W-:Y:S05]  /*24f0*/  EXIT ;  /* 0x000000000000794d */ /* 0x000fea0003800000 */
.L_x_1328:
        /* <DEDUP_REMOVED lines=16> */
.L_x_1913:


//--------------------- .text._Z35group_norm_nhwc_fwd_one_pass_kernelI11Bf16IOBf16WLi64ELi10ELi640EEv26Group_norm_nhwc_fwd_params --------------------------
	.section	.text._Z35group_norm_nhwc_fwd_one_pass_kernelI11Bf16IOBf16WLi64ELi10ELi640EEv26Group_norm_nhwc_fwd_params,"ax",@progbits
	.align	128
        .global         _Z35group_norm_nhwc_fwd_one_pass_kernelI11Bf16IOBf16WLi64ELi10ELi640EEv26Group_norm_nhwc_fwd_params
        .type           _Z35group_norm_nhwc_fwd_one_pass_kernelI11Bf16IOBf16WLi64ELi10ELi640EEv26Group_norm_nhwc_fwd_params,@function
        .size           _Z35group_norm_nhwc_fwd_one_pass_kernelI11Bf16IOBf16WLi64ELi10ELi640EEv26Group_norm_nhwc_fwd_params,(.L_x_1914 - _Z35group_norm_nhwc_fwd_one_pass_kernelI11Bf16IOBf16WLi64ELi10ELi640EEv26Group_norm_nhwc_fwd_params)
        .other          _Z35group_norm_nhwc_fwd_one_pass_kernelI11Bf16IOBf16WLi64ELi10ELi640EEv26Group_norm_nhwc_fwd_params,@"STO_CUDA_ENTRY STV_DEFAULT"
_Z35group_norm_nhwc_fwd_one_pass_kernelI11Bf16IOBf16WLi64ELi10ELi640EEv26Group_norm_nhwc_fwd_params:
.text._Z35group_norm_nhwc_fwd_one_pass_kernelI11Bf16IOBf16WLi64ELi10ELi640EEv26Group_norm_nhwc_fwd_params:
        /* <DEDUP_REMOVED lines=31> */
.L_x_1341:
[----:B0-----:R-:W0:Y:S01]  /*01f0*/  LDC R8, c[0x0][0x288] ;  /* 0x0000a200ff087b82 */ /* 0x001e220000000800 */
[----:B------:R-:W-:Y:S01]  /*0200*/  IABS R9, R23 ;  /* 0x0000001700097213 */ /* 0x000fe20000000000 */
[----:B------:R-:W-:Y:S01]  /*0210*/  ULDC.64 UR12, c[0x0][0x280] ;  /* 0x0000a000000c7ab9 */ /* 0x000fe20000000a00 */
[----:B0-----:R-:W-:-:S04]  /*0220*/  IABS R6, R8 ;  /* 0x0000000800067213 */ /* 0x001fc80000000000 */
        /* <DEDUP_REMOVED lines=139> */
.L_x_1330:
[----:B------:R-:W-:Y:S05]  /*0ae0*/  BSYNC B0 ;  /* 0x0000000000007941 */ /* 0x000fea0003800000 */
.L_x_1329:
[----:B------:R-:W1:Y:S02]  /*0af0*/  LDC R10, c[0x0][0xc] ;  /* 0x00000300ff0a7b82 */ /* 0x000e640000000800 */
        /* <DEDUP_REMOVED lines=12> */
[----:B--2---:R-:W-:Y:S01]  /*0bc0*/  IMAD R13, R13, UR7, R8 ;  /* 0x000000070d0d7c24 */ /* 0x004fe2000f8e0208 */
[----:B------:R-:W-:-:S03]  /*0bd0*/  IADD3 R9, R9, R8, RZ ;  /* 0x0000000809097210 */ /* 0x000fc60007ffe0ff */
[----:B---3--:R-:W-:Y:S01]  /*0be0*/  IMAD.WIDE R6, R11, 0x4, R6 ;  /* 0x000000040b067825 */ /* 0x008fe200078e0206 */
[----:B------:R-:W-:-:S03]  /*0bf0*/  MOV R11, 0xffffffff ;  /* 0xffffffff000b7802 */ /* 0x000fc60000000f00 */
[----:B----4-:R-:W-:Y:S01]  /*0c00*/  IMAD.WIDE.U32 R4, R9, 0x4, R4 ;  /* 0x0000000409047825 */ /* 0x010fe200078e0004 */
[----:B------:R-:W-:Y:S02]  /*0c10*/  SEL R9, R10, RZ, !P1 ;  /* 0x000000ff0a097207 */ /* 0x000fe40004800000 */
[----:B------:R-:W-:Y:S01]  /*0c20*/  SEL R11, R11, 0x1, P1 ;  /* 0x000000010b0b7807 */ /* 0x000fe20000800000 */
[----:B------:R-:W-:Y:S01]  /*0c30*/  IMAD.WIDE.U32 R6, R13, 0x8, R6 ;  /* 0x000000080d067825 */ /* 0x000fe200078e0006 */
[----:B------:R-:W-:-:S04]  /*0c40*/  ISETP.NE.AND P1, PT, R9, -0x1, PT ;  /* 0xffffffff0900780c */ /* 0x000fc80003f25270 */
[----:B------:R1:W-:Y:S01]  /*0c50*/  STG.E.64 desc[UR8][R6.64], R20 ;  /* 0x0000001406007986 */ /* 0x0003e2000c101b08 */
[----:B------:R-:W-:Y:S06]  /*0c60*/  MEMBAR.ALL.GPU ;  /* 0x0000000000007992 */ /* 0x000fec000000a000 */
[----:B------:R-:W-:-:S00]  /*0c70*/  ERRBAR ;  /* 0x00000000000079ab */ /* 0x000fc00000000000 */
[----:B------:R-:W-:Y:S06]  /*0c80*/  CGAERRBAR ;  /* 0x00000000000075ab */ /* 0x000fec0000000000 */
[----:B------:R1:W-:Y:S01]  /*0c90*/  REDG.E.ADD.S32.STRONG.GPU desc[UR8][R4.64], R11 ;  /* 0x0000000b0400798e */ /* 0x0003e2000c10e388 */
[----:B------:R-:W-:Y:S05]  /*0ca0*/  @!P1 BRA `(.L_x_1332) ;  /* 0x0000000000149947 */ /* 0x000fea0003800000 */
.L_x_1333:
[----:B-1----:R-:W2:Y:S04]  /*0cb0*/  LDG.E.STRONG.GPU R6, desc[UR8][R4.64] ;  /* 0x0000000804067981 */ /* 0x002ea8000c1ef900 */
[----:B--2---:R-:W-:Y:S01]  /*0cc0*/  CCTL.IVALL ;  /* 0x00000000ff00798f */ /* 0x004fe20002000000 */
[----:B------:R-:W-:Y:S05]  /*0cd0*/  YIELD ;  /* 0x0000000000007946 */ /* 0x000fea0003800000 */
[----:B------:R-:W-:-:S13]  /*0ce0*/  ISETP.NE.AND P1, PT, R6, R9, PT ;  /* 0x000000090600720c */ /* 0x000fda0003f25270 */
[----:B------:R-:W-:Y:S05]  /*0cf0*/  @P1 BRA `(.L_x_1333) ;  /* 0xfffffffc00ec1947 */ /* 0x000fea000383ffff */
.L_x_1332:
        /* <DEDUP_REMOVED lines=11> */
.L_x_1335:
[----:B------:R-:W-:-:S13]  /*0db0*/  ISETP.EQ.OR P4, PT, R11, UR7, P2 ;  /* 0x000000070b007c0c */ /* 0x000fda0009782670 */
[----:B------:R-:W1:Y:S01]  /*0dc0*/  @!P4 LDC R6, c[0x0][0x10] ;  /* 0x00000400ff06cb82 */ /* 0x000e620000000800 */
        /* <DEDUP_REMOVED lines=41> */
[-C--:B-1----:R-:W-:Y:S02]  /*1060*/  @!P4 IMAD R13, R13, R25.reuse, R9 ;  /* 0x000000190d0dc224 */ /* 0x082fe400078e0209 */
        /* <DEDUP_REMOVED lines=19> */
.L_x_1334:
        /* <DEDUP_REMOVED lines=19> */
.L_x_1337:
[----:B------:R-:W-:Y:S05]  /*12d0*/  BSYNC B0 ;  /* 0x0000000000007941 */ /* 0x000fea0003800000 */
.L_x_1336:
        /* <DEDUP_REMOVED lines=32> */
.L_x_1331:
        /* <DEDUP_REMOVED lines=21> */
[----:B------:R-:W-:Y:S01]  /*1630*/  @!P1 STG.E.64 desc[UR8][R10.64], R6 ;  /* 0x000000060a009986 */ /* 0x000fe2000c101b08 */
[----:B------:R-:W-:Y:S06]  /*1640*/  BAR.SYNC.DEFER_BLOCKING 0x0 ;  /* 0x0000000000007b1d */ /* 0x000fec0000010000 */
[----:B------:R-:W2:Y:S04]  /*1650*/  LDG.E.U16 R3, desc[UR8][R8.64] ;  /* 0x0000000808037981 */ /* 0x000ea8000c1e1500 */
[----:B------:R-:W3:Y:S04]  /*1660*/  LDG.E.U16 R14, desc[UR8][R4.64] ;  /* 0x00000008040e7981 */ /* 0x000ee8000c1e1500 */
[----:B------:R-:W4:Y:S04]  /*1670*/  LDG.E.U16 R15, desc[UR8][R8.64+0x2] ;  /* 0x00000208080f7981 */ /* 0x000f28000c1e1500 */
[----:B------:R1:W5:Y:S04]  /*1680*/  LDG.E.U16 R25, desc[UR8][R4.64+0x2] ;  /* 0x0000020804197981 */ /* 0x000368000c1e1500 */
[----:B------:R-:W0:Y:S02]  /*1690*/  LDS.64 R12, [UR5+0xc0] ;  /* 0x0000c005ff0c7984 */ /* 0x000e240008000a00 */
[----:B0-----:R-:W-:-:S04]  /*16a0*/  FMUL.FTZ R12, R12, UR6 ;  /* 0x000000060c0c7c20 */ /* 0x001fc80008410000 */
[----:B------:R-:W-:-:S04]  /*16b0*/  FMUL.FTZ R6, R12, R12 ;  /* 0x0000000c0c067220 */ /* 0x000fc80000410000 */
[----:B------:R-:W-:-:S05]  /*16c0*/  FFMA.FTZ R13, R13, UR6, -R6 ;  /* 0x000000060d0d7c23 */ /* 0x000fca0008010806 */
[----:B------:R-:W-:-:S13]  /*16d0*/  FSETP.GTU.FTZ.AND P1, PT, R13, RZ, PT ;  /* 0x000000ff0d00720b */ /* 0x000fda0003f3c000 */
[----:B------:R-:W0:Y:S01]  /*16e0*/  @P1 LDC R6, c[0x0][0x238] ;  /* 0x00008e00ff061b82 */ /* 0x000e220000000800 */
[----:B------:R-:W-:Y:S02]  /*16f0*/  SHF.L.U32 R7, R16, 0x10, RZ ;  /* 0x0000001010077819 */ /* 0x000fe400000006ff */
[----:B------:R-:W-:Y:S01]  /*1700*/  SHF.L.U32 R17, R17, 0x10, RZ ;  /* 0x0000001011117819 */ /* 0x000fe200000006ff */
[----:B0-----:R-:W-:Y:S01]  /*1710*/  @P1 FADD.FTZ R13, R13, R6 ;  /* 0x000000060d0d1221 */ /* 0x001fe20000010000 */
[----:B------:R-:W-:-:S06]  /*1720*/  MOV R6, 0x3f800000 ;  /* 0x3f80000000067802 */ /* 0x000fcc0000000f00 */
[----:B------:R-:W0:Y:S01]  /*1730*/  @P1 MUFU.RSQ R6, R13 ;  /* 0x0000000d00061308 */ /* 0x000e220000001400 */
[----:B------:R-:W-:Y:S01]  /*1740*/  ISETP.NE.AND P1, PT, RZ, UR10, PT ;  /* 0x0000000aff007c0c */ /* 0x000fe2000bf25270 */
[--C-:B-1----:R-:W-:Y:S01]  /*1750*/  FADD.FTZ R5, R7, -R12.reuse ;  /* 0x8000000c07057221 */ /* 0x102fe20000010000 */
[----:B------:R-:W-:-:S03]  /*1760*/  FADD.FTZ R7, R17, -R12 ;  /* 0x8000000c11077221 */ /* 0x000fc60000010000 */
[-C--:B0-----:R-:W-:Y:S01]  /*1770*/  FMUL.FTZ R5, R5, R6.reuse ;  /* 0x0000000605057220 */ /* 0x081fe20000410000 */
[----:B------:R-:W-:Y:S01]  /*1780*/  FMUL.FTZ R7, R7, R6 ;  /* 0x0000000607077220 */ /* 0x000fe20000410000 */
[----:B--2---:R-:W-:Y:S02]  /*1790*/  SHF.L.U32 R4, R3, 0x10, RZ ;  /* 0x0000001003047819 */ /* 0x004fe400000006ff */
[----:B---3--:R-:W-:Y:S02]  /*17a0*/  SHF.L.U32 R3, R14, 0x10, RZ ;  /* 0x000000100e037819 */ /* 0x008fe400000006ff */
[----:B----4-:R-:W-:Y:S02]  /*17b0*/  SHF.L.U32 R8, R15, 0x10, RZ ;  /* 0x000000100f087819 */ /* 0x010fe400000006ff */
[----:B-----5:R-:W-:Y:S01]  /*17c0*/  SHF.L.U32 R25, R25, 0x10, RZ ;  /* 0x0000001019197819 */ /* 0x020fe200000006ff */
[----:B------:R-:W-:-:S04]  /*17d0*/  FFMA.FTZ R3, R4, R5, R3 ;  /* 0x0000000504037223 */ /* 0x000fc80000010003 */
        /* <DEDUP_REMOVED lines=12> */
.L_x_1338:
        /* <DEDUP_REMOVED lines=14> */
.L_x_1340:
[----:B------:R-:W-:Y:S05]  /*1980*/  BSYNC B0 ;  /* 0x0000000000007941 */ /* 0x000fea0003800000 */
.L_x_1339:
[----:B------:R-:W1:Y:S01]  /*1990*/  LDC R4, c[0x0][0x10] ;  /* 0x00000400ff047b82 */ /* 0x000e620000000800 */
[----:B------:R-:W-:Y:S02]  /*19a0*/  IADD3 R18, R18, 0x1, RZ ;  /* 0x0000000112127810 */ /* 0x000fe40007ffe0ff */
[----:B-1----:R-:W-:-:S04]  /*19b0*/  IADD3 R23, R4, R23, RZ ;  /* 0x0000001704177210 */ /* 0x002fc80007ffe0ff */
[----:B------:R-:W-:-:S13]  /*19c0*/  ISETP.GE.AND P1, PT, R23, UR4, PT ;  /* 0x0000000417007c0c */ /* 0x000fda000bf26270 */
[----:B------:R-:W-:Y:S05]  /*19d0*/  @!P1 BRA `(.L_x_1341) ;  /* 0xffffffe800049947 */ /* 0x000fea000383ffff */
[----:B------:R-:W-:Y:S05]  /*19e0*/  EXIT ;  /* 0x000000000000794d */ /* 0x000fea0003800000 */
.L_x_1342:
        /* <DEDUP_REMOVED lines=9> */
.L_x_1914:


//--------------------- .text._Z35group_norm_nhwc_fwd_one_pass_kernelI11Bf16IOBf16WLi128ELi10ELi640EEv26Group_norm_nhwc_fwd_params --------------------------
	.section	.text._Z35group_norm_nhwc_fwd_one_pass_kernelI11Bf16IOBf16WLi128ELi10ELi640EEv26Group_norm_nhwc_fwd_params,"ax",@progbits
	.align	128
        .global         _Z35group_norm_nhwc_fwd_one_pass_kernelI11Bf16IOBf16WLi128ELi10ELi640EEv26Group_norm_nhwc_fwd_params
        .type           _Z35group_norm_nhwc_fwd_one_pass_kernelI11Bf16IOBf16WLi128ELi10ELi640EEv26Group_norm_nhwc_fwd_params,@function
        .size           _Z35group_norm_nhwc_fwd_one_pass_kernelI11Bf16IOBf16WLi128ELi10ELi640EEv26Group_norm_nhwc_fwd_params,(.L_x_1915 - _Z35group_norm_nhwc_fwd_one_pass_kernelI11Bf16IOBf16WLi128ELi10ELi640EEv26Group_norm_nhwc_fwd_params)
        .other          _Z35group_norm_nhwc_fwd_one_pass_kernelI11Bf16IOBf16WLi128ELi10ELi640EEv26Group_norm_nhwc_fwd_params,@"STO_CUDA_ENTRY STV_DEFAULT"
_Z35group_norm_nhwc_fwd_one_pass_kernelI11Bf16IOBf16WLi128ELi10ELi640EEv26Group_norm_nhwc_fwd_params:
.text._Z35group_norm_nhwc_fwd_one_pass_kernelI11Bf16IOBf16WLi128ELi10ELi640EEv26Group_norm_nhwc_fwd_params:
        /* <DEDUP_REMOVED lines=31> */
.L_x_1355:
        /* <DEDUP_REMOVED lines=143> */
.L_x_1344:
[----:B------:R-:W-:Y:S05]  /*0ae0*/  BSYNC B0 ;  /* 0x0000000000007941 */ /* 0x000fea0003800000 */
.L_x_1343:
        /* <DEDUP_REMOVED lines=28> */
.L_x_1347:
[----:B-1----:R-:W2:Y:S04]  /*0cb0*/  LDG.E.STRONG.GPU R6, desc[UR8][R4.64] ;  /* 0x0000000804067981 */ /* 0x002ea8000c1ef900 */
[----:B--2---:R-:W-:Y:S01]  /*0cc0*/  CCTL.IVALL ;  /* 0x00000000ff00798f */ /* 0x004fe20002000000 */
[----:B------:R-:W-:Y:S05]  /*0cd0*/  YIELD ;  /* 0x0000000000007946 */ /* 0x000fea0003800000 */
[----:B------:R-:W-:-:S13]  /*0ce0*/  ISETP.NE.AND P1, PT, R6, R9, PT ;  /* 0x000000090600720c */ /* 0x000fda0003f25270 */
[----:B------:R-:W-:Y:S05]  /*0cf0*/  @P1 BRA `(.L_x_1347) ;  /* 0xfffffffc00ec1947 */ /* 0x000fea000383ffff */
.L_x_1346:
        /* <DEDUP_REMOVED lines=11> */
.L_x_1349:
        /* <DEDUP_REMOVED lines=63> */
.L_x_1348:
        /* <DEDUP_REMOVED lines=19> */
.L_x_1351:
[----:B------:R-:W-:Y:S05]  /*12d0*/  BSYNC B0 ;  /* 0x0000000000007941 */ /* 0x000fea0003800000 */
.L_x_1350:
        /* <DEDUP_REMOVED lines=32> */
.L_x_1345:
        /* <DEDUP_REMOVED lines=60> */
.L_x_1352:
        /* <DEDUP_REMOVED lines=14> */
.L_x_1354:
[----:B------:R-:W-:Y:S05]  /*1980*/  BSYNC B0 ;  /* 0x0000000000007941 */ /* 0x000fea0003800000 */
.L_x_1353:
[----:B------:R-:W1:Y:S01]  /*1990*/  LDC R4, c[0x0][0x10] ;  /* 0x00000400ff047b82 */ /* 0x000e620000000800 */
[----:B------:R-:W-:Y:S02]  /*19a0*/  IADD3 R18, R18, 0x1, RZ ;  /* 0x0000000112127810 */ /* 0x000fe40007ffe0ff */
[----:B-1----:R-:W-:-:S04]  /*19b0*/  IADD3 R23, R4, R23, RZ ;  /* 0x0000001704177210 */ /* 0x002fc80007ffe0ff */
[----:B------:R-:W-:-:S13]  /*19c0*/  ISETP.GE.AND P1, PT, R23, UR4, PT ;  /* 0x0000000417007c0c */ /* 0x000fda000bf26270 */
[----:B------:R-:W-:Y:S05]  /*19d0*/  @!P1 BRA `(.L_x_1355) ;  /* 0xffffffe800049947 */ /* 0x000fea000383ffff */
[----:B------:R-:W-:Y:S05]  /*19e0*/  EXIT ;  /* 0x000000000000794d */ /* 0x000fea0003800000 */
.L_x_1356:
        /* <DEDUP_REMOVED lines=9> */
.L_x_1915:


//--------------------- .text._Z35group_norm_nhwc_fwd_one_pass_kernelI11Bf16IOBf16WLi256ELi10ELi640EEv26Group_norm_nhwc_fwd_params --------------------------
	.section	.text._Z35group_norm_nhwc_fwd_one_pass_kernelI11Bf16IOBf16WLi256ELi10ELi640EEv26Group_norm_nhwc_fwd_params,"ax",@progbits
	.align	128
        .global         _Z35group_norm_nhwc_fwd_one_pass_kernelI11Bf16IOBf16WLi256ELi10ELi640EEv26Group_norm_nhwc_fwd_params
        .type           _Z35group_norm_nhwc_fwd_one_pass_kernelI11Bf16IOBf16WLi256ELi10ELi640EEv26Group_norm_nhwc_fwd_params,@function
        .size           _Z35group_norm_nhwc_fwd_one_pass_kernelI11Bf16IOBf16WLi256ELi10ELi640EEv26Group_norm_nhwc_fwd_params,(.L_x_1916 - _Z35group_norm_nhwc_fwd_one_pass_kernelI11Bf16IOBf16WLi256ELi10ELi640EEv26Group_norm_nhwc_fwd_params)
        .other          _Z35group_norm_nhwc_fwd_one_pass_kernelI11Bf16IOBf16WLi256ELi10ELi640EEv26Group_norm_nhwc_fwd_params,@"STO_CUDA_ENTRY STV_DEFAULT"
_Z35group_norm_nhwc_fwd_one_pass_kernelI11Bf16IOBf16WLi256ELi10ELi640EEv26Group_norm_nhwc_fwd_params:
.text._Z35group_norm_nhwc_fwd_one_pass_kernelI11Bf16IOBf16WLi256ELi10ELi640EEv26Group_norm_nhwc_fwd_params:
        /* <DEDUP_REMOVED lines=31> */
.L_x_1372:
[----:B0-----:R-:W0:Y:S01]  /*01f0*/  LDC R4, c[0x0][0x288] ;  /* 0x0000a200ff047b82 */ /* 0x001e220000000800 */
[----:B------:R-:W-:Y:S01]  /*0200*/  IABS R9, R23 ;  /* 0x0000001700097213 */ /* 0x000fe20000000000 */
[----:B------:R-:W-:Y:S01]  /*0210*/  ULDC.64 UR12, c[0x0][0x278] ;  /* 0x00009e00000c7ab9 */ /* 0x000fe20000000a00 */
[----:B------:R-:W-:Y:S02]  /*0220*/  IADD3 R15, R22, 0x80, RZ ;  /* 0x00000080160f7810 */ /* 0x000fe40007ffe0ff */
[----:B------:R-:W-:Y:S02]  /*0230*/  SHF.R.S32.HI R12, RZ, 0x1f, R24 ;  /* 0x0000001fff0c7819 */ /* 0x000fe40000011418 */
[----:B------:R-:W-:Y:S01]  /*0240*/  SHF.R.S32.HI R13, RZ, 0x1f, R15 ;  /* 0x0000001fff0d7819 */ /* 0x000fe2000001140f */
[----:B------:R-:W1:Y:S01]  /*0250*/  @P0 LDC.64 R10, c[0x0][0x270] ;  /* 0x00009c00ff0a0b82 */ /* 0x000e620000000a00 */
        /* <DEDUP_REMOVED lines=160> */
.L_x_1358:
[----:B------:R-:W-:Y:S05]  /*0c60*/  BSYNC B0 ;  /* 0x0000000000007941 */ /* 0x000fea0003800000 */
.L_x_1357:
        /* <DEDUP_REMOVED lines=28> */
.L_x_1361:
[----:B-1----:R-:W2:Y:S04]  /*0e30*/  LDG.E.STRONG.GPU R6, desc[UR8][R4.64] ;  /* 0x0000000804067981 */ /* 0x002ea8000c1ef900 */
[----:B--2---:R-:W-:Y:S01]  /*0e40*/  CCTL.IVALL ;  /* 0x00000000ff00798f */ /* 0x004fe20002000000 */
[----:B------:R-:W-:Y:S05]  /*0e50*/  YIELD ;  /* 0x0000000000007946 */ /* 0x000fea0003800000 */
[----:B------:R-:W-:-:S13]  /*0e60*/  ISETP.NE.AND P1, PT, R6, R9, PT ;  /* 0x000000090600720c */ /* 0x000fda0003f25270 */
[----:B------:R-:W-:Y:S05]  /*0e70*/  @P1 BRA `(.L_x_1361) ;  /* 0xfffffffc00ec1947 */ /* 0x000fea000383ffff */
.L_x_1360:
        /* <DEDUP_REMOVED lines=11> */
.L_x_1363:
        /* <DEDUP_REMOVED lines=63> */
.L_x_1362:
        /* <DEDUP_REMOVED lines=19> */
.L_x_1365:
[----:B------:R-:W-:Y:S05]  /*1450*/  BSYNC B0 ;  /* 0x0000000000007941 */ /* 0x000fea0003800000 */
.L_x_1364:
        /* <DEDUP_REMOVED lines=32> */
.L_x_1359:
[----:B------:R-:W-:Y:S01]  /*1660*/  ULDC.64 UR12, c[0x0][0x218] ;  /* 0x00008600000c7ab9 */ /* 0x000fe20000000a00 */
[----:B------:R-:W-:Y:S01]  /*1670*/  LOP3.LUT P1, RZ, R0, UR7, RZ, 0xfc, !PT ;  /* 0x0000000700ff7c12 */ /* 0x000fe2000f82fcff */
[----:B------:R-:W2:Y:S01]  /*1680*/  S2UR UR6, SR_CgaCtaId ;  /* 0x00000000000679c3 */ /* 0x000ea20000008800 */
[----:B------:R-:W-:Y:S01]  /*1690*/  ISETP.EQ.U32.AND P3, PT, RZ, UR12, PT ;  /* 0x0000000cff007c0c */ /* 0x000fe2000bf62070 */
[----:B------:R-:W-:Y:S01]  /*16a0*/  UMOV UR5, 0x400 ;  /* 0x0000040000057882 */ /* 0x000fe20000000000 */
[----:B------:R-:W-:Y:S02]  /*16b0*/  IADD3 R3, R24, R3, RZ ;  /* 0x0000000318037210 */ /* 0x000fe40007ffe0ff */
[----:B------:R-:W-:-:S03]  /*16c0*/  ISETP.EQ.OR.EX P1, PT, RZ, UR13, P1, P3 ;  /* 0x0000000dff007c0c */ /* 0x000fc60008f22730 */
[----:B------:R-:W3:Y:S08]  /*16d0*/  LDC.64 R8, c[0x0][0x228] ;  /* 0x00008a00ff087b82 */ /* 0x000ef00000000a00 */
[----:B-1----:R-:W1:Y:S08]  /*16e0*/  LDC.64 R4, c[0x0][0x230] ;  /* 0x00008c00ff047b82 */ /* 0x002e700000000a00 */
[----:B------:R-:W4:Y:S01]  /*16f0*/  @!P1 LDC.64 R10, c[0x0][0x218] ;  /* 0x00008600ff0a9b82 */ /* 0x000f220000000a00 */
[----:B--2---:R-:W-:-:S03]  /*1700*/  ULEA UR5, UR6, UR5, 0x18 ;  /* 0x0000000506057291 */ /* 0x004fc6000f8ec03f */
[----:B------:R-:W-:Y:S02]  /*1710*/  ULDC UR6, c[0x0][0x2a4] ;  /* 0x0000a90000067ab9 */ /* 0x000fe40000000800 */
[----:B------:R-:W-:Y:S01]  /*1720*/  @!P1 FMUL.FTZ R7, R21, UR6 ;  /* 0x0000000615079c20 */ /* 0x000fe20008410000 */
[----:B------:R-:W-:Y:S01]  /*1730*/  @!P1 FMUL.FTZ R6, R20, UR6 ;  /* 0x0000000614069c20 */ /* 0x000fe20008410000 */
[C---:B---3--:R-:W-:Y:S02]  /*1740*/  IMAD.WIDE R8, R3.reuse, 0x2, R8 ;  /* 0x0000000203087825 */ /* 0x048fe400078e0208 */
[----:B------:R-:W-:Y:S02]  /*1750*/  @!P2 STS.64 [UR5+0xc0], R20 ;  /* 0x0000c014ff00a988 */ /* 0x000fe40008000a05 */
[----:B-1----:R-:W-:-:S04]  /*1760*/  IMAD.WIDE R4, R3, 0x2, R4 ;  /* 0x0000000203047825 */ /* 0x002fc800078e0204 */
[----:B----4-:R-:W-:-:S05]  /*1770*/  @!P1 IMAD.WIDE R10, R23, 0x8, R10 ;  /* 0x00000008170a9825 */ /* 0x010fca00078e020a */
[----:B------:R1:W-:Y:S01]  /*1780*/  @!P1 STG.E.64 desc[UR8][R10.64], R6 ;  /* 0x000000060a009986 */ /* 0x0003e2000c101b08 */
[----:B------:R-:W-:Y:S06]  /*1790*/  BAR.SYNC.DEFER_BLOCKING 0x0 ;  /* 0x0000000000007b1d */ /* 0x000fec0000010000 */
[----:B------:R-:W2:Y:S04]  /*17a0*/  LDG.E.U16 R3, desc[UR8][R8.64] ;  /* 0x0000000808037981 */ /* 0x000ea8000c1e1500 */
[----:B------:R3:W4:Y:S04]  /*17b0*/  LDG.E.U16 R14, desc[UR8][R8.64+0x2] ;  /* 0x00000208080e7981 */ /* 0x000728000c1e1500 */
[----:B------:R-:W5:Y:S04]  /*17c0*/  LDG.E.U16 R15, desc[UR8][R4.64] ;  /* 0x00000008040f7981 */ /* 0x000f68000c1e1500 */
[----:B------:R0:W5:Y:S01]  /*17d0*/  LDG.E.U16 R25, desc[UR8][R4.64+0x2] ;  /* 0x0000020804197981 */ /* 0x000162000c1e1500 */
[----:B-1----:R-:W-:-:S02]  /*17e0*/  PRMT R7, R17, 0x7632, R7 ;  /* 0x0000763211077816 */ /* 0x002fc40000000007 */
[C---:B---3--:R-:W-:Y:S01]  /*17f0*/  PRMT R9, R16.reuse, 0x7632, R9 ;  /* 0x0000763210097816 */ /* 0x048fe20000000009 */
[----:B------:R-:W1:Y:S01]  /*1800*/  LDS.64 R12, [UR5+0xc0] ;  /* 0x0000c005ff0c7984 */ /* 0x000e620008000a00 */
[----:B------:R-:W-:Y:S02]  /*1810*/  SHF.L.U32 R7, R7, 0x10, RZ ;  /* 0x0000001007077819 */ /* 0x000fe400000006ff */
[----:B------:R-:W-:Y:S02]  /*1820*/  SHF.L.U32 R9, R9, 0x10, RZ ;  /* 0x0000001009097819 */ /* 0x000fe400000006ff */
[----:B0-----:R-:W-:Y:S02]  /*1830*/  SHF.L.U32 R5, R17, 0x10, RZ ;  /* 0x0000001011057819 */ /* 0x001fe400000006ff */
[----:B------:R-:W-:Y:S01]  /*1840*/  SHF.L.U32 R17, R16, 0x10, RZ ;  /* 0x0000001010117819 */ /* 0x000fe200000006ff */
[----:B-1----:R-:W-:-:S04]  /*1850*/  FMUL.FTZ R12, R12, UR6 ;  /* 0x000000060c0c7c20 */ /* 0x002fc80008410000 */
[C---:B------:R-:W-:Y:S01]  /*1860*/  FMUL.FTZ R6, R12.reuse, R12 ;  /* 0x0000000c0c067220 */ /* 0x040fe20000410000 */
[----:B------:R-:W-:Y:S01]  /*1870*/  FADD.FTZ R5, R5, -R12 ;  /* 0x8000000c05057221 */ /* 0x000fe20000010000 */
[C---:B------:R-:W-:Y:S01]  /*1880*/  FADD.FTZ R7, -R12.reuse, R7 ;  /* 0x000000070c077221 */ /* 0x040fe20000010100 */
[----:B------:R-:W-:Y:S01]  /*1890*/  FADD.FTZ R9, -R12, R9 ;  /* 0x000000090c097221 */ /* 0x000fe20000010100 */
[----:B------:R-:W-:Y:S01]  /*18a0*/  FFMA.FTZ R13, R13, UR6, -R6 ;  /* 0x000000060d0d7c23 */ /* 0x000fe20008010806 */
[----:B------:R-:W-:-:S04]  /*18b0*/  FADD.FTZ R17, R17, -R12 ;  /* 0x8000000c11117221 */ /* 0x000fc80000010000 */
[----:B------:R-:W-:-:S13]  /*18c0*/  FSETP.GTU.FTZ.AND P1, PT, R13, RZ, PT ;  /* 0x000000ff0d00720b */ /* 0x000fda0003f3c000 */
[----:B------:R-:W0:Y:S02]  /*18d0*/  @P1 LDC R6, c[0x0][0x238] ;  /* 0x00008e00ff061b82 */ /* 0x000e240000000800 */
[----:B0-----:R-:W-:Y:S01]  /*18e0*/  @P1 FADD.FTZ R13, R13, R6 ;  /* 0x000000060d0d1221 */ /* 0x001fe20000010000 */
[----:B------:R-:W-:-:S06]  /*18f0*/  MOV R6, 0x3f800000 ;  /* 0x3f80000000067802 */ /* 0x000fcc0000000f00 */
[----:B------:R-:W0:Y:S01]  /*1900*/  @P1 MUFU.RSQ R6, R13 ;  /* 0x0000000d00061308 */ /* 0x000e220000001400 */
[----:B------:R-:W-:Y:S01]  /*1910*/  ISETP.NE.AND P1, PT, RZ, UR10, PT ;  /* 0x0000000aff007c0c */ /* 0x000fe2000bf25270 */
[-C--:B0-----:R-:W-:Y:S01]  /*1920*/  FMUL.FTZ R7, R7, R6.reuse ;  /* 0x0000000607077220 */ /* 0x081fe20000410000 */
[-C--:B------:R-:W-:Y:S01]  /*1930*/  FMUL.FTZ R9, R9, R6.reuse ;  /* 0x0000000609097220 */ /* 0x080fe20000410000 */
[-C--:B------:R-:W-:Y:S01]  /*1940*/  FMUL.FTZ R4, R5, R6.reuse ;  /* 0x0000000605047220 */ /* 0x080fe20000410000 */
[----:B------:R-:W-:Y:S01]  /*1950*/  FMUL.FTZ R6, R17, R6 ;  /* 0x0000000611067220 */ /* 0x000fe20000410000 */
[----:B--2---:R-:W-:Y:S02]  /*1960*/  SHF.L.U32 R11, R3, 0x10, RZ ;  /* 0x00000010030b7819 */ /* 0x004fe400000006ff */
[----:B----4-:R-:W-:Y:S02]  /*1970*/  SHF.L.U32 R14, R14, 0x10, RZ ;  /* 0x000000100e0e7819 */ /* 0x010fe400000006ff */
[----:B-----5:R-:W-:-:S02]  /*1980*/  SHF.L.U32 R15, R15, 0x10, RZ ;  /* 0x000000100f0f7819 */ /* 0x020fc400000006ff */
[----:B------:R-:W-:-:S03]  /*1990*/  SHF.L.U32 R25, R25, 0x10, RZ ;  /* 0x0000001019197819 */ /* 0x000fc600000006ff */
[C-C-:B------:R-:W-:Y:S01]  /*19a0*/  FFMA.FTZ R3, R11.reuse, R6, R15.reuse ;  /* 0x000000060b037223 */ /* 0x140fe2000001000f */
[----:B------:R-:W-:Y:S01]  /*19b0*/  FFMA.FTZ R11, R11, R4, R15 ;  /* 0x000000040b0b7223 */ /* 0x000fe2000001000f */
[C-C-:B------:R-:W-:Y:S01]  /*19c0*/  FFMA.FTZ R8, R14.reuse, R9, R25.reuse ;  /* 0x000000090e087223 */ /* 0x140fe20000010019 */
[----:B------:R-:W-:Y:S01]  /*19d0*/  FFMA.FTZ R10, R14, R7, R25 ;  /* 0x000000070e0a7223 */ /* 0x000fe20000010019 */
[----:B------:R-:W-:Y:S01]  /*19e0*/  IADD3 R9, R22, 0x80, RZ ;  /* 0x0000008016097810 */ /* 0x000fe20007ffe0ff */
        /* <DEDUP_REMOVED lines=11> */
.L_x_1366:
        /* <DEDUP_REMOVED lines=15> */
.L_x_1368:
[----:B------:R-:W-:Y:S05]  /*1b90*/  BSYNC B0 ;  /* 0x0000000000007941 */ /* 0x000fea0003800000 */
.L_x_1367:
        /* <DEDUP_REMOVED lines=11> */
.L_x_1369:
        /* <DEDUP_REMOVED lines=19> */
.L_x_1371:
[----:B------:R-:W-:Y:S05]  /*1d80*/  BSYNC B0 ;  /* 0x0000000000007941 */ /* 0x000fea0003800000 */
.L_x_1370:
[----:B------:R-:W1:Y:S01]  /*1d90*/  LDC R4, c[0x0][0x10] ;  /* 0x00000400ff047b82 */ /* 0x000e620000000800 */
[----:B------:R-:W-:Y:S02]  /*1da0*/  IADD3 R18, R18, 0x1, RZ ;  /* 0x0000000112127810 */ /* 0x000fe40007ffe0ff */
[----:B-1----:R-:W-:-:S04]  /*1db0*/  IADD3 R23, R4, R23, RZ ;  /* 0x0000001704177210 */ /* 0x002fc80007ffe0ff */
[----:B------:R-:W-:-:S13]  /*1dc0*/  ISETP.GE.AND P1, PT, R23, UR4, PT ;  /* 0x0000000417007c0c */ /* 0x000fda000bf26270 */
[----:B------:R-:W-:Y:S05]  /*1dd0*/  @!P1 BRA `(.L_x_1372) ;  /* 0xffffffe400049947 */ /* 0x000fea000383ffff */
[----:B------:R-:W-:Y:S05]  /*1de0*/  EXIT ;  /* 0x000000000000794d */ /* 0x000fea0003800000 */
.L_x_1373:
        /* <DEDUP_REMOVED lines=9> */
.L_x_1916:


//--------------------- .text._Z35group_norm_nhwc_fwd_one_pass_kernelI11Bf16IOBf16WLi512ELi10ELi640EEv26Group_norm_nhwc_fwd_params --------------------------
	.section	.text._Z35group_norm_nhwc_fwd_one_pass_kernelI11Bf16IOBf16WLi512ELi10ELi640EEv26Group_norm_nhwc_fwd_params,"ax",@progbits
	.align	128
        .global         _Z35group_norm_nhwc_fwd_one_pass_kernelI11Bf16IOBf16WLi512ELi10ELi640EEv26Group_norm_nhwc_fwd_params
        .type           _Z35group_norm_nhwc_fwd_one_pass_kernelI11Bf16IOBf16WLi512ELi10ELi640EEv26Group_norm_nhwc_fwd_params,@function
        .size           _Z35group_norm_nhwc_fwd_one_pass_kernelI11Bf16IOBf16WLi512ELi10ELi640EEv26Group_norm_nhwc_fwd_params,(.L_x_1917 - _Z35group_norm_nhwc_fwd_one_pass_kernelI11Bf16IOBf16WLi512ELi10ELi640EEv26Group_norm_nhwc_fwd_params)
        .other          _Z35group_norm_nhwc_fwd_one_pass_kernelI11Bf16IOBf16WLi512ELi10ELi640EEv26Group_norm_nhwc_fwd_params,@"STO_CUDA_ENTRY STV_DEFAULT"
_Z35group_norm_nhwc_fwd_one_pass_kernelI11Bf16IOBf16WLi512ELi10ELi640EEv26Group_norm_nhwc_fwd_params:
.text._Z35group_norm_nhwc_fwd_one_pass_kernelI11Bf16IOBf16WLi512ELi10ELi640EEv26Group_norm_nhwc_fwd_params:
        /* <DEDUP_REMOVED lines=34> */
.L_x_1395:
        /* <DEDUP_REMOVED lines=211> */
.L_x_1375:
[----:B------:R-:W-:Y:S05]  /*0f50*/  BSYNC B0 ;  /* 0x0000000000007941 */ /* 0x000fea0003800000 */
.L_x_1374:
        /* <DEDUP_REMOVED lines=32> */
.L_x_1378:
[----:B-1----:R-:W2:Y:S04]  /*1160*/  LDG.E.STRONG.GPU R10, desc[UR8][R8.64] ;  /* 0x00000008080a7981 */ /* 0x002ea8000c1ef900 */
[----:B--2---:R-:W-:Y:S01]  /*1170*/  CCTL.IVALL ;  /* 0x00000000ff00798f */ /* 0x004fe20002000000 */
[----:B------:R-:W-:Y:S05]  /*1180*/  YIELD ;  /* 0x0000000000007946 */ /* 0x000fea0003800000 */
[----:B------:R-:W-:-:S13]  /*1190*/  ISETP.NE.AND P1, PT, R10, R15, PT ;  /* 0x0000000f0a00720c */ /* 0x000fda0003f25270 */
[----:B------:R-:W-:Y:S05]  /*11a0*/  @P1 BRA `(.L_x_1378) ;  /* 0xfffffffc00ec1947 */ /* 0x000fea000383ffff */
.L_x_1377:
        /* <DEDUP_REMOVED lines=11> */
.L_x_1380:
        /* <DEDUP_REMOVED lines=63> */
.L_x_1379:
        /* <DEDUP_REMOVED lines=19> */
.L_x_1382:
[----:B------:R-:W-:Y:S05]  /*1780*/  BSYNC B0 ;  /* 0x0000000000007941 */ /* 0x000fea0003800000 */
.L_x_1381:
        /* <DEDUP_REMOVED lines=32> */
.L_x_1376:
        /* <DEDUP_REMOVED lines=22> */
[----:B------:R-:W3:Y:S04]  /*1af0*/  LDG.E.U16 R2, desc[UR8][R22.64+0x2] ;  /* 0x0000020816027981 */ /* 0x000ee8000c1e1500 */
[----:B------:R4:W5:Y:S04]  /*1b00*/  LDG.E.U16 R25, desc[UR8][R14.64] ;  /* 0x000000080e197981 */ /* 0x000968000c1e1500 */
[----:B------:R4:W5:Y:S01]  /*1b10*/  LDG.E.U16 R26, desc[UR8][R22.64] ;  /* 0x00000008161a7981 */ /* 0x000962000c1e1500 */
[----:B-1----:R-:W-:-:S02]  /*1b20*/  SHF.L.U32 R17, R0, 0x10, RZ ;  /* 0x0000001000117819 */ /* 0x002fc400000006ff */
[----:B------:R-:W-:Y:S01]  /*1b30*/  SHF.L.U32 R9, R31, 0x10, RZ ;  /* 0x000000101f097819 */ /* 0x000fe200000006ff */
[----:B------:R-:W1:Y:S01]  /*1b40*/  LDS.64 R10, [UR5+0xc0] ;  /* 0x0000c005ff0a7984 */ /* 0x000e620008000a00 */
[----:B------:R-:W-:Y:S02]  /*1b50*/  SHF.L.U32 R27, R30, 0x10, RZ ;  /* 0x000000101e1b7819 */ /* 0x000fe400000006ff */
[----:B------:R-:W-:Y:S02]  /*1b60*/  SHF.L.U32 R21, R21, 0x10, RZ ;  /* 0x0000001015157819 */ /* 0x000fe400000006ff */
[----:B0-----:R-:W-:Y:S02]  /*1b70*/  SHF.L.U32 R13, R20, 0x10, RZ ;  /* 0x00000010140d7819 */ /* 0x001fe400000006ff */
[----:B----4-:R-:W-:Y:S02]  /*1b80*/  SHF.L.U32 R15, R18, 0x10, RZ ;  /* 0x00000010120f7819 */ /* 0x010fe400000006ff */
[----:B------:R-:W-:-:S02]  /*1b90*/  SHF.L.U32 R31, R28, 0x10, RZ ;  /* 0x000000101c1f7819 */ /* 0x000fc400000006ff */
[----:B------:R-:W-:Y:S02]  /*1ba0*/  SHF.L.U32 R23, R19, 0x10, RZ ;  /* 0x0000001013177819 */ /* 0x000fe400000006ff */
[----:B------:R-:W-:Y:S02]  /*1bb0*/  ISETP.NE.AND P4, PT, RZ, UR10, PT ;  /* 0x0000000aff007c0c */ /* 0x000fe4000bf85270 */
[----:B------:R-:W-:Y:S02]  /*1bc0*/  ISETP.GE.U32.AND P2, PT, R36, UR12, PT ;  /* 0x0000000c24007c0c */ /* 0x000fe4000bf46070 */
[----:B------:R-:W-:Y:S02]  /*1bd0*/  ISETP.GE.U32.AND P3, PT, R35, UR12, PT ;  /* 0x0000000c23007c0c */ /* 0x000fe4000bf66070 */
[----:B------:R-:W-:Y:S02]  /*1be0*/  ISETP.GE.AND.EX P2, PT, R7, UR13, PT, P2 ;  /* 0x0000000d07007c0c */ /* 0x000fe4000bf46320 */
[----:B------:R-:W-:-:S02]  /*1bf0*/  ISETP.GE.AND.EX P3, PT, R5, UR13, PT, P3 ;  /* 0x0000000d05007c0c */ /* 0x000fc4000bf66330 */
[C---:B------:R-:W-:Y:S02]  /*1c00*/  ISETP.GT.U32.OR P2, PT, R6.reuse, 0x27f, P2 ;  /* 0x0000027f0600780c */ /* 0x040fe40001744470 */
[----:B------:R-:W-:Y:S01]  /*1c10*/  ISETP.GT.U32.OR P3, PT, R6, 0x27f, P3 ;  /* 0x0000027f0600780c */ /* 0x000fe20001f64470 */
[----:B-1----:R-:W-:-:S04]  /*1c20*/  FMUL.FTZ R10, R10, UR6 ;  /* 0x000000060a0a7c20 */ /* 0x002fc80008410000 */
[C---:B------:R-:W-:Y:S01]  /*1c30*/  FMUL.FTZ R44, R10.reuse, R10 ;  /* 0x0000000a0a2c7220 */ /* 0x040fe20000410000 */
[----:B------:R-:W-:Y:S01]  /*1c40*/  FADD.FTZ R9, R9, -R10 ;  /* 0x8000000a09097221 */ /* 0x000fe20000010000 */
[C---:B------:R-:W-:Y:S01]  /*1c50*/  FADD.FTZ R21, -R10.reuse, R21 ;  /* 0x000000150a157221 */ /* 0x040fe20000010100 */
[C---:B------:R-:W-:Y:S01]  /*1c60*/  FADD.FTZ R13, -R10.reuse, R13 ;  /* 0x0000000d0a0d7221 */ /* 0x040fe20000010100 */
[----:B------:R-:W-:Y:S01]  /*1c70*/  FFMA.FTZ R11, R11, UR6, -R44 ;  /* 0x000000060b0b7c23 */ /* 0x000fe2000801082c */
[C---:B------:R-:W-:Y:S01]  /*1c80*/  FADD.FTZ R19, -R10.reuse, R15 ;  /* 0x0000000f0a137221 */ /* 0x040fe20000010100 */
[----:B------:R-:W-:-:S03]  /*1c90*/  FADD.FTZ R23, -R10, R23 ;  /* 0x000000170a177221 */ /* 0x000fc60000010100 */
[----:B------:R-:W-:-:S13]  /*1ca0*/  FSETP.GTU.FTZ.AND P1, PT, R11, RZ, PT ;  /* 0x000000ff0b00720b */ /* 0x000fda0003f3c000 */
[----:B------:R-:W0:Y:S02]  /*1cb0*/  @P1 LDC R8, c[0x0][0x238] ;  /* 0x00008e00ff081b82 */ /* 0x000e240000000800 */
[----:B0-----:R-:W-:Y:S01]  /*1cc0*/  @P1 FADD.FTZ R11, R11, R8 ;  /* 0x000000080b0b1221 */ /* 0x001fe20000010000 */
[----:B------:R-:W-:-:S06]  /*1cd0*/  MOV R8, 0x3f800000 ;  /* 0x3f80000000087802 */ /* 0x000fcc0000000f00 */
[----:B------:R0:W1:Y:S01]  /*1ce0*/  @P1 MUFU.RSQ R8, R11 ;  /* 0x0000000b00081308 */ /* 0x0000620000001400 */
[----:B------:R-:W-:-:S04]  /*1cf0*/  ISETP.GE.U32.AND P1, PT, R34, UR12, PT ;  /* 0x0000000c22007c0c */ /* 0x000fc8000bf26070 */
[----:B------:R-:W-:Y:S01]  /*1d00*/  ISETP.GE.AND.EX P1, PT, R3, UR13, PT, P1 ;  /* 0x0000000d03007c0c */ /* 0x000fe2000bf26310 */
[--C-:B0-----:R-:W-:Y:S01]  /*1d10*/  FADD.FTZ R11, R17, -R10.reuse ;  /* 0x8000000a110b7221 */ /* 0x101fe20000010000 */
[--C-:B------:R-:W-:Y:S01]  /*1d20*/  FADD.FTZ R17, R27, -R10.reuse ;  /* 0x8000000a1b117221 */ /* 0x100fe20000010000 */
[----:B------:R-:W-:Y:S01]  /*1d30*/  FADD.FTZ R27, R31, -R10 ;  /* 0x8000000a1f1b7221 */ /* 0x000fe20000010000 */
[----:B------:R-:W-:Y:S01]  /*1d40*/  ISETP.GT.U32.OR P1, PT, R6, 0x27f, P1 ;  /* 0x0000027f0600780c */ /* 0x000fe20000f24470 */
[-C--:B-1----:R-:W-:Y:S01]  /*1d50*/  FMUL.FTZ R9, R9, R8.reuse ;  /* 0x0000000809097220 */ /* 0x082fe20000410000 */
[-C--:B------:R-:W-:Y:S01]  /*1d60*/  FMUL.FTZ R21, R21, R8.reuse ;  /* 0x0000000815157220 */ /* 0x080fe20000410000 */
[-C--:B------:R-:W-:Y:S01]  /*1d70*/  FMUL.FTZ R11, R11, R8.reuse ;  /* 0x000000080b0b7220 */ /* 0x080fe20000410000 */
[-C--:B------:R-:W-:Y:S01]  /*1d80*/  FMUL.FTZ R13, R13, R8.reuse ;  /* 0x000000080d0d7220 */ /* 0x080fe20000410000 */
[-C--:B------:R-:W-:Y:S01]  /*1d90*/  FMUL.FTZ R15, R17, R8.reuse ;  /* 0x00000008110f7220 */ /* 0x080fe20000410000 */
[-C--:B------:R-:W-:Y:S01]  /*1da0*/  FMUL.FTZ R19, R19, R8.reuse ;  /* 0x0000000813137220 */ /* 0x080fe20000410000 */
[-C--:B------:R-:W-:Y:S01]  /*1db0*/  FMUL.FTZ R27, R27, R8.reuse ;  /* 0x000000081b1b7220 */ /* 0x080fe20000410000 */
[----:B------:R-:W-:Y:S01]  /*1dc0*/  FMUL.FTZ R23, R23, R8 ;  /* 0x0000000817177220 */ /* 0x000fe20000410000 */
[----:B--2---:R-:W-:-:S02]  /*1dd0*/  SHF.L.U32 R24, R24, 0x10, RZ ;  /* 0x0000001018187819 */ /* 0x004fc400000006ff */
[----:B---3--:R-:W-:Y:S02]  /*1de0*/  SHF.L.U32 R0, R2, 0x10, RZ ;  /* 0x0000001002007819 */ /* 0x008fe400000006ff */
[----:B-----5:R-:W-:-:S03]  /*1df0*/  SHF.L.U32 R8, R25, 0x10, RZ ;  /* 0x0000001019087819 */ /* 0x020fc600000006ff */
[C-C-:B------:R-:W-:Y:S01]  /*1e00*/  FFMA.FTZ R14, R24.reuse, R21, R0.reuse ;  /* 0x00000015180e7223 */ /* 0x140fe20000010000 */
[C-C-:B------:R-:W-:Y:S01]  /*1e10*/  FFMA.FTZ R12, R24.reuse, R13, R0.reuse ;  /* 0x0000000d180c7223 */ /* 0x140fe20000010000 */
[--C-:B------:R-:W-:Y:S01]  /*1e20*/  FFMA.FTZ R2, R24, R19, R0.reuse ;  /* 0x0000001318027223 */ /* 0x100fe20000010000 */
[----:B------:R-:W-:Y:S01]  /*1e30*/  SHF.L.U32 R26, R26, 0x10, RZ ;  /* 0x000000101a1a7819 */ /* 0x000fe200000006ff */
[----:B------:R-:W-:-:S04]  /*1e40*/  FFMA.FTZ R0, R24, R23, R0 ;  /* 0x0000001718007223 */ /* 0x000fc80000010000 */
        /* <DEDUP_REMOVED lines=15> */
.L_x_1383:
        /* <DEDUP_REMOVED lines=14> */
.L_x_1385:
[----:B------:R-:W-:Y:S05]  /*2020*/  BSYNC B0 ;  /* 0x0000000000007941 */ /* 0x000fea0003800000 */
.L_x_1384:
        /* <DEDUP_REMOVED lines=11> */
.L_x_1386:
        /* <DEDUP_REMOVED lines=14> */
.L_x_1388:
[----:B------:R-:W-:Y:S05]  /*21c0*/  BSYNC B0 ;  /* 0x0000000000007941 */ /* 0x000fea0003800000 */
.L_x_1387:
[----:B------:R-:W-:Y:S05]  /*21d0*/  @!P4 BRA `(.L_x_1389) ;  /* 0x000000000028c947 */ /* 0x000fea0003800000 */
[----:B------:R-:W-:Y:S01]  /*21e0*/  FMUL.FTZ R7, R15, -1.4426950216293334961 ;  /* 0xbfb8aa3b0f077820 */ /* 0x000fe20000410000 */
[----:B------:R-:W-:-:S05]  /*21f0*/  FMUL.FTZ R9, R2, -1.4426950216293334961 ;  /* 0xbfb8aa3b02097820 */ /* 0x000fca0000410000 */
[----:B------:R-:W2:Y:S08]  /*2200*/  MUFU.EX2 R7, R7 ;  /* 0x0000000700077308 */ /* 0x000eb00000000800 */
[----:B------:R-:W0:Y:S01]  /*2210*/  MUFU.EX2 R9, R9 ;  /* 0x0000000900097308 */ /* 0x000e220000000800 */
[----:B--2---:R-:W-:-:S07]  /*2220*/  FADD.FTZ R8, R7, 1 ;  /* 0x3f80000007087421 */ /* 0x004fce0000010000 */
[----:B------:R-:W2:Y:S01]  /*2230*/  MUFU.RCP R8, R8 ;  /* 0x0000000800087308 */ /* 0x000ea20000001000 */
[----:B01----:R-:W-:-:S07]  /*2240*/  FADD.FTZ R10, R9, 1 ;  /* 0x3f800000090a7421 */ /* 0x003fce0000010000 */
[----:B------:R-:W0:Y:S01]  /*2250*/  MUFU.RCP R11, R10 ;  /* 0x0000000a000b7308 */ /* 0x000e220000001000 */
[----:B--2---:R-:W-:Y:S01]  /*2260*/  FMUL.FTZ R15, R15, R8 ;  /* 0x000000080f0f7220 */ /* 0x004fe20000410000 */
[----:B0-----:R-:W-:-:S07]  /*2270*/  FMUL.FTZ R2, R2, R11 ;  /* 0x0000000b02027220 */ /* 0x001fce0000410000 */
.L_x_1389:
        /* <DEDUP_REMOVED lines=14> */
.L_x_1391:
[----:B------:R-:W-:Y:S05]  /*2360*/  BSYNC B0 ;  /* 0x0000000000007941 */ /* 0x000fea0003800000 */
.L_x_1390:
[----:B------:R-:W-:Y:S05]  /*2370*/  @!P4 BRA `(.L_x_1392) ;  /* 0x000000000028c947 */ /* 0x000fea0003800000 */
        /* <DEDUP_REMOVED lines=8> */
[----:B--2---:R-:W-:Y:S01]  /*2400*/  FMUL.FTZ R0, R0, R9 ;  /* 0x0000000900007220 */ /* 0x004fe20000410000 */
[----:B---3--:R-:W-:-:S07]  /*2410*/  FMUL.FTZ R13, R13, R8 ;  /* 0x000000080d0d7220 */ /* 0x008fce0000410000 */
.L_x_1392:
        /* <DEDUP_REMOVED lines=13> */
.L_x_1394:
[----:B------:R-:W-:Y:S05]  /*24f0*/  BSYNC B0 ;  /* 0x0000000000007941 */ /* 0x000fea0003800000 */
.L_x_1393:
[----:B---3--:R-:W3:Y:S01]  /*2500*/  LDC R3, c[0x0][0x10] ;  /* 0x00000400ff037b82 */ /* 0x008ee20000000800 */
[----:B------:R-:W-:Y:S02]  /*2510*/  IADD3 R32, R32, 0x1, RZ ;  /* 0x0000000120207810 */ /* 0x000fe40007ffe0ff */
[----:B---3--:R-:W-:-:S04]  /*2520*/  IADD3 R38, R3, R38, RZ ;  /* 0x0000002603267210 */ /* 0x008fc80007ffe0ff */
[----:B------:R-:W-:-:S13]  /*2530*/  ISETP.GE.AND P1, PT, R38, UR4, PT ;  /* 0x0000000426007c0c */ /* 0x000fda000bf26270 */
[----:B------:R-:W-:Y:S05]  /*2540*/  @!P1 BRA `(.L_x_1395) ;  /* 0xffffffdc00349947 */ /* 0x000fea000383ffff */
[----:B------:R-:W-:Y:S05]  /*2550*/  EXIT ;  /* 0x000000000000794d */ /* 0x000fea0003800000 */
.L_x_1396:
        /* <DEDUP_REMOVED lines=10> */
.L_x_1917:


//--------------------- .text._Z35group_norm_nhwc_fwd_one_pass_kernelI11Bf16IOFp16WLi64ELi10ELi640EEv26Group_norm_nhwc_fwd_params --------------------------
	.section	.text._Z35group_norm_nhwc_fwd_one_pass_kernelI11Bf16IOFp16WLi64ELi10ELi640EEv26Group_norm_nhwc_fwd_params,"ax",@progbits
	.align	128
        .global         _Z35group_norm_nhwc_fwd_one_pass_kernelI11Bf16IOFp16WLi64ELi10ELi640EEv26Group_norm_nhwc_fwd_params
        .type           _Z35group_norm_nhwc_fwd_one_pass_kernelI11Bf16IOFp16WLi64ELi10ELi640EEv26Group_norm_nhwc_fwd_params,@function
        .size           _Z35group_norm_nhwc_fwd_one_pass_kernelI11Bf16IOFp16WLi64ELi10ELi640EEv26Group_norm_nhwc_fwd_params,(.L_x_1918 - _Z35group_norm_nhwc_fwd_one_pass_kernelI11Bf16IOFp16WLi64ELi10ELi640EEv26Group_norm_nhwc_fwd_params)
        .other          _Z35group_norm_nhwc_fwd_one_pass_kernelI11Bf16IOFp16WLi64ELi10ELi640EEv26Group_norm_nhwc_fwd_params,@"STO_CUDA_ENTRY STV_DEFAULT"
_Z35group_norm_nhwc_fwd_one_pass_kernelI11Bf16IOFp16WLi64ELi10ELi640EEv26Group_norm_nhwc_fwd_params:
.text._Z35group_norm_nhwc_fwd_one_pass_kernelI11Bf16IOFp16WLi64ELi10ELi640EEv26Group_norm_nhwc_fwd_params:
        /* <DEDUP_REMOVED lines=31> */
.L_x_1409:
        /* <DEDUP_REMOVED lines=143> */
.L_x_1398:
[----:B------:R-:W-:Y:S05]  /*0ae0*/  BSYNC B0 ;  /* 0x0000000000007941 */ /* 0x000fea0003800000 */
.L_x_1397:
        /* <DEDUP_REMOVED lines=28> */
.L_x_1401:
[----:B-1----:R-:W2:Y:S04]  /*0cb0*/  LDG.E.STRONG.GPU R6, desc[UR8][R4.64] ;  /* 0x0000000804067981 */ /* 0x002ea8000c1ef900 */
[----:B--2---:R-:W-:Y:S01]  /*0cc0*/  CCTL.IVALL ;  /* 0x00000000ff00798f */ /* 0x004fe20002000000 */
[----:B------:R-:W-:Y:S05]  /*0cd0*/  YIELD ;  /* 0x0000000000007946 */ /* 0x000fea0003800000 */
[----:B------:R-:W-:-:S13]  /*0ce0*/  ISETP.NE.AND P1, PT, R6, R9, PT ;  /* 0x000000090600720c */ /* 0x000fda0003f25270 */
[----:B------:R-:W-:Y:S05]  /*0cf0*/  @P1 BRA `(.L_x_1401) ;  /* 0xfffffffc00ec1947 */ /* 0x000fea000383ffff */
.L_x_1400:
        /* <DEDUP_REMOVED lines=11> */
.L_x_1403:
        /* <DEDUP_REMOVED lines=63> */
.L_x_1402:
        /* <DEDUP_REMOVED lines=19> */
.L_x_1405:
[----:B------:R-:W-:Y:S05]  /*12d0*/  BSYNC B0 ;  /* 0x0000000000007941 */ /* 0x000fea0003800000 */
.L_x_1404:
        /* <DEDUP_REMOVED lines=32> */
.L_x_1399:
        /* <DEDUP_REMOVED lines=43> */
[----:B--2---:R-:W-:Y:S02]  /*1790*/  HADD2.F32 R4, -RZ, R3.H0_H0 ;  /* 0x20000003ff047230 */ /* 0x004fe40000004100 */
[----:B---3--:R-:W-:Y:S02]  /*17a0*/  HADD2.F32 R3, -RZ, R14.H0_H0 ;  /* 0x2000000eff037230 */ /* 0x008fe40000004100 */
[----:B----4-:R-:W-:Y:S02]  /*17b0*/  HADD2.F32 R8, -RZ, R15.H0_H0 ;  /* 0x2000000fff087230 */ /* 0x010fe40000004100 */
[----:B-----5:R-:W-:Y:S02]  /*17c0*/  HADD2.F32 R25, -RZ, R25.H0_H0 ;  /* 0x20000019ff197230 */ /* 0x020fe40000004100 */
[----:B------:R-:W-:-:S03]  /*17d0*/  FFMA.FTZ R3, R4, R5, R3 ;  /* 0x0000000504037223 */ /* 0x000fc60000010003 */
        /* <DEDUP_REMOVED lines=12> */
.L_x_1406:
        /* <DEDUP_REMOVED lines=14> */
.L_x_1408:
[----:B------:R-:W-:Y:S05]  /*1980*/  BSYNC B0 ;  /* 0x0000000000007941 */ /* 0x000fea0003800000 */
.L_x_1407:
[----:B------:R-:W1:Y:S01]  /*1990*/  LDC R4, c[0x0][0x10] ;  /* 0x00000400ff047b82 */ /* 0x000e620000000800 */
[----:B------:R-:W-:Y:S02]  /*19a0*/  IADD3 R18, R18, 0x1, RZ ;  /* 0x0000000112127810 */ /* 0x000fe40007ffe0ff */
[----:B-1----:R-:W-:-:S04]  /*19b0*/  IADD3 R23, R4, R23, RZ ;  /* 0x0000001704177210 */ /* 0x002fc80007ffe0ff */
[----:B------:R-:W-:-:S13]  /*19c0*/  ISETP.GE.AND P1, PT, R23, UR4, PT ;  /* 0x0000000417007c0c */ /* 0x000fda000bf26270 */
[----:B------:R-:W-:Y:S05]  /*19d0*/  @!P1 BRA `(.L_x_1409) ;  /* 0xffffffe800049947 */ /* 0x000fea000383ffff */
[----:B------:R-:W-:Y:S05]  /*19e0*/  EXIT ;  /* 0x000000000000794d */ /* 0x000fea0003800000 */
.L_x_1410:
        /* <DEDUP_REMOVED lines=9> */
.L_x_1918:


//--------------------- .text._Z35group_norm_nhwc_fwd_one_pass_kernelI11Bf16IOFp16WLi128ELi10ELi640EEv26Group_norm_nhwc_fwd_params --------------------------
	.section	.text._Z35group_norm_nhwc_fwd_one_pass_kernelI11Bf16IOFp16WLi128ELi10ELi640EEv26Group_norm_nhwc_fwd_params,"ax",@progbits
	.align	128
        .global         _Z35group_norm_nhwc_fwd_one_pass_kernelI11Bf16IOFp16WLi128ELi10ELi640EEv26Group_norm_nhwc_fwd_params
        .type           _Z35group_norm_nhwc_fwd_one_pass_kernelI11Bf16IOFp16WLi128ELi10ELi640EEv26Group_norm_nhwc_fwd_params,@function
        .size           _Z35group_norm_nhwc_fwd_one_pass_kernelI11Bf16IOFp16WLi128ELi10ELi640EEv26Group_norm_nhwc_fwd_params,(.L_x_1919 - _Z35group_norm_nhwc_fwd_one_pass_kernelI11Bf16IOFp16WLi128ELi10ELi640EEv26Group_norm_nhwc_fwd_params)
        .other          _Z35group_norm_nhwc_fwd_one_pass_kernelI11Bf16IOFp16WLi128ELi10ELi640EEv26Group_norm_nhwc_fwd_params,@"STO_CUDA_ENTRY STV_DEFAULT"
_Z35group_norm_nhwc_fwd_one_pass_kernelI11Bf16IOFp16WLi128ELi10ELi640EEv26Group_norm_nhwc_fwd_params:
.text._Z35group_norm_nhwc_fwd_one_pass_kernelI11Bf16IOFp16WLi128ELi10ELi640EEv26Group_norm_nhwc_fwd_params:
        /* <DEDUP_REMOVED lines=31> */
.L_x_1423:
        /* <DEDUP_REMOVED lines=143> */
.L_x_1412:
[----:B------:R-:W-:Y:S05]  /*0ae0*/  BSYNC B0 ;  /* 0x0000000000007941 */ /* 0x000fea0003800000 */
.L_x_1411:
        /* <DEDUP_REMOVED lines=28> */
.L_x_1415:
[----:B-1----:R-:W2:Y:S04]  /*0cb0*/  LDG.E.STRONG.GPU R6, desc[UR8][R4.64] ;  /* 0x0000000804067981 */ /* 0x002ea8000c1ef900 */
[----:B--2---:R-:W-:Y:S01]  /*0cc0*/  CCTL.IVALL ;  /* 0x00000000ff00798f */ /* 0x004fe20002000000 */
[----:B------:R-:W-:Y:S05]  /*0cd0*/  YIELD ;  /* 0x0000000000007946 */ /* 0x000fea0003800000 */
[----:B------:R-:W-:-:S13]  /*0ce0*/  ISETP.NE.AND P1, PT, R6, R9, PT ;  /* 0x000000090600720c */ /* 0x000fda0003f25270 */
[----:B------:R-:W-:Y:S05]  /*0cf0*/  @P1 BRA `(.L_x_1415) ;  /* 0xfffffffc00ec1947 */ /* 0x000fea000383ffff */
.L_x_1414:
        /* <DEDUP_REMOVED lines=11> */
.L_x_1417:
        /* <DEDUP_REMOVED lines=63> */
.L_x_1416:
        /* <DEDUP_REMOVED lines=19> */
.L_x_1419:
[----:B------:R-:W-:Y:S05]  /*12d0*/  BSYNC B0 ;  /* 0x0000000000007941 */ /* 0x000fea0003800000 */
.L_x_1418:
        /* <DEDUP_REMOVED lines=32> */
.L_x_1413:
        /* <DEDUP_REMOVED lines=60> */
.L_x_1420:
        /* <DEDUP_REMOVED lines=14> */
.L_x_1422:
[----:B------:R-:W-:Y:S05]  /*1980*/  BSYNC B0 ;  /* 0x0000000000007941 */ /* 0x000fea0003800000 */
.L_x_1421:
[----:B------:R-:W1:Y:S01]  /*1990*/  LDC R4, c[0x0][0x10] ;  /* 0x00000400ff047b82 */ /* 0x000e620000000800 */
[----:B------:R-:W-:Y:S02]  /*19a0*/  IADD3 R18, R18, 0x1, RZ ;  /* 0x0000000112127810 */ /* 0x000fe40007ffe0ff */
[----:B-1----:R-:W-:-:S04]  /*19b0*/  IADD3 R23, R4, R23, RZ ;  /* 0x0000001704177210 */ /* 0x002fc80007ffe0ff */
[----:B------:R-:W-:-:S13]  /*19c0*/  ISETP.GE.AND P1, PT, R23, UR4, PT ;  /* 0x0000000417007c0c */ /* 0x000fda000bf26270 */
[----:B------:R-:W-:Y:S05]  /*19d0*/  @!P1 BRA `(.L_x_1423) ;  /* 0xffffffe800049947 */ /* 0x000fea000383ffff */
[----:B------:R-:W-:Y:S05]  /*19e0*/  EXIT ;  /* 0x000000000000794d */ /* 0x000fea0003800000 */
.L_x_1424:
        /* <DEDUP_REMOVED lines=9> */
.L_x_1919:


//--------------------- .text._Z35group_norm_nhwc_fwd_one_pass_kernelI11Bf16IOFp16WLi256ELi10ELi640EEv26Group_norm_nhwc_fwd_params --------------------------
	.section	.text._Z35group_norm_nhwc_fwd_one_pass_kernelI11Bf16IOFp16WLi256ELi10ELi640EEv26Group_norm_nhwc_fwd_params,"ax",@progbits
	.align	128
        .global         _Z35group_norm_nhwc_fwd_one_pass_kernelI11Bf16IOFp16WLi256ELi10ELi640EEv26Group_norm_nhwc_fwd_params
        .type           _Z35group_norm_nhwc_fwd_one_pass_kernelI11Bf16IOFp16WLi256ELi10ELi640EEv26Group_norm_nhwc_fwd_params,@function
        .size           _Z35group_norm_nhwc_fwd_one_pass_kernelI11Bf16IOFp16WLi256ELi10ELi640EEv26Group_norm_nhwc_fwd_params,(.L_x_1920 - _Z35group_norm_nhwc_fwd_one_pass_kernelI11Bf16IOFp16WLi256ELi10ELi640EEv26Group_norm_nhwc_fwd_params)
        .other          _Z35group_norm_nhwc_fwd_one_pass_kernelI11Bf16IOFp16WLi256ELi10ELi640EEv26Group_norm_nhwc_fwd_params,@"STO_CUDA_ENTRY STV_DEFAULT"
_Z35group_norm_nhwc_fwd_one_pass_kernelI11Bf16IOFp16WLi256ELi10ELi640EEv26Group_norm_nhwc_fwd_params:
.text._Z35group_norm_nhwc_fwd_one_pass_kernelI11Bf16IOFp16WLi256ELi10ELi640EEv26Group_norm_nhwc_fwd_params:
        /* <DEDUP_REMOVED lines=31> */
.L_x_1440:
        /* <DEDUP_REMOVED lines=167> */
.L_x_1426:
[----:B------:R-:W-:Y:S05]  /*0c60*/  BSYNC B0 ;  /* 0x0000000000007941 */ /* 0x000fea0003800000 */
.L_x_1425:
        /* <DEDUP_REMOVED lines=28> */
.L_x_1429:
[----:B-1----:R-:W2:Y:S04]  /*0e30*/  LDG.E.STRONG.GPU R6, desc[UR8][R4.64] ;  /* 0x0000000804067981 */ /* 0x002ea8000c1ef900 */
[----:B--2---:R-:W-:Y:S01]  /*0e40*/  CCTL.IVALL ;  /* 0x00000000ff00798f */ /* 0x004fe20002000000 */
[----:B------:R-:W-:Y:S05]  /*0e50*/  YIELD ;  /* 0x0000000000007946 */ /* 0x000fea0003800000 */
[----:B------:R-:W-:-:S13]  /*0e60*/  ISETP.NE.AND P1, PT, R6, R9, PT ;  /* 0x000000090600720c */ /* 0x000fda0003f25270 */
[----:B------:R-:W-:Y:S05]  /*0e70*/  @P1 BRA `(.L_x_1429) ;  /* 0xfffffffc00ec1947 */ /* 0x000fea000383ffff */
.L_x_1428:
        /* <DEDUP_REMOVED lines=11> */
.L_x_1431:
        /* <DEDUP_REMOVED lines=63> */
.L_x_1430:
        /* <DEDUP_REMOVED lines=19> */
.L_x_1433:
[----:B------:R-:W-:Y:S05]  /*1450*/  BSYNC B0 ;  /* 0x0000000000007941 */ /* 0x000fea0003800000 */
.L_x_1432:
        /* <DEDUP_REMOVED lines=32> */
.L_x_1427:
        /* <DEDUP_REMOVED lines=48> */
[----:B--2---:R-:W-:Y:S02]  /*1960*/  HADD2.F32 R11, -RZ, R3.H0_H0 ;  /* 0x20000003ff0b7230 */ /* 0x004fe40000004100 */
[----:B----4-:R-:W-:Y:S02]  /*1970*/  HADD2.F32 R14, -RZ, R14.H0_H0 ;  /* 0x2000000eff0e7230 */ /* 0x010fe40000004100 */
[----:B-----5:R-:W-:-:S02]  /*1980*/  HADD2.F32 R15, -RZ, R15.H0_H0 ;  /* 0x2000000fff0f7230 */ /* 0x020fc40000004100 */
[----:B------:R-:W-:-:S03]  /*1990*/  HADD2.F32 R25, -RZ, R25.H0_H0 ;  /* 0x20000019ff197230 */ /* 0x000fc60000004100 */
        /* <DEDUP_REMOVED lines=16> */
.L_x_1434:
        /* <DEDUP_REMOVED lines=15> */
.L_x_1436:
[----:B------:R-:W-:Y:S05]  /*1b90*/  BSYNC B0 ;  /* 0x0000000000007941 */ /* 0x000fea0003800000 */
.L_x_1435:
        /* <DEDUP_REMOVED lines=11> */
.L_x_1437:
        /* <DEDUP_REMOVED lines=19> */
.L_x_1439:
[----:B------:R-:W-:Y:S05]  /*1d80*/  BSYNC B0 ;  /* 0x0000000000007941 */ /* 0x000fea0003800000 */
.L_x_1438:
[----:B------:R-:W1:Y:S01]  /*1d90*/  LDC R4, c[0x0][0x10] ;  /* 0x00000400ff047b82 */ /* 0x000e620000000800 */
[----:B------:R-:W-:Y:S02]  /*1da0*/  IADD3 R18, R18, 0x1, RZ ;  /* 0x0000000112127810 */ /* 0x000fe40007ffe0ff */
[----:B-1----:R-:W-:-:S04]  /*1db0*/  IADD3 R23, R4, R23, RZ ;  /* 0x0000001704177210 */ /* 0x002fc80007ffe0ff */
[----:B------:R-:W-:-:S13]  /*1dc0*/  ISETP.GE.AND P1, PT, R23, UR4, PT ;  /* 0x0000000417007c0c */ /* 0x000fda000bf26270 */
[----:B------:R-:W-:Y:S05]  /*1dd0*/  @!P1 BRA `(.L_x_1440) ;  /* 0xffffffe400049947 */ /* 0x000fea000383ffff */
[----:B------:R-:W-:Y:S05]  /*1de0*/  EXIT ;  /* 0x000000000000794d */ /* 0x000fea0003800000 */
.L_x_1441:
        /* <DEDUP_REMOVED lines=9> */
.L_x_1920:


//--------------------- .text._Z35group_norm_nhwc_fwd_one_pass_kernelI11Bf16IOFp16WLi512ELi10ELi640EEv26Group_norm_nhwc_fwd_params --------------------------
	.section	.text._Z35group_norm_nhwc_fwd_one_pass_kernelI11Bf16IOFp16WLi512ELi10ELi640EEv26Group_norm_nhwc_fwd_params,"ax",@progbits
	.align	128
        .global         _Z35group_norm_nhwc_fwd_one_pass_kernelI11Bf16IOFp16WLi512ELi10ELi640EEv26Group_norm_nhwc_fwd_params
        .type           _Z35group_norm_nhwc_fwd_one_pass_kernelI11Bf16IOFp16WLi512ELi10ELi640EEv26Group_norm_nhwc_fwd_params,@function
        .size           _Z35group_norm_nhwc_fwd_one_pass_kernelI11Bf16IOFp16WLi512ELi10ELi640EEv26Group_norm_nhwc_fwd_params,(.L_x_1921 - _Z35group_norm_nhwc_fwd_one_pass_kernelI11Bf16IOFp16WLi512ELi10ELi640EEv26Group_norm_nhwc_fwd_params)
        .other          _Z35group_norm_nhwc_fwd_one_pass_kernelI11Bf16IOFp16WLi512ELi10ELi640EEv26Group_norm_nhwc_fwd_params,@"STO_CUDA_ENTRY STV_DEFAULT"
_Z35group_norm_nhwc_fwd_one_pass_kernelI11Bf16IOFp16WLi512ELi10ELi640EEv26Group_norm_nhwc_fwd_params:
.text._Z35group_norm_nhwc_fwd_one_pass_kernelI11Bf16IOFp16WLi512ELi10ELi640EEv26Group_norm_nhwc_fwd_params:
        /* <DEDUP_REMOVED lines=34> */
.L_x_1463:
        /* <DEDUP_REMOVED lines=211> */
.L_x_1443:
[----:B------:R-:W-:Y:S05]  /*0f50*/  BSYNC B0 ;  /* 0x0000000000007941 */ /* 0x000fea0003800000 */
.L_x_1442:
        /* <DEDUP_REMOVED lines=32> */
.L_x_1446:
[----:B-1----:R-:W2:Y:S04]  /*1160*/  LDG.E.STRONG.GPU R10, desc[UR8][R8.64] ;  /* 0x00000008080a7981 */ /* 0x002ea8000c1ef900 */
[----:B--2---:R-:W-:Y:S01]  /*1170*/  CCTL.IVALL ;  /* 0x00000000ff00798f */ /* 0x004fe20002000000 */
[----:B------:R-:W-:Y:S05]  /*1180*/  YIELD ;  /* 0x0000000000007946 */ /* 0x000fea0003800000 */
[----:B------:R-:W-:-:S13]  /*1190*/  ISETP.NE.AND P1, PT, R10, R15, PT ;  /* 0x0000000f0a00720c */ /* 0x000fda0003f25270 */
[----:B------:R-:W-:Y:S05]  /*11a0*/  @P1 BRA `(.L_x_1446) ;  /* 0xfffffffc00ec1947 */ /* 0x000fea000383ffff */
.L_x_1445:
        /* <DEDUP_REMOVED lines=11> */
.L_x_1448:
        /* <DEDUP_REMOVED lines=63> */
.L_x_1447:
        /* <DEDUP_REMOVED lines=19> */
.L_x_1450:
[----:B------:R-:W-:Y:S05]  /*1780*/  BSYNC B0 ;  /* 0x0000000000007941 */ /* 0x000fea0003800000 */
.L_x_1449:
        /* <DEDUP_REMOVED lines=32> */
.L_x_1444:
        /* <DEDUP_REMOVED lines=68> */
[----:B--2---:R-:W-:-:S02]  /*1dd0*/  HADD2.F32 R24, -RZ, R24.H0_H0 ;  /* 0x20000018ff187230 */ /* 0x004fc40000004100 */
[----:B---3--:R-:W-:Y:S02]  /*1de0*/  HADD2.F32 R0, -RZ, R2.H0_H0 ;  /* 0x20000002ff007230 */ /* 0x008fe40000004100 */
[----:B-----5:R-:W-:-:S03]  /*1df0*/  HADD2.F32 R8, -RZ, R25.H0_H0 ;  /* 0x20000019ff087230 */ /* 0x020fc60000004100 */
[C-C-:B------:R-:W-:Y:S01]  /*1e00*/  FFMA.FTZ R14, R24.reuse, R21, R0.reuse ;  /* 0x00000015180e7223 */ /* 0x140fe20000010000 */
[C-C-:B------:R-:W-:Y:S01]  /*1e10*/  FFMA.FTZ R12, R24.reuse, R13, R0.reuse ;  /* 0x0000000d180c7223 */ /* 0x140fe20000010000 */
[C-C-:B------:R-:W-:Y:S01]  /*1e20*/  FFMA.FTZ R2, R24.reuse, R19, R0.reuse ;  /* 0x0000001318027223 */ /* 0x140fe20000010000 */
[----:B------:R-:W-:Y:S02]  /*1e30*/  HADD2.F32 R26, -RZ, R26.H0_H0 ;  /* 0x2000001aff1a7230 */ /* 0x000fe40000004100 */
[----:B------:R-:W-:-:S03]  /*1e40*/  FFMA.FTZ R0, R24, R23, R0 ;  /* 0x0000001718007223 */ /* 0x000fc60000010000 */
        /* <DEDUP_REMOVED lines=15> */
.L_x_1451:
        /* <DEDUP_REMOVED lines=14> */
.L_x_1453:
[----:B------:R-:W-:Y:S05]  /*2020*/  BSYNC B0 ;  /* 0x0000000000007941 */ /* 0x000fea0003800000 */
.L_x_1452:
        /* <DEDUP_REMOVED lines=11> */
.L_x_1454:
        /* <DEDUP_REMOVED lines=14> */
.L_x_1456:
[----:B------:R-:W-:Y:S05]  /*21c0*/  BSYNC B0 ;  /* 0x0000000000007941 */ /* 0x000fea0003800000 */
.L_x_1455:
        /* <DEDUP_REMOVED lines=11> */
.L_x_1457:
        /* <DEDUP_REMOVED lines=14> */
.L_x_1459:
[----:B------:R-:W-:Y:S05]  /*2360*/  BSYNC B0 ;  /* 0x0000000000007941 */ /* 0x000fea0003800000 */
.L_x_1458:
        /* <DEDUP_REMOVED lines=11> */
.L_x_1460:
        /* <DEDUP_REMOVED lines=13> */
.L_x_1462:
[----:B------:R-:W-:Y:S05]  /*24f0*/  BSYNC B0 ;  /* 0x0000000000007941 */ /* 0x000fea0003800000 */
.L_x_1461:
[----:B---3--:R-:W3:Y:S01]  /*2500*/  LDC R3, c[0x0][0x10] ;  /* 0x00000400ff037b82 */ /* 0x008ee20000000800 */
[----:B------:R-:W-:Y:S02]  /*2510*/  IADD3 R32, R32, 0x1, RZ ;  /* 0x0000000120207810 */ /* 0x000fe40007ffe0ff */
[----:B---3--:R-:W-:-:S04]  /*2520*/  IADD3 R38, R3, R38, RZ ;  /* 0x0000002603267210 */ /* 0x008fc80007ffe0ff */
[----:B------:R-:W-:-:S13]  /*2530*/  ISETP.GE.AND P1, PT, R38, UR4, PT ;  /* 0x0000000426007c0c */ /* 0x000fda000bf26270 */
[----:B------:R-:W-:Y:S05]  /*2540*/  @!P1 BRA `(.L_x_1463) ;  /* 0xffffffdc00349947 */ /* 0x000fea000383ffff */
[----:B------:R-:W-:Y:S05]  /*2550*/  EXIT ;  /* 0x000000000000794d */ /* 0x000fea0003800000 */
.L_x_1464:
        /* <DEDUP_REMOVED lines=10> */
.L_x_1921:


//--------------------- .text._Z35group_norm_nhwc_fwd_one_pass_kernelI11Fp16IOFp32WLi64ELi10ELi640EEv26Group_norm_nhwc_fwd_params --------------------------
	.section	.text._Z35group_norm_nhwc_fwd_one_pass_kernelI11Fp16IOFp32WLi64ELi10ELi640EEv26Group_norm_nhwc_fwd_params,"ax",@progbits
	.align	128
        .global         _Z35group_norm_nhwc_fwd_one_pass_kernelI11Fp16IOFp32WLi64ELi10ELi640EEv26Group_norm_nhwc_fwd_params
        .type           _Z35group_norm_nhwc_fwd_one_pass_kernelI11Fp16IOFp32WLi64ELi10ELi640EEv26Group_norm_nhwc_fwd_params,@function
        .size           _Z35group_norm_nhwc_fwd_one_pass_kernelI11Fp16IOFp32WLi64ELi10ELi640EEv26Group_norm_nhwc_fwd_params,(.L_x_1922 - _Z35group_norm_nhwc_fwd_one_pass_kernelI11Fp16IOFp32WLi64ELi10ELi640EEv26Group_norm_nhwc_fwd_params)
        .other          _Z35group_norm_nhwc_fwd_one_pass_kernelI11Fp16IOFp32WLi64ELi10ELi640EEv26Group_norm_nhwc_fwd_params,@"STO_CUDA_ENTRY STV_DEFAULT"
_Z35group_norm_nhwc_fwd_one_pass_kernelI11Fp16IOFp32WLi64ELi10ELi640EEv26Group_norm_nhwc_fwd_params:
.text._Z35group_norm_nhwc_fwd_one_pass_kernelI11Fp16IOFp32WLi64ELi10ELi640EEv26Group_norm_nhwc_fwd_params:
        /* <DEDUP_REMOVED lines=31> */
.L_x_1477:
        /* <DEDUP_REMOVED lines=48> */
[----:B------:R-:W-:Y:S01]  /*04f0*/  PRMT R23, RZ, 0x5410, RZ ;  /* 0x00005410ff177816 */ /* 0x000fe200000000ff */
[----:B------:R-:W-:Y:S01]  /*0500*/  BSSY B0, `(.L_x_1465) ;  /* 0x000005d000007945 */ /* 0x000fe20003800000 */
[C---:B------:R-:W-:Y:S02]  /*0510*/  ISETP.GT.AND P1, PT, R2.reuse, 0x1e, PT ;  /* 0x0000001e0200780c */ /* 0x040fe40003f24270 */
[----:B------:R-:W-:Y:S02]  /*0520*/  ISETP.NE.AND P3, PT, R2, RZ, PT ;  /* 0x000000ff0200720c */ /* 0x000fe40003f65270 */
[----:B------:R-:W-:Y:S02]  /*0530*/  ISETP.NE.AND P2, PT, R0, RZ, PT ;  /* 0x000000ff0000720c */ /* 0x000fe40003f45270 */
[----:B--2---:R-:W-:-:S04]  /*0540*/  @P0 PRMT R23, R4, 0x7632, R23 ;  /* 0x0000763204170816 */ /* 0x004fc80000000017 */
[----:B------:R-:W-:-:S05]  /*0550*/  @P0 PRMT R23, R23, 0x5410, R4 ;  /* 0x0000541017170816 */ /* 0x000fca0000000004 */
[--C-:B------:R-:W-:Y:S02]  /*0560*/  HADD2.F32 R7, -RZ, R23.reuse.H0_H0 ;  /* 0x20000017ff077230 */ /* 0x100fe40000004100 */
[----:B------:R-:W-:-:S03]  /*0570*/  HADD2.F32 R6, -RZ, R23.H1_H1 ;  /* 0x30000017ff067230 */ /* 0x000fc60000004100 */
        /* <DEDUP_REMOVED lines=42> */
[----:B0-----:R-:W-:Y:S01]  /*0820*/  FADD.FTZ R21, R29, R10 ;  /* 0x0000000a1d157221 */ /* 0x001fe20000010000 */
        /* <DEDUP_REMOVED lines=42> */
.L_x_1466:
[----:B------:R-:W-:Y:S05]  /*0ad0*/  BSYNC B0 ;  /* 0x0000000000007941 */ /* 0x000fea0003800000 */
.L_x_1465:
        /* <DEDUP_REMOVED lines=30> */
.L_x_1469:
[----:B-1----:R-:W2:Y:S04]  /*0cc0*/  LDG.E.STRONG.GPU R6, desc[UR8][R4.64] ;  /* 0x0000000804067981 */ /* 0x002ea8000c1ef900 */
[----:B--2---:R-:W-:Y:S01]  /*0cd0*/  CCTL.IVALL ;  /* 0x00000000ff00798f */ /* 0x004fe20002000000 */
[----:B------:R-:W-:Y:S05]  /*0ce0*/  YIELD ;  /* 0x0000000000007946 */ /* 0x000fea0003800000 */
[----:B------:R-:W-:-:S13]  /*0cf0*/  ISETP.NE.AND P1, PT, R6, R15, PT ;  /* 0x0000000f0600720c */ /* 0x000fda0003f25270 */
[----:B------:R-:W-:Y:S05]  /*0d00*/  @P1 BRA `(.L_x_1469) ;  /* 0xfffffffc00ec1947 */ /* 0x000fea000383ffff */
.L_x_1468:
        /* <DEDUP_REMOVED lines=11> */
.L_x_1471:
        /* <DEDUP_REMOVED lines=17> */
[----:B------:R-:W2:Y:S01]  /*0ed0*/  @!P5 LDC R8, c[0x0][0x10] ;  /* 0x00000400ff08db82 */ /* 0x000ea20000000800 */
[----:B------:R-:W-:Y:S01]  /*0ee0*/  @!P5 LOP3.LUT R15, R16, 0x1, RZ, 0xc0, !PT ;  /* 0x00000001100fd812 */ /* 0x000fe200078ec0ff */
[----:B------:R-:W3:Y:S06]  /*0ef0*/  @!P3 S2R R10, SR_CTAID.Y ;  /* 0x00000000000ab919 */ /* 0x000eec0000002600 */
[----:B------:R-:W4:Y:S01]  /*0f00*/  @!P3 LDC.64 R28, c[0x0][0x248] ;  /* 0x00009200ff1cbb82 */ /* 0x000f220000000a00 */
[----:B--2---:R-:W-:-:S04]  /*0f10*/  @!P5 IMAD R15, R8, R15, RZ ;  /* 0x0000000f080fd224 */ /* 0x004fc800078e02ff */
[----:B------:R-:W-:Y:S02]  /*0f20*/  @!P5 IMAD R15, R15, R12, RZ ;  /* 0x0000000c0f0fd224 */ /* 0x000fe400078e02ff */
[----:B-1----:R-:W-:Y:S02]  /*0f30*/  @!P5 IMAD R11, R11, R8, R6 ;  /* 0x000000080b0bd224 */ /* 0x002fe400078e0206 */
[----:B------:R-:W1:Y:S01]  /*0f40*/  @!P5 LDC.64 R6, c[0x0][0x248] ;  /* 0x00009200ff06db82 */ /* 0x000e620000000a00 */
[----:B------:R-:W-:-:S07]  /*0f50*/  @!P5 SHF.L.U32 R15, R15, 0x1, RZ ;  /* 0x000000010f0fd819 */ /* 0x000fce00000006ff */
[----:B------:R-:W2:Y:S01]  /*0f60*/  @!P3 LDC R8, c[0x0][0x10] ;  /* 0x00000400ff08bb82 */ /* 0x000ea20000000800 */
[----:B-1----:R-:W-:Y:S01]  /*0f70*/  @!P5 IMAD.WIDE R6, R15, 0x4, R6 ;  /* 0x000000040f06d825 */ /* 0x002fe200078e0206 */
[----:B------:R-:W-:-:S03]  /*0f80*/  @!P3 LOP3.LUT R15, R16, 0x1, RZ, 0xc0, !PT ;  /* 0x00000001100fb812 */ /* 0x000fc600078ec0ff */
[----:B------:R-:W-:Y:S01]  /*0f90*/  @!P5 IMAD.WIDE.U32 R6, R11, 0x8, R6 ;  /* 0x000000080b06d825 */ /* 0x000fe200078e0006 */
[----:B------:R-:W-:-:S03]  /*0fa0*/  IADD3 R11, R13, 0x3, RZ ;  /* 0x000000030d0b7810 */ /* 0x000fc60007ffe0ff */
[----:B--2---:R-:W-:Y:S01]  /*0fb0*/  @!P3 IMAD R15, R8, R15, RZ ;  /* 0x0000000f080fb224 */ /* 0x004fe200078e02ff */
[----:B------:R-:W-:Y:S01]  /*0fc0*/  ISETP.EQ.OR P1, PT, R11, UR7, P2 ;  /* 0x000000070b007c0c */ /* 0x000fe20009722670 */
[----:B---3--:R-:W-:Y:S01]  /*0fd0*/  @!P3 IMAD R9, R9, R8, R10 ;  /* 0x000000080909b224 */ /* 0x008fe200078e020a */
[----:B------:R-:W2:Y:S01]  /*0fe0*/  @!P5 LDG.E.64 R6, desc[UR8][R6.64] ;  /* 0x000000080606d981 */ /* 0x000ea2000c1e1b00 */
[----:B------:R-:W-:-:S05]  /*0ff0*/  @!P3 IMAD R15, R15, R12, RZ ;  /* 0x0000000c0f0fb224 */ /* 0x000fca00078e02ff */
[----:B------:R-:W-:-:S05]  /*1000*/  @!P3 SHF.L.U32 R15, R15, 0x1, RZ ;  /* 0x000000010f0fb819 */ /* 0x000fca00000006ff */
[----:B------:R-:W1:Y:S01]  /*1010*/  @!P1 S2R R8, SR_CTAID.Y ;  /* 0x0000000000089919 */ /* 0x000e620000002600 */
[----:B----4-:R-:W-:-:S04]  /*1020*/  @!P3 IMAD.WIDE R28, R15, 0x4, R28 ;  /* 0x000000040f1cb825 */ /* 0x010fc800078e021c */
[----:B------:R-:W-:Y:S02]  /*1030*/  @!P3 IMAD.WIDE.U32 R28, R9, 0x8, R28 ;  /* 0x00000008091cb825 */ /* 0x000fe400078e001c */
[----:B------:R-:W1:Y:S02]  /*1040*/  @!P1 LDC R9, c[0x0][0x10] ;  /* 0x00000400ff099b82 */ /* 0x000e640000000800 */
[----:B-1----:R-:W-:Y:S02]  /*1050*/  @!P1 IMAD R11, R11, R9, R8 ;  /* 0x000000090b0b9224 */ /* 0x002fe400078e0208 */
[----:B0-----:R-:W-:Y:S01]  /*1060*/  @!P4 FADD.FTZ R20, R20, R4 ;  /* 0x000000041414c221 */ /* 0x001fe20000010000 */
[----:B------:R-:W-:-:S05]  /*1070*/  @!P1 LOP3.LUT R4, R16, 0x1, RZ, 0xc0, !PT ;  /* 0x0000000110049812 */ /* 0x000fca00078ec0ff */
[----:B------:R-:W-:Y:S02]  /*1080*/  @!P1 IMAD R15, R9, R4, RZ ;  /* 0x00000004090f9224 */ /* 0x000fe400078e02ff */
[----:B------:R-:W0:Y:S02]  /*1090*/  @!P1 LDC.64 R8, c[0x0][0x248] ;  /* 0x00009200ff089b82 */ /* 0x000e240000000a00 */
[----:B------:R-:W-:-:S05]  /*10a0*/  @!P1 IMAD R15, R15, R12, RZ ;  /* 0x0000000c0f0f9224 */ /* 0x000fca00078e02ff */
[----:B------:R-:W-:-:S05]  /*10b0*/  @!P1 SHF.L.U32 R15, R15, 0x1, RZ ;  /* 0x000000010f0f9819 */ /* 0x000fca00000006ff */
[----:B0-----:R-:W-:-:S04]  /*10c0*/  @!P1 IMAD.WIDE R8, R15, 0x4, R8 ;  /* 0x000000040f089825 */ /* 0x001fc800078e0208 */
[----:B------:R-:W-:Y:S02]  /*10d0*/  @!P1 IMAD.WIDE.U32 R10, R11, 0x8, R8 ;  /* 0x000000080b0a9825 */ /* 0x000fe400078e0008 */
[----:B------:R-:W3:Y:S04]  /*10e0*/  @!P3 LDG.E.64 R8, desc[UR8][R28.64] ;  /* 0x000000081c08b981 */ /* 0x000ee8000c1e1b00 */
[----:B------:R-:W4:Y:S01]  /*10f0*/  @!P1 LDG.E.64 R10, desc[UR8][R10.64] ;  /* 0x000000080a0a9981 */ /* 0x000f22000c1e1b00 */
[----:B------:R-:W-:Y:S01]  /*1100*/  IADD3 R14, R14, -0x4, RZ ;  /* 0xfffffffc0e0e7810 */ /* 0x000fe20007ffe0ff */
[----:B------:R-:W-:-:S03]  /*1110*/  @!P4 FADD.FTZ R21, R21, R5 ;  /* 0x000000051515c221 */ /* 0x000fc60000010000 */
[----:B------:R-:W-:Y:S02]  /*1120*/  ISETP.NE.AND P4, PT, R14, RZ, PT ;  /* 0x000000ff0e00720c */ /* 0x000fe40003f85270 */
[----:B------:R-:W-:Y:S01]  /*1130*/  IADD3 R13, R13, 0x4, RZ ;  /* 0x000000040d0d7810 */ /* 0x000fe20007ffe0ff */
[----:B--2---:R-:W-:Y:S01]  /*1140*/  @!P5 FADD.FTZ R20, R20, R6 ;  /* 0x000000061414d221 */ /* 0x004fe20000010000 */
[----:B------:R-:W-:-:S03]  /*1150*/  @!P5 FADD.FTZ R21, R21, R7 ;  /* 0x000000071515d221 */ /* 0x000fc60000010000 */
[----:B---3--:R-:W-:Y:S01]  /*1160*/  @!P3 FADD.FTZ R20, R20, R8 ;  /* 0x000000081414b221 */ /* 0x008fe20000010000 */
[----:B------:R-:W-:-:S03]  /*1170*/  @!P3 FADD.FTZ R21, R21, R9 ;  /* 0x000000091515b221 */ /* 0x000fc60000010000 */
[----:B----4-:R-:W-:Y:S01]  /*1180*/  @!P1 FADD.FTZ R20, R20, R10 ;  /* 0x0000000a14149221 */ /* 0x010fe20000010000 */
[----:B------:R-:W-:Y:S01]  /*1190*/  @!P1 FADD.FTZ R21, R21, R11 ;  /* 0x0000000b15159221 */ /* 0x000fe20000010000 */
[----:B------:R-:W-:Y:S06]  /*11a0*/  @P4 BRA `(.L_x_1471) ;  /* 0xfffffffc00044947 */ /* 0x000fec000383ffff */
.L_x_1470:
        /* <DEDUP_REMOVED lines=19> */
.L_x_1473:
[----:B------:R-:W-:Y:S05]  /*12e0*/  BSYNC B0 ;  /* 0x0000000000007941 */ /* 0x000fea0003800000 */
.L_x_1472:
[----:B------:R-:W-:Y:S05]  /*12f0*/  @!P3 BRA `(.L_x_1467) ;  /* 0x00000000007cb947 */ /* 0x000fea0003800000 */
[C---:B------:R-:W-:Y:S02]  /*1300*/  IADD3 R8, R13.reuse, 0x2, RZ ;  /* 0x000000020d087810 */ /* 0x040fe40007ffe0ff */
[----:B------:R-:W-:Y:S02]  /*1310*/  IADD3 R14, R13, 0x1, RZ ;  /* 0x000000010d0e7810 */ /* 0x000fe40007ffe0ff */
[----:B------:R-:W-:Y:S02]  /*1320*/  ISETP.EQ.OR P1, PT, R8, UR7, P2 ;  /* 0x0000000708007c0c */ /* 0x000fe40009722670 */
[----:B------:R-:W-:Y:S02]  /*1330*/  ISETP.EQ.OR P3, PT, R14, UR7, P2 ;  /* 0x000000070e007c0c */ /* 0x000fe40009762670 */
[----:B------:R-:W-:-:S11]  /*1340*/  ISETP.EQ.OR P1, PT, R6, 0x2, P1 ;  /* 0x000000020600780c */ /* 0x000fd60000f22670 */
[----:B------:R-:W1:Y:S01]  /*1350*/  @!P3 LDC R13, c[0x0][0x10] ;  /* 0x00000400ff0dbb82 */ /* 0x000e620000000800 */
[C---:B------:R-:W-:Y:S01]  /*1360*/  @!P3 LOP3.LUT R4, R16.reuse, 0x1, RZ, 0xc0, !PT ;  /* 0x000000011004b812 */ /* 0x040fe200078ec0ff */
[----:B------:R-:W2:Y:S01]  /*1370*/  @!P3 S2R R11, SR_CTAID.Y ;  /* 0x00000000000bb919 */ /* 0x000ea20000002600 */
[----:B------:R-:W-:Y:S01]  /*1380*/  @!P1 LOP3.LUT R6, R16, 0x1, RZ, 0xc0, !PT ;  /* 0x0000000110069812 */ /* 0x000fe200078ec0ff */
[----:B------:R-:W3:Y:S04]  /*1390*/  @!P1 S2R R10, SR_CTAID.Y ;  /* 0x00000000000a9919 */ /* 0x000ee80000002600 */
[----:B------:R-:W4:Y:S01]  /*13a0*/  @!P1 LDC R9, c[0x0][0x10] ;  /* 0x00000400ff099b82 */ /* 0x000f220000000800 */
[----:B-1----:R-:W-:-:S07]  /*13b0*/  @!P3 IMAD R15, R13, R4, RZ ;  /* 0x000000040d0fb224 */ /* 0x002fce00078e02ff */
[----:B------:R-:W1:Y:S01]  /*13c0*/  @!P3 LDC.64 R4, c[0x0][0x248] ;  /* 0x00009200ff04bb82 */ /* 0x000e620000000a00 */
[----:B------:R-:W-:Y:S02]  /*13d0*/  @!P3 IMAD R15, R15, R12, RZ ;  /* 0x0000000c0f0fb224 */ /* 0x000fe400078e02ff */
[----:B----4-:R-:W-:-:S03]  /*13e0*/  @!P1 IMAD R7, R9, R6, RZ ;  /* 0x0000000609079224 */ /* 0x010fc600078e02ff */
[----:B------:R-:W-:Y:S01]  /*13f0*/  @!P3 SHF.L.U32 R15, R15, 0x1, RZ ;  /* 0x000000010f0fb819 */ /* 0x000fe200000006ff */
[----:B--2---:R-:W-:Y:S02]  /*1400*/  @!P3 IMAD R11, R14, R13, R11 ;  /* 0x0000000d0e0bb224 */ /* 0x004fe400078e020b */
[----:B------:R-:W-:Y:S02]  /*1410*/  @!P1 IMAD R12, R7, R12, RZ ;  /* 0x0000000c070c9224 */ /* 0x000fe400078e02ff */
[----:B------:R-:W2:Y:S01]  /*1420*/  @!P1 LDC.64 R6, c[0x0][0x248] ;  /* 0x00009200ff069b82 */ /* 0x000ea20000000a00 */
[----:B---3--:R-:W-:Y:S02]  /*1430*/  @!P1 IMAD R9, R8, R9, R10 ;  /* 0x0000000908099224 */ /* 0x008fe400078e020a */
[----:B-1----:R-:W-:Y:S01]  /*1440*/  @!P3 IMAD.WIDE R4, R15, 0x4, R4 ;  /* 0x000000040f04b825 */ /* 0x002fe200078e0204 */
[----:B------:R-:W-:-:S03]  /*1450*/  @!P1 SHF.L.U32 R15, R12, 0x1, RZ ;  /* 0x000000010c0f9819 */ /* 0x000fc600000006ff */
[----:B------:R-:W-:-:S04]  /*1460*/  @!P3 IMAD.WIDE.U32 R4, R11, 0x8, R4 ;  /* 0x000000080b04b825 */ /* 0x000fc800078e0004 */
[----:B--2---:R-:W-:Y:S02]  /*1470*/  @!P1 IMAD.WIDE R6, R15, 0x4, R6 ;  /* 0x000000040f069825 */ /* 0x004fe400078e0206 */
[----:B------:R-:W0:Y:S02]  /*1480*/  @!P3 LDG.E.64 R4, desc[UR8][R4.64] ;  /* 0x000000080404b981 */ /* 0x000e24000c1e1b00 */
[----:B------:R-:W-:-:S06]  /*1490*/  @!P1 IMAD.WIDE.U32 R6, R9, 0x8, R6 ;  /* 0x0000000809069825 */ /* 0x000fcc00078e0006 */
[----:B------:R-:W2:Y:S01]  /*14a0*/  @!P1 LDG.E.64 R6, desc[UR8][R6.64] ;  /* 0x0000000806069981 */ /* 0x000ea2000c1e1b00 */
[----:B0-----:R-:W-:Y:S01]  /*14b0*/  @!P3 FADD.FTZ R20, R20, R4 ;  /* 0x000000041414b221 */ /* 0x001fe20000010000 */
[----:B------:R-:W-:-:S03]  /*14c0*/  @!P3 FADD.FTZ R21, R21, R5 ;  /* 0x000000051515b221 */ /* 0x000fc60000010000 */
[----:B--2---:R-:W-:Y:S01]  /*14d0*/  @!P1 FADD.FTZ R20, R20, R6 ;  /* 0x0000000614149221 */ /* 0x004fe20000010000 */
[----:B------:R-:W-:-:S07]  /*14e0*/  @!P1 FADD.FTZ R21, R21, R7 ;  /* 0x0000000715159221 */ /* 0x000fce0000010000 */
.L_x_1467:
        /* <DEDUP_REMOVED lines=25> */
[----:B------:R-:W-:Y:S01]  /*1680*/  MOV R3, 0x3f800000 ;  /* 0x3f80000000037802 */ /* 0x000fe20000000f00 */
[----:B-1----:R-:W-:-:S02]  /*1690*/  HADD2.F32 R7, -RZ, R23.H1_H1 ;  /* 0x30000017ff077230 */ /* 0x002fc40000004100 */
[----:B------:R-:W1:Y:S01]  /*16a0*/  LDS.64 R12, [UR5+0xc0] ;  /* 0x0000c005ff0c7984 */ /* 0x000e620008000a00 */
[----:B------:R-:W-:Y:S02]  /*16b0*/  HADD2.F32 R23, -RZ, R23.H0_H0 ;  /* 0x20000017ff177230 */ /* 0x000fe40000004100 */
        /* <DEDUP_REMOVED lines=25> */
.L_x_1474:
[----:B------:R-:W-:Y:S04]  /*1850*/  BSSY B0, `(.L_x_1475) ;  /* 0x000000e000007945 */ /* 0x000fe80003800000 */
[----:B------:R-:W-:Y:S05]  /*1860*/  @!P0 BRA `(.L_x_1476) ;  /* 0x0000000000308947 */ /* 0x000fea0003800000 */
[----:B------:R-:W-:Y:S01]  /*1870*/  SHF.R.S32.HI R3, RZ, 0x1f, R18 ;  /* 0x0000001fff037819 */ /* 0x000fe20000011412 */
[----:B------:R-:W-:Y:S01]  /*1880*/  ULDC.64 UR12, c[0x0][0x270] ;  /* 0x00009c00000c7ab9 */ /* 0x000fe20000000a00 */
[----:B------:R-:W-:Y:S02]  /*1890*/  MOV R25, R27 ;  /* 0x0000001b00197202 */ /* 0x000fe40000000f00 */
[----:B------:R-:W-:Y:S01]  /*18a0*/  F2FP.F16.F32.PACK_AB R5, R5, R4 ;  /* 0x000000040505723e */ /* 0x000fe200000000ff */
        /* <DEDUP_REMOVED lines=8> */
.L_x_1476:
[----:B------:R-:W-:Y:S05]  /*1930*/  BSYNC B0 ;  /* 0x0000000000007941 */ /* 0x000fea0003800000 */
.L_x_1475:
[----:B------:R-:W2:Y:S01]  /*1940*/  LDC R4, c[0x0][0x10] ;  /* 0x00000400ff047b82 */ /* 0x000ea20000000800 */
[----:B------:R-:W-:Y:S02]  /*1950*/  IADD3 R16, R16, 0x1, RZ ;  /* 0x0000000110107810 */ /* 0x000fe40007ffe0ff */
[----:B--2---:R-:W-:-:S04]  /*1960*/  IADD3 R19, R4, R19, RZ ;  /* 0x0000001304137210 */ /* 0x004fc80007ffe0ff */
[----:B------:R-:W-:-:S13]  /*1970*/  ISETP.GE.AND P1, PT, R19, UR4, PT ;  /* 0x0000000413007c0c */ /* 0x000fda000bf26270 */
[----:B------:R-:W-:Y:S05]  /*1980*/  @!P1 BRA `(.L_x_1477) ;  /* 0xffffffe800189947 */ /* 0x000fea000383ffff */
[----:B------:R-:W-:Y:S05]  /*1990*/  EXIT ;  /* 0x000000000000794d */ /* 0x000fea0003800000 */
.L_x_1478:
        /* <DEDUP_REMOVED lines=14> */
.L_x_1922:


//--------------------- .text._Z35group_norm_nhwc_fwd_one_pass_kernelI11Fp16IOFp32WLi128ELi10ELi640EEv26Group_norm_nhwc_fwd_params --------------------------
	.section	.text._Z35group_norm_nhwc_fwd_one_pass_kernelI11Fp16IOFp32WLi128ELi10ELi640EEv26Group_norm_nhwc_fwd_params,"ax",@progbits
	.align	128
        .global         _Z35group_norm_nhwc_fwd_one_pass_kernelI11Fp16IOFp32WLi128ELi10ELi640EEv26Group_norm_nhwc_fwd_params
        .type           _Z35group_norm_nhwc_fwd_one_pass_kernelI11Fp16IOFp32WLi128ELi10ELi640EEv26Group_norm_nhwc_fwd_params,@function
        .size           _Z35group_norm_nhwc_fwd_one_pass_kernelI11Fp16IOFp32WLi128ELi10ELi640EEv26Group_norm_nhwc_fwd_params,(.L_x_1923 - _Z35group_norm_nhwc_fwd_one_pass_kernelI11Fp16IOFp32WLi128ELi10ELi640EEv26Group_norm_nhwc_fwd_params)
        .other          _Z35group_norm_nhwc_fwd_one_pass_kernelI11Fp16IOFp32WLi128ELi10ELi640EEv26Group_norm_nhwc_fwd_params,@"STO_CUDA_ENTRY STV_DEFAULT"
_Z35group_norm_nhwc_fwd_one_pass_kernelI11Fp16IOFp32WLi128ELi10ELi640EEv26Group_norm_nhwc_fwd_params:
.text._Z35group_norm_nhwc_fwd_one_pass_kernelI11Fp16IOFp32WLi128ELi10ELi640EEv26Group_norm_nhwc_fwd_params:
        /* <DEDUP_REMOVED lines=31> */
.L_x_1491:
        /* <DEDUP_REMOVED lines=142> */
.L_x_1480:
[----:B------:R-:W-:Y:S05]  /*0ad0*/  BSYNC B0 ;  /* 0x0000000000007941 */ /* 0x000fea0003800000 */
.L_x_1479:
        /* <DEDUP_REMOVED lines=30> */
.L_x_1483:
[----:B-1----:R-:W2:Y:S04]  /*0cc0*/  LDG.E.STRONG.GPU R6, desc[UR8][R4.64] ;  /* 0x0000000804067981 */ /* 0x002ea8000c1ef900 */
[----:B--2---:R-:W-:Y:S01]  /*0cd0*/  CCTL.IVALL ;  /* 0x00000000ff00798f */ /* 0x004fe20002000000 */
[----:B------:R-:W-:Y:S05]  /*0ce0*/  YIELD ;  /* 0x0000000000007946 */ /* 0x000fea0003800000 */
[----:B------:R-:W-:-:S13]  /*0cf0*/  ISETP.NE.AND P1, PT, R6, R15, PT ;  /* 0x0000000f0600720c */ /* 0x000fda0003f25270 */
[----:B------:R-:W-:Y:S05]  /*0d00*/  @P1 BRA `(.L_x_1483) ;  /* 0xfffffffc00ec1947 */ /* 0x000fea000383ffff */
.L_x_1482:
        /* <DEDUP_REMOVED lines=11> */
.L_x_1485:
        /* <DEDUP_REMOVED lines=63> */
.L_x_1484:
        /* <DEDUP_REMOVED lines=19> */
.L_x_1487:
[----:B------:R-:W-:Y:S05]  /*12e0*/  BSYNC B0 ;  /* 0x0000000000007941 */ /* 0x000fea0003800000 */
.L_x_1486:
        /* <DEDUP_REMOVED lines=32> */
.L_x_1481:
        /* <DEDUP_REMOVED lines=54> */
.L_x_1488:
        /* <DEDUP_REMOVED lines=14> */
.L_x_1490:
[----:B------:R-:W-:Y:S05]  /*1930*/  BSYNC B0 ;  /* 0x0000000000007941 */ /* 0x000fea0003800000 */
.L_x_1489:
[----:B------:R-:W2:Y:S01]  /*1940*/  LDC R4, c[0x0][0x10] ;  /* 0x00000400ff047b82 */ /* 0x000ea20000000800 */
[----:B------:R-:W-:Y:S02]  /*1950*/  IADD3 R16, R16, 0x1, RZ ;  /* 0x0000000110107810 */ /* 0x000fe40007ffe0ff */
[----:B--2---:R-:W-:-:S04]  /*1960*/  IADD3 R19, R4, R19, RZ ;  /* 0x0000001304137210 */ /* 0x004fc80007ffe0ff */
[----:B------:R-:W-:-:S13]  /*1970*/  ISETP.GE.AND P1, PT, R19, UR4, PT ;  /* 0x0000000413007c0c */ /* 0x000fda000bf26270 */
[----:B------:R-:W-:Y:S05]  /*1980*/  @!P1 BRA `(.L_x_1491) ;  /* 0xffffffe800189947 */ /* 0x000fea000383ffff */
[----:B------:R-:W-:Y:S05]  /*1990*/  EXIT ;  /* 0x000000000000794d */ /* 0x000fea0003800000 */
.L_x_1492:
        /* <DEDUP_REMOVED lines=14> */
.L_x_1923:


//--------------------- .text._Z35group_norm_nhwc_fwd_one_pass_kernelI11Fp16IOFp32WLi256ELi10ELi640EEv26Group_norm_nhwc_fwd_params --------------------------
	.section	.text._Z35group_norm_nhwc_fwd_one_pass_kernelI11Fp16IOFp32WLi256ELi10ELi640EEv26Group_norm_nhwc_fwd_params,"ax",@progbits
	.align	128
        .global         _Z35group_norm_nhwc_fwd_one_pass_kernelI11Fp16IOFp32WLi256ELi10ELi640EEv26Group_norm_nhwc_fwd_params
        .type           _Z35group_norm_nhwc_fwd_one_pass_kernelI11Fp16IOFp32WLi256ELi10ELi640EEv26Group_norm_nhwc_fwd_params,@function
        .size           _Z35group_norm_nhwc_fwd_one_pass_kernelI11Fp16IOFp32WLi256ELi10ELi640EEv26Group_norm_nhwc_fwd_params,(.L_x_1924 - _Z35group_norm_nhwc_fwd_one_pass_kernelI11Fp16IOFp32WLi256ELi10ELi640EEv26Group_norm_nhwc_fwd_params)
        .other          _Z35group_norm_nhwc_fwd_one_pass_kernelI11Fp16IOFp32WLi256ELi10ELi640EEv26Group_norm_nhwc_fwd_params,@"STO_CUDA_ENTRY STV_DEFAULT"
_Z35group_norm_nhwc_fwd_one_pass_kernelI11Fp16IOFp32WLi256ELi10ELi640EEv26Group_norm_nhwc_fwd_params:
.text._Z35group_norm_nhwc_fwd_one_pass_kernelI11Fp16IOFp32WLi256ELi10ELi640EEv26Group_norm_nhwc_fwd_params:
        /* <DEDUP_REMOVED lines=31> */
.L_x_1508:
        /* <DEDUP_REMOVED lines=70> */
[----:B------:R-:W-:Y:S01]  /*0650*/  ISETP.NE.AND P2, PT, R0, RZ, PT ;  /* 0x000000ff0000720c */ /* 0x000fe20003f45270 */
[----:B--2---:R-:W-:-:S02]  /*0660*/  HADD2.F32 R9, -RZ, R17.H1_H1 ;  /* 0x30000011ff097230 */ /* 0x004fc40000004100 */
[----:B------:R-:W-:Y:S02]  /*0670*/  HADD2.F32 R8, -RZ, R17.H0_H0 ;  /* 0x20000011ff087230 */ /* 0x000fe40000004100 */
[--C-:B---3--:R-:W-:Y:S02]  /*0680*/  HADD2.F32 R13, -RZ, R16.reuse.H1_H1 ;  /* 0x30000010ff0d7230 */ /* 0x108fe40000004100 */
[----:B------:R-:W-:Y:S01]  /*0690*/  FMUL.FTZ R11, R9, R9 ;  /* 0x00000009090b7220 */ /* 0x000fe20000410000 */
[----:B------:R-:W-:Y:S02]  /*06a0*/  HADD2.F32 R10, -RZ, R16.H0_H0 ;  /* 0x20000010ff0a7230 */ /* 0x000fe40000004100 */
[C---:B------:R-:W-:Y:S01]  /*06b0*/  FADD.FTZ R9, R8.reuse, R9 ;  /* 0x0000000908097221 */ /* 0x040fe20000010000 */
[----:B------:R-:W-:Y:S01]  /*06c0*/  FMUL.FTZ R15, R13, R13 ;  /* 0x0000000d0d0f7220 */ /* 0x000fe20000410000 */
[----:B------:R-:W-:Y:S01]  /*06d0*/  FFMA.FTZ R11, R8, R8, R11 ;  /* 0x00000008080b7223 */ /* 0x000fe2000001000b */
[C---:B------:R-:W-:Y:S01]  /*06e0*/  FADD.FTZ R8, R10.reuse, R13 ;  /* 0x0000000d0a087221 */ /* 0x040fe20000010000 */
[----:B------:R-:W-:Y:S01]  /*06f0*/  FADD.FTZ R9, RZ, R9 ;  /* 0x00000009ff097221 */ /* 0x000fe20000010000 */
[----:B------:R-:W-:Y:S01]  /*0700*/  FFMA.FTZ R10, R10, R10, R15 ;  /* 0x0000000a0a0a7223 */ /* 0x000fe2000001000f */
[----:B------:R-:W-:-:S02]  /*0710*/  FADD.FTZ R11, RZ, R11 ;  /* 0x0000000bff0b7221 */ /* 0x000fc40000010000 */
[----:B------:R-:W-:Y:S02]  /*0720*/  FADD.FTZ R8, R9, R8 ;  /* 0x0000000809087221 */ /* 0x000fe40000010000 */
[----:B------:R-:W-:-:S03]  /*0730*/  FADD.FTZ R10, R11, R10 ;  /* 0x0000000a0b0a7221 */ /* 0x000fc60000010000 */
        /* <DEDUP_REMOVED lines=80> */
.L_x_1494:
[----:B------:R-:W-:Y:S05]  /*0c40*/  BSYNC B0 ;  /* 0x0000000000007941 */ /* 0x000fea0003800000 */
.L_x_1493:
        /* <DEDUP_REMOVED lines=12> */
[CC--:B-1----:R-:W-:Y:S02]  /*0d10*/  IMAD R9, R8.reuse, R11.reuse, RZ ;  /* 0x0000000b08097224 */ /* 0x0c2fe400078e02ff */
[----:B------:R-:W-:Y:S02]  /*0d20*/  IMAD R15, R8, R11, RZ ;  /* 0x0000000b080f7224 */ /* 0x000fe400078e02ff */
        /* <DEDUP_REMOVED lines=15> */
[----:B-1----:R-:W-:-:S05]  /*0e20*/  LOP3.LUT R6, R18, 0x1, RZ, 0xc0, !PT ;  /* 0x0000000112067812 */ /* 0x002fca00078ec0ff */
[----:B------:R-:W-:-:S04]  /*0e30*/  IMAD R11, R6, R11, R12 ;  /* 0x0000000b060b7224 */ /* 0x000fc800078e020c */
[----:B------:R-:W-:-:S07]  /*0e40*/  IMAD.WIDE.U32 R4, R11, 0x4, R4 ;  /* 0x000000040b047825 */ /* 0x000fce00078e0004 */
.L_x_1497:
[----:B------:R-:W2:Y:S04]  /*0e50*/  LDG.E.STRONG.GPU R6, desc[UR8][R4.64] ;  /* 0x0000000804067981 */ /* 0x000ea8000c1ef900 */
[----:B--2---:R-:W-:Y:S01]  /*0e60*/  CCTL.IVALL ;  /* 0x00000000ff00798f */ /* 0x004fe20002000000 */
[----:B------:R-:W-:Y:S05]  /*0e70*/  YIELD ;  /* 0x0000000000007946 */ /* 0x000fea0003800000 */
[----:B------:R-:W-:-:S13]  /*0e80*/  ISETP.NE.AND P1, PT, R6, R15, PT ;  /* 0x0000000f0600720c */ /* 0x000fda0003f25270 */
[----:B------:R-:W-:Y:S05]  /*0e90*/  @P1 BRA `(.L_x_1497) ;  /* 0xfffffffc00ec1947 */ /* 0x000fea000383ffff */
.L_x_1496:
        /* <DEDUP_REMOVED lines=11> */
.L_x_1499:
        /* <DEDUP_REMOVED lines=63> */
.L_x_1498:
[----:B------:R-:W-:-:S13]  /*1340*/  LOP3.LUT P1, R4, R10, 0x3, RZ, 0xc0, !PT ;  /* 0x000000030a047812 */ /* 0x000fda000782c0ff */
[----:B------:R-:W-:Y:S05]  /*1350*/  @!P1 BRA `(.L_x_1495) ;  /* 0x0000000000cc9947 */ /* 0x000fea0003800000 */
[----:B------:R-:W-:Y:S01]  /*1360*/  ISETP.EQ.OR P1, PT, R11, UR7, P2 ;  /* 0x000000070b007c0c */ /* 0x000fe20009722670 */
[----:B------:R-:W-:Y:S01]  /*1370*/  BSSY B0, `(.L_x_1500) ;  /* 0x0000010000007945 */ /* 0x000fe20003800000 */
[----:B------:R-:W-:-:S11]  /*1380*/  ISETP.NE.AND P3, PT, R4, 0x1, PT ;  /* 0x000000010400780c */ /* 0x000fd60003f65270 */
[----:B------:R-:W-:Y:S05]  /*1390*/  @P1 BRA `(.L_x_1501) ;  /* 0x0000000000341947 */ /* 0x000fea0003800000 */
[----:B-1----:R-:W1:Y:S01]  /*13a0*/  S2R R6, SR_CTAID.Y ;  /* 0x0000000000067919 */ /* 0x002e620000002600 */
        /* <DEDUP_REMOVED lines=12> */
.L_x_1501:
[----:B------:R-:W-:Y:S05]  /*1470*/  BSYNC B0 ;  /* 0x0000000000007941 */ /* 0x000fea0003800000 */
.L_x_1500:
[----:B------:R-:W-:Y:S05]  /*1480*/  @!P3 BRA `(.L_x_1495) ;  /* 0x000000000080b947 */ /* 0x000fea0003800000 */
[C---:B------:R-:W-:Y:S02]  /*1490*/  IADD3 R4, R11.reuse, 0x1, RZ ;  /* 0x000000010b047810 */ /* 0x040fe40007ffe0ff */
[----:B------:R-:W-:Y:S02]  /*14a0*/  IADD3 R12, R11, 0x2, RZ ;  /* 0x000000020b0c7810 */ /* 0x000fe40007ffe0ff */
[----:B------:R-:W-:Y:S02]  /*14b0*/  ISETP.EQ.OR P3, PT, R4, UR7, P2 ;  /* 0x0000000704007c0c */ /* 0x000fe40009762670 */
[----:B------:R-:W-:Y:S02]  /*14c0*/  LOP3.LUT R5, R10, 0x3, RZ, 0xc0, !PT ;  /* 0x000000030a057812 */ /* 0x000fe400078ec0ff */
[----:B------:R-:W-:-:S04]  /*14d0*/  ISETP.EQ.OR P1, PT, R12, UR7, P2 ;  /* 0x000000070c007c0c */ /* 0x000fc80009722670 */
[----:B------:R-:W-:-:S05]  /*14e0*/  ISETP.EQ.OR P1, PT, R5, 0x2, P1 ;  /* 0x000000020500780c */ /* 0x000fca0000f22670 */
[----:B-1----:R-:W1:Y:S01]  /*14f0*/  @!P3 S2R R13, SR_CTAID.Y ;  /* 0x00000000000db919 */ /* 0x002e620000002600 */
[----:B------:R-:W1:Y:S01]  /*1500*/  @!P3 LDC R9, c[0x0][0x10] ;  /* 0x00000400ff09bb82 */ /* 0x000e620000000800 */
[----:B------:R-:W-:-:S06]  /*1510*/  @!P3 LOP3.LUT R8, R18, 0x1, RZ, 0xc0, !PT ;  /* 0x000000011208b812 */ /* 0x000fcc00078ec0ff */
[----:B------:R-:W2:Y:S01]  /*1520*/  @!P1 S2R R11, SR_CTAID.Y ;  /* 0x00000000000b9919 */ /* 0x000ea20000002600 */
[----:B------:R-:W3:Y:S01]  /*1530*/  @!P1 LDC R14, c[0x0][0x10] ;  /* 0x00000400ff0e9b82 */ /* 0x000ee20000000800 */
[----:B------:R-:W-:-:S07]  /*1540*/  @!P1 LOP3.LUT R15, R18, 0x1, RZ, 0xc0, !PT ;  /* 0x00000001120f9812 */ /* 0x000fce00078ec0ff */
        /* <DEDUP_REMOVED lines=20> */
.L_x_1495:
        /* <DEDUP_REMOVED lines=22> */
[----:B------:R-:W-:Y:S01]  /*17f0*/  MOV R3, 0x3f800000 ;  /* 0x3f80000000037802 */ /* 0x000fe20000000f00 */
[----:B-1----:R-:W-:-:S02]  /*1800*/  HADD2.F32 R7, -RZ, R17.H0_H0 ;  /* 0x20000011ff077230 */ /* 0x002fc40000004100 */
[----:B------:R-:W1:Y:S01]  /*1810*/  LDS.64 R12, [UR5+0xc0] ;  /* 0x0000c005ff0c7984 */ /* 0x000e620008000a00 */
[----:B------:R-:W-:Y:S02]  /*1820*/  HADD2.F32 R17, -RZ, R17.H1_H1 ;  /* 0x30000011ff117230 */ /* 0x000fe40000004100 */
[--C-:B------:R-:W-:Y:S02]  /*1830*/  HADD2.F32 R11, -RZ, R16.reuse.H0_H0 ;  /* 0x20000010ff0b7230 */ /* 0x100fe40000004100 */
[----:B------:R-:W-:Y:S02]  /*1840*/  HADD2.F32 R15, -RZ, R16.H1_H1 ;  /* 0x30000010ff0f7230 */ /* 0x000fe40000004100 */
[----:B-1----:R-:W-:-:S04]  /*1850*/  FMUL.FTZ R12, R12, UR6 ;  /* 0x000000060c0c7c20 */ /* 0x002fc80008410000 */
[----:B------:R-:W-:Y:S01]  /*1860*/  FMUL.FTZ R14, R12, R12 ;  /* 0x0000000c0c0e7220 */ /* 0x000fe20000410000 */
[--C-:B------:R-:W-:Y:S01]  /*1870*/  FADD.FTZ R6, R7, -R12.reuse ;  /* 0x8000000c07067221 */ /* 0x100fe20000010000 */
[--C-:B------:R-:W-:Y:S01]  /*1880*/  FADD.FTZ R10, R17, -R12.reuse ;  /* 0x8000000c110a7221 */ /* 0x100fe20000010000 */
[----:B------:R-:W-:Y:S01]  /*1890*/  FADD.FTZ R16, R15, -R12 ;  /* 0x8000000c0f107221 */ /* 0x000fe20000010000 */
        /* <DEDUP_REMOVED lines=27> */
.L_x_1502:
[----:B------:R-:W-:Y:S04]  /*1a50*/  BSSY B0, `(.L_x_1503) ;  /* 0x000000f000007945 */ /* 0x000fe80003800000 */
[----:B------:R-:W-:Y:S05]  /*1a60*/  @!P0 BRA `(.L_x_1504) ;  /* 0x0000000000348947 */ /* 0x000fea0003800000 */
[----:B------:R-:W-:Y:S01]  /*1a70*/  SHF.R.S32.HI R7, RZ, 0x1f, R22 ;  /* 0x0000001fff077819 */ /* 0x000fe20000011416 */
[----:B------:R-:W-:Y:S01]  /*1a80*/  ULDC.64 UR12, c[0x0][0x270] ;  /* 0x00009c00000c7ab9 */ /* 0x000fe20000000a00 */
[----:B------:R-:W-:Y:S02]  /*1a90*/  MOV R4, R26 ;  /* 0x0000001a00047202 */ /* 0x000fe40000000f00 */
[----:B------:R-:W-:Y:S01]  /*1aa0*/  MOV R5, R29 ;  /* 0x0000001d00057202 */ /* 0x000fe20000000f00 */
[----:B------:R-:W-:Y:S01]  /*1ab0*/  IMAD R7, R7, UR12, RZ ;  /* 0x0000000c07077c24 */ /* 0x000fe2000f8e02ff */
[----:B------:R-:W-:Y:S01]  /*1ac0*/  F2FP.F16.F32.PACK_AB R11, R12, R11 ;  /* 0x0000000b0c0b723e */ /* 0x000fe200000000ff */
[----:B------:R-:W-:-:S04]  /*1ad0*/  IMAD.WIDE.U32 R4, R22, UR12, R4 ;  /* 0x0000000c16047c25 */ /* 0x000fc8000f8e0004 */
[----:B------:R-:W-:Y:S01]  /*1ae0*/  IMAD R7, R22, UR13, R7 ;  /* 0x0000000d16077c24 */ /* 0x000fe2000f8e0207 */
[----:B------:R-:W-:Y:S02]  /*1af0*/  ULDC.64 UR12, c[0x0][0x210] ;  /* 0x00008400000c7ab9 */ /* 0x000fe40000000a00 */
[----:B------:R-:W-:Y:S02]  /*1b00*/  LEA R6, P2, R4, UR12, 0x1 ;  /* 0x0000000c04067c11 */ /* 0x000fe4000f8408ff */
[----:B------:R-:W-:-:S04]  /*1b10*/  IADD3 R7, R5, R7, RZ ;  /* 0x0000000705077210 */ /* 0x000fc80007ffe0ff */
[----:B------:R-:W-:-:S05]  /*1b20*/  LEA.HI.X R7, R4, UR13, R7, 0x1, P2 ;  /* 0x0000000d04077c11 */ /* 0x000fca00090f0c07 */
[----:B------:R1:W-:Y:S02]  /*1b30*/  STG.E desc[UR8][R6.64], R11 ;  /* 0x0000000b06007986 */ /* 0x0003e4000c101908 */
.L_x_1504:
[----:B------:R-:W-:Y:S05]  /*1b40*/  BSYNC B0 ;  /* 0x0000000000007941 */ /* 0x000fea0003800000 */
.L_x_1503:
        /* <DEDUP_REMOVED lines=11> */
.L_x_1505:
        /* <DEDUP_REMOVED lines=11> */
[----:B------:R-:W-:Y:S01]  /*1cb0*/  F2FP.F16.F32.PACK_AB R3, R3, R8 ;  /* 0x000000080303723e */ /* 0x000fe200000000ff */
[C---:B------:R-:W-:Y:S02]  /*1cc0*/  IMAD R7, R10.reuse, UR13, R7 ;  /* 0x0000000d0a077c24 */ /* 0x040fe4000f8e0207 */
[----:B------:R-:W-:Y:S01]  /*1cd0*/  IMAD.WIDE.U32 R4, R10, UR12, R4 ;  /* 0x0000000c0a047c25 */ /* 0x000fe2000f8e0004 */
[----:B------:R-:W-:Y:S02]  /*1ce0*/  ULDC.64 UR12, c[0x0][0x210] ;  /* 0x00008400000c7ab9 */ /* 0x000fe40000000a00 */
[----:B------:R-:W-:-:S02]  /*1cf0*/  LEA R6, P1, R4, UR12, 0x1 ;  /* 0x0000000c04067c11 */ /* 0x000fc4000f8208ff */
[----:B------:R-:W-:-:S04]  /*1d00*/  IADD3 R7, R5, R7, RZ ;  /* 0x0000000705077210 */ /* 0x000fc80007ffe0ff */
[----:B------:R-:W-:-:S05]  /*1d10*/  LEA.HI.X R7, R4, UR13, R7, 0x1, P1 ;  /* 0x0000000d04077c11 */ /* 0x000fca00088f0c07 */
[----:B------:R1:W-:Y:S02]  /*1d20*/  STG.E desc[UR8][R6.64], R3 ;  /* 0x0000000306007986 */ /* 0x0003e4000c101908 */
.L_x_1507:
[----:B------:R-:W-:Y:S05]  /*1d30*/  BSYNC B0 ;  /* 0x0000000000007941 */ /* 0x000fea0003800000 */
.L_x_1506:
[----:B------:R-:W2:Y:S01]  /*1d40*/  LDC R4, c[0x0][0x10] ;  /* 0x00000400ff047b82 */ /* 0x000ea20000000800 */
[----:B------:R-:W-:Y:S02]  /*1d50*/  IADD3 R18, R18, 0x1, RZ ;  /* 0x0000000112127810 */ /* 0x000fe40007ffe0ff */
[----:B--2---:R-:W-:-:S04]  /*1d60*/  IADD3 R23, R4, R23, RZ ;  /* 0x0000001704177210 */ /* 0x004fc80007ffe0ff */
[----:B------:R-:W-:-:S13]  /*1d70*/  ISETP.GE.AND P1, PT, R23, UR4, PT ;  /* 0x0000000417007c0c */ /* 0x000fda000bf26270 */
[----:B------:R-:W-:Y:S05]  /*1d80*/  @!P1 BRA `(.L_x_1508) ;  /* 0xffffffe400189947 */ /* 0x000fea000383ffff */
[----:B------:R-:W-:Y:S05]  /*1d90*/  EXIT ;  /* 0x000000000000794d */ /* 0x000fea0003800000 */
.L_x_1509:
        /* <DEDUP_REMOVED lines=14> */
.L_x_1924:


//--------------------- .text._Z35group_norm_nhwc_fwd_one_pass_kernelI11Fp16IOFp32WLi512ELi10ELi640EEv26Group_norm_nhwc_fwd_params --------------------------
	.section	.text._Z35group_norm_nhwc_fwd_one_pass_kernelI11Fp16IOFp32WLi512ELi10ELi640EEv26Group_norm_nhwc_fwd_params,"ax",@progbits
	.align	128
        .global         _Z35group_norm_nhwc_fwd_one_pass_kernelI11Fp16IOFp32WLi512ELi10ELi640EEv26Group_norm_nhwc_fwd_params
        .type           _Z35group_norm_nhwc_fwd_one_pass_kernelI11Fp16IOFp32WLi512ELi10ELi640EEv26Group_norm_nhwc_fwd_params,@function
        .size           _Z35group_norm_nhwc_fwd_one_pass_kernelI11Fp16IOFp32WLi512ELi10ELi640EEv26Group_norm_nhwc_fwd_params,(.L_x_1925 - _Z35group_norm_nhwc_fwd_one_pass_kernelI11Fp16IOFp32WLi512ELi10ELi640EEv26Group_norm_nhwc_fwd_params)
        .other          _Z35group_norm_nhwc_fwd_one_pass_kernelI11Fp16IOFp32WLi512ELi10ELi640EEv26Group_norm_nhwc_fwd_params,@"STO_CUDA_ENTRY STV_DEFAULT"
_Z35group_norm_nhwc_fwd_one_pass_kernelI11Fp16IOFp32WLi512ELi10ELi640EEv26Group_norm_nhwc_fwd_params:
.text._Z35group_norm_nhwc_fwd_one_pass_kernelI11Fp16IOFp32WLi512ELi10ELi640EEv26Group_norm_nhwc_fwd_params:
        /* <DEDUP_REMOVED lines=34> */
.L_x_1531:
[----:B0-2---:R-:W0:Y:S01]  /*0220*/  LDC R11, c[0x0][0x288] ;  /* 0x0000a200ff0b7b82 */ /* 0x005e220000000800 */
[----:B------:R-:W-:Y:S01]  /*0230*/  ULDC.64 UR14, c[0x0][0x278] ;  /* 0x00009e00000e7ab9 */ /* 0x000fe20000000a00 */
[----:B------:R-:W-:Y:S01]  /*0240*/  SHF.R.S32.HI R17, RZ, 0x1f, R31 ;  /* 0x0000001fff117819 */ /* 0x000fe2000001141f */
[----:B------:R-:W-:-:S05]  /*0250*/  ULDC.64 UR12, c[0x0][0x280] ;  /* 0x0000a000000c7ab9 */ /* 0x000fca0000000a00 */
[----:B-1----:R-:W1:Y:S08]  /*0260*/  @P0 LDC.64 R12, c[0x0][0x270] ;  /* 0x00009c00ff0c0b82 */ /* 0x002e700000000a00 */
        /* <DEDUP_REMOVED lines=29> */
[----:B------:R-:W-:Y:S02]  /*0440*/  ISETP.GT.U32.OR P1, PT, R6, 0x27f, P1 ;  /* 0x0000027f0600780c */ /* 0x000fe40000f24470 */
[----:B------:R-:W-:Y:S02]  /*0450*/  IADD3 R3, -R15, RZ, RZ ;  /* 0x000000ff0f037210 */ /* 0x000fe40007ffe1ff */
[----:B------:R-:W-:Y:S02]  /*0460*/  ISETP.GE.U32.AND P2, PT, R27, UR14, PT ;  /* 0x0000000e1b007c0c */ /* 0x000fe4000bf46070 */
[----:B------:R-:W-:Y:S01]  /*0470*/  SHF.R.S32.HI R0, RZ, 0x1f, R15 ;  /* 0x0000001fff007819 */ /* 0x000fe2000001140f */
[----:B------:R-:W-:Y:S01]  /*0480*/  IMAD R2, R11, R3, R30 ;  /* 0x000000030b027224 */ /* 0x000fe200078e021e */
[----:B------:R-:W-:Y:S02]  /*0490*/  SHF.R.S32.HI R3, RZ, 0x1f, R26 ;  /* 0x0000001fff037819 */ /* 0x000fe4000001141a */
[----:B------:R-:W-:Y:S01]  /*04a0*/  ISETP.GE.AND.EX P2, PT, R5, UR15, PT, P2 ;  /* 0x0000000f05007c0c */ /* 0x000fe2000bf46320 */
[----:B------:R-:W-:-:S02]  /*04b0*/  IMAD R2, R2, 0xa, RZ ;  /* 0x0000000a02027824 */ /* 0x000fc400078e02ff */
[----:B------:R-:W0:Y:S01]  /*04c0*/  @!P1 LDC.64 R10, c[0x0][0x270] ;  /* 0x00009c00ff0a9b82 */ /* 0x000e220000000a00 */
[----:B------:R-:W-:Y:S01]  /*04d0*/  IMAD R0, R0, UR12, RZ ;  /* 0x0000000c00007c24 */ /* 0x000fe2000f8e02ff */
[----:B------:R-:W-:Y:S02]  /*04e0*/  ISETP.GT.U32.OR P2, PT, R6, 0x27f, P2 ;  /* 0x0000027f0600780c */ /* 0x000fe40001744470 */
[----:B------:R-:W-:Y:S01]  /*04f0*/  IADD3 R32, P3, R31, R2, RZ ;  /* 0x000000021f207210 */ /* 0x000fe20007f7e0ff */
[----:B------:R-:W-:Y:S02]  /*0500*/  IMAD R35, R15, UR13, R0 ;  /* 0x0000000d0f237c24 */ /* 0x000fe4000f8e0200 */
[----:B-1----:R-:W-:Y:S01]  /*0510*/  @P0 IMAD R0, R9, R12, RZ ;  /* 0x0000000c09000224 */ /* 0x002fe200078e02ff */
[----:B------:R-:W-:Y:S01]  /*0520*/  LEA.HI.X.SX32 R33, R2, R17, 0x1, P3 ;  /* 0x0000001102217211 */ /* 0x000fe200018f0eff */
[----:B------:R-:W1:Y:S01]  /*0530*/  @!P1 LDC.64 R22, c[0x0][0x220] ;  /* 0x00008800ff169b82 */ /* 0x000e620000000a00 */
[----:B------:R-:W-:Y:S01]  /*0540*/  ISETP.GE.U32.AND P3, PT, R26, UR14, PT ;  /* 0x0000000e1a007c0c */ /* 0x000fe2000bf66070 */
[----:B------:R-:W-:-:S02]  /*0550*/  @P0 IMAD R19, R29, R13, R0 ;  /* 0x0000000d1d130224 */ /* 0x000fc400078e0200 */
[----:B------:R-:W-:Y:S01]  /*0560*/  IMAD.WIDE.U32 R32, R15, UR12, R32 ;  /* 0x0000000c0f207c25 */ /* 0x000fe2000f8e0020 */
[----:B------:R-:W-:-:S03]  /*0570*/  ISETP.GE.AND.EX P3, PT, R3, UR15, PT, P3 ;  /* 0x0000000f03007c0c */ /* 0x000fc6000bf66330 */
[----:B------:R-:W3:Y:S01]  /*0580*/  @!P2 LDC.64 R14, c[0x0][0x270] ;  /* 0x00009c00ff0eab82 */ /* 0x000ee20000000a00 */
[----:B------:R-:W-:Y:S02]  /*0590*/  ISETP.GT.U32.OR P3, PT, R6, 0x27f, P3 ;  /* 0x0000027f0600780c */ /* 0x000fe40001f64470 */
[----:B------:R-:W-:Y:S02]  /*05a0*/  IADD3 R35, R33, R35, RZ ;  /* 0x0000002321237210 */ /* 0x000fe40007ffe0ff */
[----:B------:R-:W-:Y:S01]  /*05b0*/  @!P1 MOV R16, R32 ;  /* 0x0000002000109202 */ /* 0x000fe20000000f00 */
[----:B0-----:R-:W-:Y:S01]  /*05c0*/  @!P1 IMAD R0, R7, R10, RZ ;  /* 0x0000000a07009224 */ /* 0x001fe200078e02ff */
[----:B------:R-:W-:Y:S02]  /*05d0*/  @!P1 MOV R17, R35 ;  /* 0x0000002300119202 */ /* 0x000fe40000000f00 */
[----:B------:R-:W-:Y:S01]  /*05e0*/  @P0 MOV R34, R32 ;  /* 0x0000002000220202 */ /* 0x000fe20000000f00 */
[----:B------:R-:W-:-:S02]  /*05f0*/  @!P1 IMAD R21, R28, R11, R0 ;  /* 0x0000000b1c159224 */ /* 0x000fc400078e0200 */
[----:B------:R-:W-:Y:S02]  /*0600*/  @!P1 IMAD.WIDE.U32 R10, R28, R10, R16 ;  /* 0x0000000a1c0a9225 */ /* 0x000fe400078e0010 */
[----:B------:R-:W0:Y:S02]  /*0610*/  @!P3 LDC.64 R16, c[0x0][0x270] ;  /* 0x00009c00ff10bb82 */ /* 0x000e240000000a00 */
[----:B------:R-:W-:-:S05]  /*0620*/  @P0 IMAD.WIDE.U32 R12, R29, R12, R34 ;  /* 0x0000000c1d0c0225 */ /* 0x000fca00078e0022 */
[----:B------:R-:W-:Y:S02]  /*0630*/  @P0 IADD3 R0, R13, R19, RZ ;  /* 0x000000130d000210 */ /* 0x000fe40007ffe0ff */
[C---:B--2---:R-:W-:Y:S01]  /*0640*/  @P0 LEA R36, P4, R12.reuse, R36, 0x1 ;  /* 0x000000240c240211 */ /* 0x044fe200078808ff */
[----:B------:R-:W2:Y:S03]  /*0650*/  @!P2 LDC.64 R18, c[0x0][0x220] ;  /* 0x00008800ff12ab82 */ /* 0x000ea60000000a00 */
[----:B------:R-:W-:Y:S02]  /*0660*/  @P0 LEA.HI.X R37, R12, R37, R0, 0x1, P4 ;  /* 0x000000250c250211 */ /* 0x000fe400020f0c00 */
[----:B------:R-:W-:Y:S02]  /*0670*/  @!P1 IADD3 R0, R11, R21, RZ ;  /* 0x000000150b009210 */ /* 0x000fe40007ffe0ff */
[----:B-1----:R-:W-:Y:S01]  /*0680*/  @!P1 LEA R22, P4, R10, R22, 0x1 ;  /* 0x000000160a169211 */ /* 0x002fe200078808ff */
[----:B------:R-:W1:Y:S01]  /*0690*/  @!P3 LDC.64 R12, c[0x0][0x220] ;  /* 0x00008800ff0cbb82 */ /* 0x000e620000000a00 */
[----:B------:R-:W-:-:S02]  /*06a0*/  @!P2 MOV R20, R32 ;  /* 0x000000200014a202 */ /* 0x000fc40000000f00 */
[----:B------:R-:W-:Y:S01]  /*06b0*/  @!P1 LEA.HI.X R23, R10, R23, R0, 0x1, P4 ;  /* 0x000000170a179211 */ /* 0x000fe200020f0c00 */
[----:B---3--:R-:W-:Y:S01]  /*06c0*/  @!P2 IMAD R0, R5, R14, RZ ;  /* 0x0000000e0500a224 */ /* 0x008fe200078e02ff */
[----:B------:R-:W-:Y:S01]  /*06d0*/  @!P2 MOV R21, R35 ;  /* 0x000000230015a202 */ /* 0x000fe20000000f00 */
[----:B0-----:R-:W-:Y:S01]  /*06e0*/  @!P3 IMAD R8, R3, R16, RZ ;  /* 0x000000100308b224 */ /* 0x001fe200078e02ff */
[----:B------:R-:W-:Y:S01]  /*06f0*/  CS2R R10, SRZ ;  /* 0x00000000000a7805 */ /* 0x000fe2000001ff00 */
[C---:B------:R-:W-:Y:S02]  /*0700*/  @!P2 IMAD R15, R27.reuse, R15, R0 ;  /* 0x0000000f1b0fa224 */ /* 0x040fe400078e0200 */
[----:B------:R-:W-:Y:S01]  /*0710*/  @!P2 IMAD.WIDE.U32 R20, R27, R14, R20 ;  /* 0x0000000e1b14a225 */ /* 0x000fe200078e0014 */
[----:B------:R-:W-:-:S03]  /*0720*/  MOV R0, RZ ;  /* 0x000000ff00007202 */ /* 0x000fc60000000f00 */
[----:B------:R-:W-:Y:S01]  /*0730*/  @!P3 IMAD R17, R26, R17, R8 ;  /* 0x000000111a11b224 */ /* 0x000fe200078e0208 */
[----:B------:R-:W-:Y:S01]  /*0740*/  @!P2 IADD3 R8, R21, R15, RZ ;  /* 0x0000000f1508a210 */ /* 0x000fe20007ffe0ff */
[----:B------:R-:W3:Y:S01]  /*0750*/  @P0 LDG.E R11, desc[UR8][R36.64] ;  /* 0x00000008240b0981 */ /* 0x000ee2000c1e1900 */
[----:B------:R-:W-:Y:S02]  /*0760*/  @!P3 MOV R14, R32 ;  /* 0x00000020000eb202 */ /* 0x000fe40000000f00 */
[----:B------:R-:W-:Y:S01]  /*0770*/  @!P3 MOV R15, R35 ;  /* 0x00000023000fb202 */ /* 0x000fe20000000f00 */
[----:B------:R-:W4:Y:S01]  /*0780*/  @!P1 LDG.E R0, desc[UR8][R22.64] ;  /* 0x0000000816009981 */ /* 0x000f22000c1e1900 */
[----:B--2---:R-:W-:Y:S01]  /*0790*/  @!P2 LEA R18, P1, R20, R18, 0x1 ;  /* 0x000000121412a211 */ /* 0x004fe200078208ff */
[----:B------:R-:W-:-:S03]  /*07a0*/  @!P3 IMAD.WIDE.U32 R14, R26, R16, R14 ;  /* 0x000000101a0eb225 */ /* 0x000fc600078e000e */
[----:B------:R-:W-:Y:S02]  /*07b0*/  @!P2 LEA.HI.X R19, R20, R19, R8, 0x1, P1 ;  /* 0x000000131413a211 */ /* 0x000fe400008f0c08 */
[----:B------:R-:W-:-:S03]  /*07c0*/  @!P3 IADD3 R8, R15, R17, RZ ;  /* 0x000000110f08b210 */ /* 0x000fc60007ffe0ff */
[----:B------:R0:W2:Y:S01]  /*07d0*/  @!P2 LDG.E R10, desc[UR8][R18.64] ;  /* 0x00000008120aa981 */ /* 0x0000a2000c1e1900 */
[----:B-1----:R-:W-:-:S04]  /*07e0*/  @!P3 LEA R12, P1, R14, R12, 0x1 ;  /* 0x0000000c0e0cb211 */ /* 0x002fc800078208ff */
[----:B------:R-:W-:Y:S02]  /*07f0*/  @!P3 LEA.HI.X R13, R14, R13, R8, 0x1, P1 ;  /* 0x0000000d0e0db211 */ /* 0x000fe400008f0c08 */
[----:B------:R-:W-:-:S06]  /*0800*/  MOV R8, RZ ;  /* 0x000000ff00087202 */ /* 0x000fcc0000000f00 */
[----:B------:R1:W5:Y:S01]  /*0810*/  @!P3 LDG.E R8, desc[UR8][R12.64] ;  /* 0x000000080c08b981 */ /* 0x000362000c1e1900 */
[C---:B------:R-:W-:Y:S02]  /*0820*/  ISETP.GT.AND P1, PT, R4.reuse, 0x1e, PT ;  /* 0x0000001e0400780c */ /* 0x040fe40003f24270 */
[----:B------:R-:W-:Y:S02]  /*0830*/  ISETP.NE.AND P3, PT, R4, RZ, PT ;  /* 0x000000ff0400720c */ /* 0x000fe40003f65270 */
[----:B------:R-:W-:Y:S01]  /*0840*/  ISETP.NE.AND P2, PT, R6, RZ, PT ;  /* 0x000000ff0600720c */ /* 0x000fe20003f45270 */
[----:B------:R-:W-:Y:S01]  /*0850*/  BSSY B0, `(.L_x_1510) ;  /* 0x000006d000007945 */ /* 0x000fe20003800000 */
[--C-:B---3--:R-:W-:Y:S02]  /*0860*/  HADD2.F32 R15, -RZ, R11.reuse.H1_H1 ;  /* 0x3000000bff0f7230 */ /* 0x108fe40000004100 */
[----:B------:R-:W-:Y:S02]  /*0870*/  HADD2.F32 R14, -RZ, R11.H0_H0 ;  /* 0x2000000bff0e7230 */ /* 0x000fe40000004100 */
[----:B----4-:R-:W-:-:S02]  /*0880*/  HADD2.F32 R21, -RZ, R0.H1_H1 ;  /* 0x30000000ff157230 */ /* 0x010fc40000004100 */
[----:B------:R-:W-:Y:S01]  /*0890*/  FMUL.FTZ R17, R15, R15 ;  /* 0x0000000f0f117220 */ /* 0x000fe20000410000 */
[----:B------:R-:W-:Y:S02]  /*08a0*/  HADD2.F32 R16, -RZ, R0.H0_H0 ;  /* 0x20000000ff107230 */ /* 0x000fe40000004100 */
[C---:B------:R-:W-:Y:S01]  /*08b0*/  FADD.FTZ R15, R14.reuse, R15 ;  /* 0x0000000f0e0f7221 */ /* 0x040fe20000010000 */
[----:B------:R-:W-:Y:S01]  /*08c0*/  FFMA.FTZ R17, R14, R14, R17 ;  /* 0x0000000e0e117223 */ /* 0x000fe20000010011 */
[----:B0-----:R-:W-:Y:S01]  /*08d0*/  FMUL.FTZ R19, R21, R21 ;  /* 0x0000001515137220 */ /* 0x001fe20000410000 */
[----:B------:R-:W-:Y:S01]  /*08e0*/  FADD.FTZ R14, R16, R21 ;  /* 0x00000015100e7221 */ /* 0x000fe20000010000 */
[----:B------:R-:W-:Y:S01]  /*08f0*/  FADD.FTZ R15, RZ, R15 ;  /* 0x0000000fff0f7221 */ /* 0x000fe20000010000 */
[--C-:B--2---:R-:W-:Y:S02]  /*0900*/  HADD2.F32 R23, -RZ, R10.reuse.H1_H1 ;  /* 0x3000000aff177230 */ /* 0x104fe40000004100 */
[----:B-1----:R-:W-:-:S02]  /*0910*/  HADD2.F32 R12, -RZ, R10.H0_H0 ;  /* 0x2000000aff0c7230 */ /* 0x002fc40000004100 */
[----:B------:R-:W-:Y:S01]  /*0920*/  FADD.FTZ R14, R15, R14 ;  /* 0x0000000e0f0e7221 */ /* 0x000fe20000010000 */
[----:B------:R-:W-:Y:S01]  /*0930*/  FMUL.FTZ R13, R23, R23 ;  /* 0x00000017170d7220 */ /* 0x000fe20000410000 */
[----:B------:R-:W-:Y:S01]  /*0940*/  FFMA.FTZ R16, R16, R16, R19 ;  /* 0x0000001010107223 */ /* 0x000fe20000010013 */
[----:B------:R-:W-:Y:S01]  /*0950*/  FADD.FTZ R17, RZ, R17 ;  /* 0x00000011ff117221 */ /* 0x000fe20000010000 */
[C---:B------:R-:W-:Y:S01]  /*0960*/  FADD.FTZ R23, R12.reuse, R23 ;  /* 0x000000170c177221 */ /* 0x040fe20000010000 */
[----:B------:R-:W-:Y:S01]  /*0970*/  FFMA.FTZ R13, R12, R12, R13 ;  /* 0x0000000c0c0d7223 */ /* 0x000fe2000001000d */
[--C-:B-----5:R-:W-:Y:S02]  /*0980*/  HADD2.F32 R15, -RZ, R8.reuse.H1_H1 ;  /* 0x30000008ff0f7230 */ /* 0x120fe40000004100 */
[----:B------:R-:W-:Y:S01]  /*0990*/  FADD.FTZ R16, R17, R16 ;  /* 0x0000001011107221 */ /* 0x000fe20000010000 */
[----:B------:R-:W-:Y:S02]  /*09a0*/  HADD2.F32 R12, -RZ, R8.H0_H0 ;  /* 0x20000008ff0c7230 */ /* 0x000fe40000004100 */
[----:B------:R-:W-:Y:S01]  /*09b0*/  FMUL.FTZ R17, R15, R15 ;  /* 0x0000000f0f117220 */ /* 0x000fe20000410000 */
[----:B------:R-:W-:-:S02]  /*09c0*/  FADD.FTZ R14, R14, R23 ;  /* 0x000000170e0e7221 */ /* 0x000fc40000010000 */
[----:B------:R-:W-:Y:S01]  /*09d0*/  FADD.FTZ R15, R12, R15 ;  /* 0x0000000f0c0f7221 */ /* 0x000fe20000010000 */
[----:B------:R-:W-:Y:S01]  /*09e0*/  FADD.FTZ R13, R16, R13 ;  /* 0x0000000d100d7221 */ /* 0x000fe20000010000 */
[----:B------:R-:W-:Y:S02]  /*09f0*/  FFMA.FTZ R12, R12, R12, R17 ;  /* 0x0000000c0c0c7223 */ /* 0x000fe40000010011 */
[----:B------:R-:W-:Y:S02]  /*0a00*/  FADD.FTZ R14, R14, R15 ;  /* 0x0000000f0e0e7221 */ /* 0x000fe40000010000 */
[----:B------:R-:W-:-:S03]  /*0a10*/  FADD.FTZ R12, R13, R12 ;  /* 0x0000000c0d0c7221 */ /* 0x000fc60000010000 */
        /* <DEDUP_REMOVED lines=33> */
[----:B------:R-:W2:Y:S01]  /*0c30*/  LDS.128 R16, [UR5+0x30] ;  /* 0x00003005ff107984 */ /* 0x000ea20008000c00 */
[----:B-1----:R-:W-:Y:S01]  /*0c40*/  FADD.FTZ R37, R20, R12 ;  /* 0x0000000c14257221 */ /* 0x002fe20000010000 */
[----:B------:R-:W-:Y:S02]  /*0c50*/  FADD.FTZ R12, R21, R13 ;  /* 0x0000000d150c7221 */ /* 0x000fe40000010000 */
[----:B0-----:R-:W0:Y:S01]  /*0c60*/  LDS.128 R20, [UR5+0x40] ;  /* 0x00004005ff147984 */ /* 0x001e220008000c00 */
[----:B------:R-:W-:Y:S01]  /*0c70*/  FADD.FTZ R37, R37, R14 ;  /* 0x0000000e25257221 */ /* 0x000fe20000010000 */
[----:B------:R-:W-:-:S03]  /*0c80*/  FADD.FTZ R12, R12, R15 ;  /* 0x0000000f0c0c7221 */ /* 0x000fc60000010000 */
[----:B--2---:R-:W-:Y:S01]  /*0c90*/  FADD.FTZ R37, R37, R16 ;  /* 0x0000001025257221 */ /* 0x004fe20000010000 */
[----:B------:R-:W-:Y:S02]  /*0ca0*/  FADD.FTZ R16, R12, R17 ;  /* 0x000000110c107221 */ /* 0x000fe40000010000 */
[----:B------:R-:W1:Y:S01]  /*0cb0*/  LDS.128 R12, [UR5+0x50] ;  /* 0x00005005ff0c7984 */ /* 0x000e620008000c00 */
[----:B------:R-:W-:Y:S01]  /*0cc0*/  FADD.FTZ R37, R37, R18 ;  /* 0x0000001225257221 */ /* 0x000fe20000010000 */
[----:B------:R-:W-:-:S03]  /*0cd0*/  FADD.FTZ R16, R16, R19 ;  /* 0x0000001310107221 */ /* 0x000fc60000010000 */
[----:B0-----:R-:W-:Y:S01]  /*0ce0*/  FADD.FTZ R37, R37, R20 ;  /* 0x0000001425257221 */ /* 0x001fe20000010000 */
[----:B------:R-:W-:Y:S02]  /*0cf0*/  FADD.FTZ R20, R16, R21 ;  /* 0x0000001510147221 */ /* 0x000fe40000010000 */
[----:B------:R-:W0:Y:S01]  /*0d00*/  LDS.128 R16, [UR5+0x60] ;  /* 0x00006005ff107984 */ /* 0x000e220008000c00 */
[----:B------:R-:W-:Y:S01]  /*0d10*/  FADD.FTZ R37, R37, R22 ;  /* 0x0000001625257221 */ /* 0x000fe20000010000 */
[----:B------:R-:W-:-:S03]  /*0d20*/  FADD.FTZ R20, R20, R23 ;  /* 0x0000001714147221 */ /* 0x000fc60000010000 */
[----:B-1----:R-:W-:Y:S01]  /*0d30*/  FADD.FTZ R37, R37, R12 ;  /* 0x0000000c25257221 */ /* 0x002fe20000010000 */
        /* <DEDUP_REMOVED lines=10> */
[----:B------:R-:W-:-:S03]  /*0de0*/  FADD.FTZ R16, R16, R21 ;  /* 0x0000001510107221 */ /* 0x000fc60000010000 */
[----:B------:R-:W-:Y:S01]  /*0df0*/  FADD.FTZ R37, R37, R22 ;  /* 0x0000001625257221 */ /* 0x000fe20000010000 */
[----:B------:R-:W-:Y:S02]  /*0e00*/  FADD.FTZ R20, R16, R23 ;  /* 0x0000001710147221 */ /* 0x000fe40000010000 */
[----:B------:R-:W1:Y:S01]  /*0e10*/  LDS.128 R16, [UR5+0x90] ;  /* 0x00009005ff107984 */ /* 0x000e620008000c00 */
[----:B0-----:R-:W-:Y:S01]  /*0e20*/  FADD.FTZ R37, R37, R12 ;  /* 0x0000000c25257221 */ /* 0x001fe20000010000 */
[----:B------:R-:W-:Y:S02]  /*0e30*/  FADD.FTZ R12, R20, R13 ;  /* 0x0000000d140c7221 */ /* 0x000fe40000010000 */
[----:B------:R-:W0:Y:S01]  /*0e40*/  LDS.128 R20, [UR5+0xa0] ;  /* 0x0000a005ff147984 */ /* 0x000e220008000c00 */
[----:B------:R-:W-:Y:S01]  /*0e50*/  FADD.FTZ R37, R37, R14 ;  /* 0x0000000e25257221 */ /* 0x000fe20000010000 */
[----:B------:R-:W-:Y:S02]  /*0e60*/  FADD.FTZ R14, R12, R15 ;  /* 0x0000000f0c0e7221 */ /* 0x000fe40000010000 */
[----:B------:R-:W2:Y:S01]  /*0e70*/  LDS.64 R12, [UR5+0xb0] ;  /* 0x0000b005ff0c7984 */ /* 0x000ea20008000a00 */
[----:B-1----:R-:W-:Y:S01]  /*0e80*/  FADD.FTZ R37, R37, R16 ;  /* 0x0000001025257221 */ /* 0x002fe20000010000 */
[----:B------:R-:W-:-:S03]  /*0e90*/  FADD.FTZ R14, R14, R17 ;  /* 0x000000110e0e7221 */ /* 0x000fc60000010000 */
[----:B------:R-:W-:Y:S01]  /*0ea0*/  FADD.FTZ R37, R37, R18 ;  /* 0x0000001225257221 */ /* 0x000fe20000010000 */
[----:B------:R-:W-:-:S03]  /*0eb0*/  FADD.FTZ R14, R14, R19 ;  /* 0x000000130e0e7221 */ /* 0x000fc60000010000 */
[----:B0-----:R-:W-:Y:S01]  /*0ec0*/  FADD.FTZ R37, R37, R20 ;  /* 0x0000001425257221 */ /* 0x001fe20000010000 */
[----:B------:R-:W-:-:S03]  /*0ed0*/  FADD.FTZ R14, R14, R21 ;  /* 0x000000150e0e7221 */ /* 0x000fc60000010000 */
[----:B------:R-:W-:Y:S01]  /*0ee0*/  FADD.FTZ R37, R37, R22 ;  /* 0x0000001625257221 */ /* 0x000fe20000010000 */
[----:B------:R-:W-:-:S03]  /*0ef0*/  FADD.FTZ R14, R14, R23 ;  /* 0x000000170e0e7221 */ /* 0x000fc60000010000 */
[----:B--2---:R-:W-:Y:S01]  /*0f00*/  FADD.FTZ R20, R37, R12 ;  /* 0x0000000c25147221 */ /* 0x004fe20000010000 */
[----:B------:R-:W-:-:S07]  /*0f10*/  FADD.FTZ R21, R14, R13 ;  /* 0x0000000d0e157221 */ /* 0x000fce0000010000 */
.L_x_1511:
[----:B------:R-:W-:Y:S05]  /*0f20*/  BSYNC B0 ;  /* 0x0000000000007941 */ /* 0x000fea0003800000 */
.L_x_1510:
        /* <DEDUP_REMOVED lines=28> */
.L_x_1514:
[----:B-1----:R-:W2:Y:S04]  /*10f0*/  LDG.E.STRONG.GPU R14, desc[UR8][R12.64] ;  /* 0x000000080c0e7981 */ /* 0x002ea8000c1ef900 */
[----:B--2---:R-:W-:Y:S01]  /*1100*/  CCTL.IVALL ;  /* 0x00000000ff00798f */ /* 0x004fe20002000000 */
[----:B------:R-:W-:Y:S05]  /*1110*/  YIELD ;  /* 0x0000000000007946 */ /* 0x000fea0003800000 */
[----:B------:R-:W-:-:S13]  /*1120*/  ISETP.NE.AND P1, PT, R14, R17, PT ;  /* 0x000000110e00720c */ /* 0x000fda0003f25270 */
[----:B------:R-:W-:Y:S05]  /*1130*/  @P1 BRA `(.L_x_1514) ;  /* 0xfffffffc00ec1947 */ /* 0x000fea000383ffff */
.L_x_1513:
        /* <DEDUP_REMOVED lines=11> */
.L_x_1516:
[C---:B------:R-:W-:Y:S02]  /*11f0*/  ISETP.EQ.OR P3, PT, R18.reuse, UR7, P2 ;  /* 0x0000000712007c0c */ /* 0x040fe40009762670 */
[----:B------:R-:W-:-:S04]  /*1200*/  IADD3 R16, R18, 0x1, RZ ;  /* 0x0000000112107810 */ /* 0x000fc80007ffe0ff */
[----:B------:R-:W-:-:S07]  /*1210*/  ISETP.EQ.OR P4, PT, R16, UR7, P2 ;  /* 0x0000000710007c0c */ /* 0x000fce0009782670 */
[----:B------:R-:W1:Y:S01]  /*1220*/  @!P3 LDC R17, c[0x0][0x10] ;  /* 0x00000400ff11bb82 */ /* 0x000e620000000800 */
[----:B------:R-:W2:Y:S01]  /*1230*/  @!P3 S2R R23, SR_CTAID.Y ;  /* 0x000000000017b919 */ /* 0x000ea20000002600 */
[----:B------:R-:W-:-:S04]  /*1240*/  @!P3 LOP3.LUT R14, R24, 0x1, RZ, 0xc0, !PT ;  /* 0x00000001180eb812 */ /* 0x000fc800078ec0ff */
[----:B------:R-:W3:Y:S02]  /*1250*/  @!P4 S2R R36, SR_CTAID.Y ;  /* 0x000000000024c919 */ /* 0x000ee40000002600 */
[----:B------:R-:W4:Y:S01]  /*1260*/  @!P3 LDC.64 R12, c[0x0][0x248] ;  /* 0x00009200ff0cbb82 */ /* 0x000f220000000a00 */
[----:B-1----:R-:W-:-:S04]  /*1270*/  @!P3 IMAD R14, R14, R17, RZ ;  /* 0x000000110e0eb224 */ /* 0x002fc800078e02ff */
[----:B------:R-:W-:-:S05]  /*1280*/  @!P3 IMAD R14, R14, R19, RZ ;  /* 0x000000130e0eb224 */ /* 0x000fca00078e02ff */
[----:B------:R-:W-:-:S05]  /*1290*/  @!P3 SHF.L.U32 R15, R14, 0x1, RZ ;  /* 0x000000010e0fb819 */ /* 0x000fca00000006ff */
[----:B----4-:R-:W-:-:S04]  /*12a0*/  @!P3 IMAD.WIDE R12, R15, 0x4, R12 ;  /* 0x000000040f0cb825 */ /* 0x010fc800078e020c */
[----:B--2---:R-:W-:Y:S02]  /*12b0*/  @!P3 IMAD R15, R17, R18, R23 ;  /* 0x00000012110fb224 */ /* 0x004fe400078e0217 */
[----:B------:R-:W3:Y:S02]  /*12c0*/  @!P4 LDC R17, c[0x0][0x10] ;  /* 0x00000400ff11cb82 */ /* 0x000ee40000000800 */
[----:B------:R-:W-:-:S06]  /*12d0*/  @!P3 IMAD.WIDE.U32 R14, R15, 0x8, R12 ;  /* 0x000000080f0eb825 */ /* 0x000fcc00078e000c */
[----:B------:R-:W0:Y:S01]  /*12e0*/  @!P3 LDG.E.64 R14, desc[UR8][R14.64] ;  /* 0x000000080e0eb981 */ /* 0x000e22000c1e1b00 */
[----:B------:R-:W1:Y:S01]  /*12f0*/  @!P4 LDC.64 R12, c[0x0][0x248] ;  /* 0x00009200ff0ccb82 */ /* 0x000e620000000a00 */
[----:B---3--:R-:W-:Y:S01]  /*1300*/  @!P4 IMAD R23, R16, R17, R36 ;  /* 0x000000111017c224 */ /* 0x008fe200078e0224 */
[----:B------:R-:W-:-:S05]  /*1310*/  @!P4 LOP3.LUT R16, R24, 0x1, RZ, 0xc0, !PT ;  /* 0x000000011810c812 */ /* 0x000fca00078ec0ff */
[----:B------:R-:W-:-:S04]  /*1320*/  @!P4 IMAD R16, R16, R17, RZ ;  /* 0x000000111010c224 */ /* 0x000fc800078e02ff */
[----:B------:R-:W-:-:S05]  /*1330*/  @!P4 IMAD R16, R16, R19, RZ ;  /* 0x000000131010c224 */ /* 0x000fca00078e02ff */
[----:B------:R-:W-:-:S05]  /*1340*/  @!P4 SHF.L.U32 R17, R16, 0x1, RZ ;  /* 0x000000011011c819 */ /* 0x000fca00000006ff */
[----:B-1----:R-:W-:-:S04]  /*1350*/  @!P4 IMAD.WIDE R12, R17, 0x4, R12 ;  /* 0x00000004110cc825 */ /* 0x002fc800078e020c */
[----:B------:R-:W-:-:S06]  /*1360*/  @!P4 IMAD.WIDE.U32 R12, R23, 0x8, R12 ;  /* 0x00000008170cc825 */ /* 0x000fcc00078e000c */
[----:B------:R-:W2:Y:S01]  /*1370*/  @!P4 LDG.E.64 R12, desc[UR8][R12.64] ;  /* 0x000000080c0cc981 */ /* 0x000ea2000c1e1b00 */
[C---:B------:R-:W-:Y:S02]  /*1380*/  IADD3 R23, R18.reuse, 0x2, RZ ;  /* 0x0000000212177810 */ /* 0x040fe40007ffe0ff */
[----:B------:R-:W-:Y:S02]  /*1390*/  IADD3 R37, R18, 0x3, RZ ;  /* 0x0000000312257810 */ /* 0x000fe40007ffe0ff */
[----:B------:R-:W-:-:S13]  /*13a0*/  ISETP.EQ.OR P1, PT, R23, UR7, P2 ;  /* 0x0000000717007c0c */ /* 0x000fda0009722670 */
[----:B------:R-:W1:Y:S01]  /*13b0*/  @!P1 S2R R17, SR_CTAID.Y ;  /* 0x0000000000119919 */ /* 0x000e620000002600 */
[----:B------:R-:W1:Y:S02]  /*13c0*/  @!P1 LDC R16, c[0x0][0x10] ;  /* 0x00000400ff109b82 */ /* 0x000e640000000800 */
[----:B-1----:R-:W-:Y:S01]  /*13d0*/  @!P1 IMAD R23, R23, R16, R17 ;  /* 0x0000001017179224 */ /* 0x002fe200078e0211 */
[----:B------:R-:W-:-:S05]  /*13e0*/  @!P1 LOP3.LUT R17, R24, 0x1, RZ, 0xc0, !PT ;  /* 0x0000000118119812 */ /* 0x000fca00078ec0ff */
[----:B------:R-:W-:-:S04]  /*13f0*/  @!P1 IMAD R16, R17, R16, RZ ;  /* 0x0000001011109224 */ /* 0x000fc800078e02ff */
[----:B------:R-:W-:-:S05]  /*1400*/  @!P1 IMAD R16, R16, R19, RZ ;  /* 0x0000001310109224 */ /* 0x000fca00078e02ff */
[----:B------:R-:W-:Y:S01]  /*1410*/  @!P1 SHF.L.U32 R17, R16, 0x1, RZ ;  /* 0x0000000110119819 */ /* 0x000fe200000006ff */
[----:B0-----:R-:W-:Y:S01]  /*1420*/  @!P3 FADD.FTZ R20, R20, R14 ;  /* 0x0000000e1414b221 */ /* 0x001fe20000010000 */
[----:B------:R-:W-:Y:S01]  /*1430*/  @!P3 FADD.FTZ R21, R21, R15 ;  /* 0x0000000f1515b221 */ /* 0x000fe20000010000 */
[----:B------:R-:W-:Y:S01]  /*1440*/  ISETP.EQ.OR P3, PT, R37, UR7, P2 ;  /* 0x0000000725007c0c */ /* 0x000fe20009762670 */
[----:B------:R-:W0:-:S12]  /*1450*/  @!P1 LDC.64 R14, c[0x0][0x248] ;  /* 0x00009200ff0e9b82 */ /* 0x000e180000000a00 */
[----:B------:R-:W1:Y:S01]  /*1460*/  @!P3 S2R R36, SR_CTAID.Y ;  /* 0x000000000024b919 */ /* 0x000e620000002600 */
[----:B------:R-:W1:Y:S01]  /*1470*/  @!P3 LDC R16, c[0x0][0x10] ;  /* 0x00000400ff10bb82 */ /* 0x000e620000000800 */
[----:B0-----:R-:W-:Y:S01]  /*1480*/  @!P1 IMAD.WIDE R14, R17, 0x4, R14 ;  /* 0x00000004110e9825 */ /* 0x001fe200078e020e */
[----:B------:R-:W-:-:S03]  /*1490*/  @!P3 LOP3.LUT R17, R24, 0x1, RZ, 0xc0, !PT ;  /* 0x000000011811b812 */ /* 0x000fc600078ec0ff */
[----:B------:R-:W-:-:S06]  /*14a0*/  @!P1 IMAD.WIDE.U32 R14, R23, 0x8, R14 ;  /* 0x00000008170e9825 */ /* 0x000fcc00078e000e */
[----:B------:R-:W3:Y:S01]  /*14b0*/  @!P1 LDG.E.64 R14, desc[UR8][R14.64] ;  /* 0x000000080e0e9981 */ /* 0x000ee2000c1e1b00 */
[-C--:B-1----:R-:W-:Y:S02]  /*14c0*/  @!P3 IMAD R37, R37, R16.reuse, R36 ;  /* 0x000000102525b224 */ /* 0x082fe400078e0224 */
[----:B--2---:R-:W-:Y:S01]  /*14d0*/  @!P4 FADD.FTZ R20, R20, R12 ;  /* 0x0000000c1414c221 */ /* 0x004fe20000010000 */
[----:B------:R-:W-:Y:S02]  /*14e0*/  @!P3 IMAD R12, R17, R16, RZ ;  /* 0x00000010110cb224 */ /* 0x000fe400078e02ff */
[----:B------:R-:W0:Y:S02]  /*14f0*/  @!P3 LDC.64 R16, c[0x0][0x248] ;  /* 0x00009200ff10bb82 */ /* 0x000e240000000a00 */
[----:B------:R-:W-:-:S05]  /*1500*/  @!P3 IMAD R12, R12, R19, RZ ;  /* 0x000000130c0cb224 */ /* 0x000fca00078e02ff */
[----:B------:R-:W-:-:S05]  /*1510*/  @!P3 SHF.L.U32 R23, R12, 0x1, RZ ;  /* 0x000000010c17b819 */ /* 0x000fca00000006ff */
[----:B0-----:R-:W-:-:S04]  /*1520*/  @!P3 IMAD.WIDE R16, R23, 0x4, R16 ;  /* 0x000000041710b825 */ /* 0x001fc800078e0210 */
[----:B------:R-:W-:-:S06]  /*1530*/  @!P3 IMAD.WIDE.U32 R16, R37, 0x8, R16 ;  /* 0x000000082510b825 */ /* 0x000fcc00078e0010 */
[----:B------:R-:W2:Y:S01]  /*1540*/  @!P3 LDG.E.64 R16, desc[UR8][R16.64] ;  /* 0x000000081010b981 */ /* 0x000ea2000c1e1b00 */
[----:B------:R-:W-:Y:S01]  /*1550*/  IADD3 R22, R22, -0x4, RZ ;  /* 0xfffffffc16167810 */ /* 0x000fe20007ffe0ff */
[----:B------:R-:W-:-:S03]  /*1560*/  @!P4 FADD.FTZ R21, R21, R13 ;  /* 0x0000000d1515c221 */ /* 0x000fc60000010000 */
[----:B------:R-:W-:Y:S02]  /*1570*/  ISETP.NE.AND P4, PT, R22, RZ, PT ;  /* 0x000000ff1600720c */ /* 0x000fe40003f85270 */
[----:B------:R-:W-:Y:S01]  /*1580*/  IADD3 R18, R18, 0x4, RZ ;  /* 0x0000000412127810 */ /* 0x000fe20007ffe0ff */
[----:B---3--:R-:W-:Y:S01]  /*1590*/  @!P1 FADD.FTZ R20, R20, R14 ;  /* 0x0000000e14149221 */ /* 0x008fe20000010000 */
[----:B------:R-:W-:-:S03]  /*15a0*/  @!P1 FADD.FTZ R21, R21, R15 ;  /* 0x0000000f15159221 */ /* 0x000fc60000010000 */
[----:B--2---:R-:W-:Y:S01]  /*15b0*/  @!P3 FADD.FTZ R20, R20, R16 ;  /* 0x000000101414b221 */ /* 0x004fe20000010000 */
[----:B------:R-:W-:-:S05]  /*15c0*/  @!P3 FADD.FTZ R21, R21, R17 ;  /* 0x000000111515b221 */ /* 0x000fca0000010000 */
[----:B------:R-:W-:Y:S05]  /*15d0*/  @P4 BRA `(.L_x_1516) ;  /* 0xfffffffc00044947 */ /* 0x000fea000383ffff */
.L_x_1515:
        /* <DEDUP_REMOVED lines=19> */
.L_x_1518:
[----:B------:R-:W-:Y:S05]  /*1710*/  BSYNC B0 ;  /* 0x0000000000007941 */ /* 0x000fea0003800000 */
.L_x_1517:
        /* <DEDUP_REMOVED lines=11> */
[----:B------:R-:W3:Y:S01]  /*17d0*/  @!P1 LDC R23, c[0x0][0x10] ;  /* 0x00000400ff179b82 */ /* 0x000ee20000000800 */
[-C--:B-1----:R-:W-:Y:S02]  /*17e0*/  @!P3 IMAD R17, R17, R14.reuse, R12 ;  /* 0x0000000e1111b224 */ /* 0x082fe400078e020c */
[----:B------:R-:W-:-:S05]  /*17f0*/  @!P3 IMAD R14, R13, R14, RZ ;  /* 0x0000000e0d0eb224 */ /* 0x000fca00078e02ff */
[----:B------:R-:W1:Y:S01]  /*1800*/  @!P3 LDC.64 R12, c[0x0][0x248] ;  /* 0x00009200ff0cbb82 */ /* 0x000e620000000a00 */
[----:B---3--:R-:W-:Y:S02]  /*1810*/  @!P1 IMAD R22, R22, R23, RZ ;  /* 0x0000001716169224 */ /* 0x008fe400078e02ff */
[-C--:B------:R-:W-:Y:S02]  /*1820*/  @!P3 IMAD R16, R14, R19.reuse, RZ ;  /* 0x000000130e10b224 */ /* 0x080fe400078e02ff */
[----:B------:R-:W-:Y:S02]  /*1830*/  @!P1 IMAD R22, R22, R19, RZ ;  /* 0x0000001316169224 */ /* 0x000fe400078e02ff */
[----:B--2---:R-:W-:Y:S01]  /*1840*/  @!P1 IMAD R23, R18, R23, R36 ;  /* 0x0000001712179224 */ /* 0x004fe200078e0224 */
[----:B------:R-:W2:Y:S01]  /*1850*/  @!P1 LDC.64 R14, c[0x0][0x248] ;  /* 0x00009200ff0e9b82 */ /* 0x000ea20000000a00 */
[----:B------:R-:W-:-:S05]  /*1860*/  @!P3 SHF.L.U32 R19, R16, 0x1, RZ ;  /* 0x000000011013b819 */ /* 0x000fca00000006ff */
        /* <DEDUP_REMOVED lines=11> */
.L_x_1512:
        /* <DEDUP_REMOVED lines=8> */
[----:B------:R-:W3:Y:S01]  /*19a0*/  LDC.64 R12, c[0x0][0x230] ;  /* 0x00008c00ff0c7b82 */ /* 0x000ee20000000a00 */
[----:B------:R-:W-:Y:S01]  /*19b0*/  HADD2.F32 R41, -RZ, R10.H1_H1 ;  /* 0x3000000aff297230 */ /* 0x000fe20000004100 */
[----:B------:R-:W-:Y:S01]  /*19c0*/  ISETP.NE.AND P4, PT, RZ, UR10, PT ;  /* 0x0000000aff007c0c */ /* 0x000fe2000bf85270 */
[----:B------:R-:W-:Y:S01]  /*19d0*/  HADD2.F32 R45, -RZ, R8.H1_H1 ;  /* 0x30000008ff2d7230 */ /* 0x000fe20000004100 */
[----:B------:R-:W-:-:S04]  /*19e0*/  ULDC.64 UR12, c[0x0][0x278] ;  /* 0x00009e00000c7ab9 */ /* 0x000fc80000000a00 */
        /* <DEDUP_REMOVED lines=13> */
[--C-:B0-----:R-:W-:Y:S01]  /*1ac0*/  HADD2.F32 R21, -RZ, R11.reuse.H1_H1 ;  /* 0x3000000bff157230 */ /* 0x101fe20000004100 */
[----:B------:R-:W-:Y:S01]  /*1ad0*/  ISETP.GE.U32.AND P2, PT, R28, UR12, PT ;  /* 0x0000000c1c007c0c */ /* 0x000fe2000bf46070 */
[----:B-1----:R-:W-:Y:S01]  /*1ae0*/  HADD2.F32 R19, -RZ, R11.H0_H0 ;  /* 0x2000000bff137230 */ /* 0x002fe20000004100 */
[----:B------:R-:W0:Y:S01]  /*1af0*/  LDS.64 R16, [UR5+0xc0] ;  /* 0x0000c005ff107984 */ /* 0x000e220008000a00 */
[--C-:B------:R-:W-:Y:S01]  /*1b00*/  HADD2.F32 R23, -RZ, R0.reuse.H0_H0 ;  /* 0x20000000ff177230 */ /* 0x100fe20000004100 */
[----:B------:R-:W-:Y:S01]  /*1b10*/  ISETP.GE.U32.AND P3, PT, R27, UR12, PT ;  /* 0x0000000c1b007c0c */ /* 0x000fe2000bf66070 */
[----:B--2---:R-:W-:Y:S01]  /*1b20*/  HADD2.F32 R37, -RZ, R0.H1_H1 ;  /* 0x30000000ff257230 */ /* 0x004fe20000004100 */
[----:B------:R-:W-:Y:S01]  /*1b30*/  ISETP.GE.AND.EX P2, PT, R7, UR13, PT, P2 ;  /* 0x0000000d07007c0c */ /* 0x000fe2000bf46320 */
[----:B------:R-:W-:Y:S01]  /*1b40*/  HADD2.F32 R39, -RZ, R10.H0_H0 ;  /* 0x2000000aff277230 */ /* 0x000fe20000004100 */
[----:B------:R-:W-:Y:S01]  /*1b50*/  ISETP.GE.AND.EX P3, PT, R5, UR13, PT, P3 ;  /* 0x0000000d05007c0c */ /* 0x000fe2000bf66330 */
[----:B------:R-:W-:Y:S01]  /*1b60*/  HADD2.F32 R43, -RZ, R8.H0_H0 ;  /* 0x20000008ff2b7230 */ /* 0x000fe20000004100 */
[----:B------:R-:W-:-:S02]  /*1b70*/  ISETP.GT.U32.OR P2, PT, R6, 0x27f, P2 ;  /* 0x0000027f0600780c */ /* 0x000fc40001744470 */
[----:B------:R-:W-:Y:S01]  /*1b80*/  ISETP.GT.U32.OR P3, PT, R6, 0x27f, P3 ;  /* 0x0000027f0600780c */ /* 0x000fe20001f64470 */
[----:B0-----:R-:W-:-:S04]  /*1b90*/  FMUL.FTZ R16, R16, UR6 ;  /* 0x0000000610107c20 */ /* 0x001fc80008410000 */
[----:B------:R-:W-:Y:S01]  /*1ba0*/  FMUL.FTZ R2, R16, R16 ;  /* 0x0000001010027220 */ /* 0x000fe20000410000 */
[--C-:B------:R-:W-:Y:S01]  /*1bb0*/  FADD.FTZ R11, R19, -R16.reuse ;  /* 0x80000010130b7221 */ /* 0x100fe20000010000 */
[--C-:B------:R-:W-:Y:S01]  /*1bc0*/  FADD.FTZ R19, R23, -R16.reuse ;  /* 0x8000001017137221 */ /* 0x100fe20000010000 */
[----:B------:R-:W-:Y:S01]  /*1bd0*/  FADD.FTZ R23, R39, -R16 ;  /* 0x8000001027177221 */ /* 0x000fe20000010000 */
[----:B------:R-:W-:Y:S01]  /*1be0*/  FFMA.FTZ R2, R17, UR6, -R2 ;  /* 0x0000000611027c23 */ /* 0x000fe20008010802 */
[----:B------:R-:W-:-:S04]  /*1bf0*/  FADD.FTZ R39, R43, -R16 ;  /* 0x800000102b277221 */ /* 0x000fc80000010000 */
        /* <DEDUP_REMOVED lines=23> */
[C-C-:B------:R-:W-:Y:S01]  /*1d70*/  FFMA.FTZ R21, R13.reuse, R16, R15.reuse ;  /* 0x000000100d157223 */ /* 0x140fe2000001000f */
[C-C-:B------:R-:W-:Y:S01]  /*1d80*/  FFMA.FTZ R19, R13.reuse, R18, R15.reuse ;  /* 0x000000120d137223 */ /* 0x140fe2000001000f */
[C-C-:B------:R-:W-:Y:S01]  /*1d90*/  FFMA.FTZ R17, R13.reuse, R20, R15.reuse ;  /* 0x000000140d117223 */ /* 0x140fe2000001000f */
[----:B------:R-:W-:Y:S01]  /*1da0*/  FFMA.FTZ R14, R12, R39, R14 ;  /* 0x000000270c0e7223 */ /* 0x000fe2000001000e */
        /* <DEDUP_REMOVED lines=12> */
.L_x_1519:
[----:B------:R-:W-:Y:S04]  /*1e70*/  BSSY B0, `(.L_x_1520) ;  /* 0x000000e000007945 */ /* 0x000fe80003800000 */
[----:B------:R-:W-:Y:S05]  /*1e80*/  @!P0 BRA `(.L_x_1521) ;  /* 0x0000000000308947 */ /* 0x000fea0003800000 */
        /* <DEDUP_REMOVED lines=12> */
.L_x_1521:
[----:B------:R-:W-:Y:S05]  /*1f50*/  BSYNC B0 ;  /* 0x0000000000007941 */ /* 0x000fea0003800000 */
.L_x_1520:
        /* <DEDUP_REMOVED lines=11> */
.L_x_1522:
[----:B------:R-:W-:Y:S04]  /*2010*/  BSSY B0, `(.L_x_1523) ;  /* 0x000000e000007945 */ /* 0x000fe80003800000 */
        /* <DEDUP_REMOVED lines=9> */
[----:B0-----:R-:W-:-:S02]  /*20b0*/  LEA R12, P2, R10, UR12, 0x1 ;  /* 0x0000000c0a0c7c11 */ /* 0x001fc4000f8408ff */
[----:B------:R-:W-:-:S04]  /*20c0*/  IADD3 R7, R11, R7, RZ ;  /* 0x000000070b077210 */ /* 0x000fc80007ffe0ff */
[----:B------:R-:W-:-:S05]  /*20d0*/  LEA.HI.X R13, R10, UR13, R7, 0x1, P2 ;  /* 0x0000000d0a0d7c11 */ /* 0x000fca00090f0c07 */
[----:B------:R1:W-:Y:S02]  /*20e0*/  STG.E desc[UR8][R12.64], R21 ;  /* 0x000000150c007986 */ /* 0x0003e4000c101908 */
.L_x_1524:
[----:B------:R-:W-:Y:S05]  /*20f0*/  BSYNC B0 ;  /* 0x0000000000007941 */ /* 0x000fea0003800000 */
.L_x_1523:
        /* <DEDUP_REMOVED lines=11> */
.L_x_1525:
[----:B------:R-:W-:Y:S04]  /*21b0*/  BSSY B0, `(.L_x_1526) ;  /* 0x000000e000007945 */ /* 0x000fe80003800000 */
[----:B------:R-:W-:Y:S05]  /*21c0*/  @P3 BRA `(.L_x_1527) ;  /* 0x0000000000303947 */ /* 0x000fea0003800000 */
[----:B------:R-:W-:Y:S01]  /*21d0*/  ULDC.64 UR12, c[0x0][0x270] ;  /* 0x00009c00000c7ab9 */ /* 0x000fe20000000a00 */
[----:B01----:R-:W-:Y:S01]  /*21e0*/  MOV R12, R32 ;  /* 0x00000020000c7202 */ /* 0x003fe20000000f00 */
        /* <DEDUP_REMOVED lines=10> */
.L_x_1527:
[----:B------:R-:W-:Y:S05]  /*2290*/  BSYNC B0 ;  /* 0x0000000000007941 */ /* 0x000fea0003800000 */
.L_x_1526:
[----:B------:R-:W-:Y:S05]  /*22a0*/  @!P4 BRA `(.L_x_1528) ;  /* 0x000000000028c947 */ /* 0x000fea0003800000 */
[----:B------:R-:W-:Y:S01]  /*22b0*/  FMUL.FTZ R7, R17, -1.4426950216293334961 ;  /* 0xbfb8aa3b11077820 */ /* 0x000fe20000410000 */
[----:B------:R-:W-:-:S05]  /*22c0*/  FMUL.FTZ R0, R14, -1.4426950216293334961 ;  /* 0xbfb8aa3b0e007820 */ /* 0x000fca0000410000 */
[----:B------:R-:W3:Y:S08]  /*22d0*/  MUFU.EX2 R7, R7 ;  /* 0x0000000700077308 */ /* 0x000ef00000000800 */
[----:B------:R-:W4:Y:S01]  /*22e0*/  MUFU.EX2 R0, R0 ;  /* 0x0000000000007308 */ /* 0x000f220000000800 */
[----:B---3--:R-:W-:-:S07]  /*22f0*/  FADD.FTZ R8, R7, 1 ;  /* 0x3f80000007087421 */ /* 0x008fce0000010000 */
[----:B------:R-:W3:Y:S01]  /*2300*/  MUFU.RCP R8, R8 ;  /* 0x0000000800087308 */ /* 0x000ee20000001000 */
[----:B----4-:R-:W-:-:S07]  /*2310*/  FADD.FTZ R2, R0, 1 ;  /* 0x3f80000000027421 */ /* 0x010fce0000010000 */
[----:B------:R-:W4:Y:S01]  /*2320*/  MUFU.RCP R5, R2 ;  /* 0x0000000200057308 */ /* 0x000f220000001000 */
[----:B---3--:R-:W-:Y:S01]  /*2330*/  FMUL.FTZ R17, R17, R8 ;  /* 0x0000000811117220 */ /* 0x008fe20000410000 */
[----:B----4-:R-:W-:-:S07]  /*2340*/  FMUL.FTZ R14, R14, R5 ;  /* 0x000000050e0e7220 */ /* 0x010fce0000410000 */
.L_x_1528:
[----:B------:R-:W-:Y:S04]  /*2350*/  BSSY B0, `(.L_x_1529) ;  /* 0x000000d000007945 */ /* 0x000fe80003800000 */
[----:B------:R-:W-:Y:S05]  /*2360*/  @P1 BRA `(.L_x_1530) ;  /* 0x00000000002c1947 */ /* 0x000fea0003800000 */
[----:B------:R-:W-:Y:S01]  /*2370*/  ULDC.64 UR12, c[0x0][0x270] ;  /* 0x00009c00000c7ab9 */ /* 0x000fe20000000a00 */
        /* <DEDUP_REMOVED lines=10> */
.L_x_1530:
[----:B------:R-:W-:Y:S05]  /*2420*/  BSYNC B0 ;  /* 0x0000000000007941 */ /* 0x000fea0003800000 */
.L_x_1529:
[----:B---3--:R-:W3:Y:S01]  /*2430*/  LDC R3, c[0x0][0x10] ;  /* 0x00000400ff037b82 */ /* 0x008ee20000000800 */
[----:B------:R-:W-:Y:S02]  /*2440*/  IADD3 R24, R24, 0x1, RZ ;  /* 0x0000000118187810 */ /* 0x000fe40007ffe0ff */
[----:B---3--:R-:W-:-:S04]  /*2450*/  IADD3 R30, R3, R30, RZ ;  /* 0x0000001e031e7210 */ /* 0x008fc80007ffe0ff */
[----:B------:R-:W-:-:S13]  /*2460*/  ISETP.GE.AND P1, PT, R30, UR4, PT ;  /* 0x000000041e007c0c */ /* 0x000fda000bf26270 */
[----:B------:R-:W-:Y:S05]  /*2470*/  @!P1 BRA `(.L_x_1531) ;  /* 0xffffffdc00689947 */ /* 0x000fea000383ffff */
[----:B------:R-:W-:Y:S05]  /*2480*/  EXIT ;  /* 0x000000000000794d */ /* 0x000fea0003800000 */
.L_x_1532:
        /* <DEDUP_REMOVED lines=15> */
.L_x_1925:


//--------------------- .text._Z35group_norm_nhwc_fwd_one_pass_kernelI11Fp16IOBf16WLi64ELi10ELi640EEv26Group_norm_nhwc_fwd_params --------------------------
	.section	.text._Z35group_norm_nhwc_fwd_one_pass_kernelI11Fp16IOBf16WLi64ELi10ELi640EEv26Group_norm_nhwc_fwd_params,"ax",@progbits
	.align	128
        .global         _Z35group_norm_nhwc_fwd_one_pass_kernelI11Fp16IOBf16WLi64ELi10ELi640EEv26Group_norm_nhwc_fwd_params
        .type           _Z35group_norm_nhwc_fwd_one_pass_kernelI11Fp16IOBf16WLi64ELi10ELi640EEv26Group_norm_nhwc_fwd_params,@function
        .size           _Z35group_norm_nhwc_fwd_one_pass_kernelI11Fp16IOBf16WLi64ELi10ELi640EEv26Group_norm_nhwc_fwd_params,(.L_x_1926 - _Z35group_norm_nhwc_fwd_one_pass_kernelI11Fp16IOBf16WLi64ELi10ELi640EEv26Group_norm_nhwc_fwd_params)
        .other          _Z35group_norm_nhwc_fwd_one_pass_kernelI11Fp16IOBf16WLi64ELi10ELi640EEv26Group_norm_nhwc_fwd_params,@"STO_CUDA_ENTRY STV_DEFAULT"
_Z35group_norm_nhwc_fwd_one_pass_kernelI11Fp16IOBf16WLi64ELi10ELi640EEv26Group_norm_nhwc_fwd_params:
.text._Z35group_norm_nhwc_fwd_one_pass_kernelI11Fp16IOBf16WLi64ELi10ELi640EEv26Group_norm_nhwc_fwd_params:
        /* <DEDUP_REMOVED lines=31> */
.L_x_1545:
        /* <DEDUP_REMOVED lines=142> */
.L_x_1534:
[----:B------:R-:W-:Y:S05]  /*0ad0*/  BSYNC B0 ;  /* 0x0000000000007941 */ /* 0x000fea0003800000 */
.L_x_1533:
        /* <DEDUP_REMOVED lines=28> */
.L_x_1537:
[----:B-1----:R-:W2:Y:S04]  /*0ca0*/  LDG.E.STRONG.GPU R6, desc[UR8][R4.64] ;  /* 0x0000000804067981 */ /* 0x002ea8000c1ef900 */
[----:B--2---:R-:W-:Y:S01]  /*0cb0*/  CCTL.IVALL ;  /* 0x00000000ff00798f */ /* 0x004fe20002000000 */
[----:B------:R-:W-:Y:S05]  /*0cc0*/  YIELD ;  /* 0x0000000000007946 */ /* 0x000fea0003800000 */
[----:B------:R-:W-:-:S13]  /*0cd0*/  ISETP.NE.AND P1, PT, R6, R9, PT ;  /* 0x000000090600720c */ /* 0x000fda0003f25270 */
[----:B------:R-:W-:Y:S05]  /*0ce0*/  @P1 BRA `(.L_x_1537) ;  /* 0xfffffffc00ec1947 */ /* 0x000fea000383ffff */
.L_x_1536:
        /* <DEDUP_REMOVED lines=11> */
.L_x_1539:
        /* <DEDUP_REMOVED lines=31> */
[-C--:B--2---:R-:W-:Y:S01]  /*0f90*/  @!P3 IMAD R15, R15, R8.reuse, RZ ;  /* 0x000000080f0fb224 */ /* 0x084fe200078e02ff */
        /* <DEDUP_REMOVED lines=31> */
.L_x_1538:
        /* <DEDUP_REMOVED lines=19> */
.L_x_1541:
[----:B------:R-:W-:Y:S05]  /*12c0*/  BSYNC B0 ;  /* 0x0000000000007941 */ /* 0x000fea0003800000 */
.L_x_1540:
        /* <DEDUP_REMOVED lines=32> */
.L_x_1535:
        /* <DEDUP_REMOVED lines=33> */
[--C-:B------:R-:W-:Y:S02]  /*16e0*/  HADD2.F32 R7, -RZ, R23.reuse.H1_H1 ;  /* 0x30000017ff077230 */ /* 0x100fe40000004100 */
[----:B------:R-:W-:Y:S02]  /*16f0*/  HADD2.F32 R23, -RZ, R23.H0_H0 ;  /* 0x20000017ff177230 */ /* 0x000fe40000004100 */
        /* <DEDUP_REMOVED lines=25> */
.L_x_1542:
        /* <DEDUP_REMOVED lines=14> */
.L_x_1544:
[----:B------:R-:W-:Y:S05]  /*1970*/  BSYNC B0 ;  /* 0x0000000000007941 */ /* 0x000fea0003800000 */
.L_x_1543:
[----:B------:R-:W1:Y:S01]  /*1980*/  LDC R4, c[0x0][0x10] ;  /* 0x00000400ff047b82 */ /* 0x000e620000000800 */
[----:B------:R-:W-:Y:S02]  /*1990*/  IADD3 R16, R16, 0x1, RZ ;  /* 0x0000000110107810 */ /* 0x000fe40007ffe0ff */
[----:B-1----:R-:W-:-:S04]  /*19a0*/  IADD3 R19, R4, R19, RZ ;  /* 0x0000001304137210 */ /* 0x002fc80007ffe0ff */
[----:B------:R-:W-:-:S13]  /*19b0*/  ISETP.GE.AND P1, PT, R19, UR4, PT ;  /* 0x0000000413007c0c */ /* 0x000fda000bf26270 */
[----:B------:R-:W-:Y:S05]  /*19c0*/  @!P1 BRA `(.L_x_1545) ;  /* 0xffffffe800089947 */ /* 0x000fea000383ffff */
[----:B------:R-:W-:Y:S05]  /*19d0*/  EXIT ;  /* 0x000000000000794d */ /* 0x000fea0003800000 */
.L_x_1546:
        /* <DEDUP_REMOVED lines=10> */
.L_x_1926:


//--------------------- .text._Z35group_norm_nhwc_fwd_one_pass_kernelI11Fp16IOBf16WLi128ELi10ELi640EEv26Group_norm_nhwc_fwd_params --------------------------
	.section	.text._Z35group_norm_nhwc_fwd_one_pass_kernelI11Fp16IOBf16WLi128ELi10ELi640EEv26Group_norm_nhwc_fwd_params,"ax",@progbits
	.align	128
        .global         _Z35group_norm_nhwc_fwd_one_pass_kernelI11Fp16IOBf16WLi128ELi10ELi640EEv26Group_norm_nhwc_fwd_params
        .type           _Z35group_norm_nhwc_fwd_one_pass_kernelI11Fp16IOBf16WLi128ELi10ELi640EEv26Group_norm_nhwc_fwd_params,@function
        .size           _Z35group_norm_nhwc_fwd_one_pass_kernelI11Fp16IOBf16WLi128ELi10ELi640EEv26Group_norm_nhwc_fwd_params,(.L_x_1927 - _Z35group_norm_nhwc_fwd_one_pass_kernelI11Fp16IOBf16WLi128ELi10ELi640EEv26Group_norm_nhwc_fwd_params)
        .other          _Z35group_norm_nhwc_fwd_one_pass_kernelI11Fp16IOBf16WLi128ELi10ELi640EEv26Group_norm_nhwc_fwd_params,@"STO_CUDA_ENTRY STV_DEFAULT"
_Z35group_norm_nhwc_fwd_one_pass_kernelI11Fp16IOBf16WLi128ELi10ELi640EEv26Group_norm_nhwc_fwd_params:
.text._Z35group_norm_nhwc_fwd_one_pass_kernelI11Fp16IOBf16WLi128ELi10ELi640EEv26Group_norm_nhwc_fwd_params:
        /* <DEDUP_REMOVED lines=31> */
.L_x_1559:
        /* <DEDUP_REMOVED lines=142> */
.L_x_1548:
[----:B------:R-:W-:Y:S05]  /*0ad0*/  BSYNC B0 ;  /* 0x0000000000007941 */ /* 0x000fea0003800000 */
.L_x_1547:
        /* <DEDUP_REMOVED lines=28> */
.L_x_1551:
[----:B-1----:R-:W2:Y:S04]  /*0ca0*/  LDG.E.STRONG.GPU R6, desc[UR8][R4.64] ;  /* 0x0000000804067981 */ /* 0x002ea8000c1ef900 */
[----:B--2---:R-:W-:Y:S01]  /*0cb0*/  CCTL.IVALL ;  /* 0x00000000ff00798f */ /* 0x004fe20002000000 */
[----:B------:R-:W-:Y:S05]  /*0cc0*/  YIELD ;  /* 0x0000000000007946 */ /* 0x000fea0003800000 */
[----:B------:R-:W-:-:S13]  /*0cd0*/  ISETP.NE.AND P1, PT, R6, R9, PT ;  /* 0x000000090600720c */ /* 0x000fda0003f25270 */
[----:B------:R-:W-:Y:S05]  /*0ce0*/  @P1 BRA `(.L_x_1551) ;  /* 0xfffffffc00ec1947 */ /* 0x000fea000383ffff */
.L_x_1550:
        /* <DEDUP_REMOVED lines=11> */
.L_x_1553:
        /* <DEDUP_REMOVED lines=63> */
.L_x_1552:
        /* <DEDUP_REMOVED lines=19> */
.L_x_1555:
[----:B------:R-:W-:Y:S05]  /*12c0*/  BSYNC B0 ;  /* 0x0000000000007941 */ /* 0x000fea0003800000 */
.L_x_1554:
        /* <DEDUP_REMOVED lines=32> */
.L_x_1549:
        /* <DEDUP_REMOVED lines=60> */
.L_x_1556:
        /* <DEDUP_REMOVED lines=14> */
.L_x_1558:
[----:B------:R-:W-:Y:S05]  /*1970*/  BSYNC B0 ;  /* 0x0000000000007941 */ /* 0x000fea0003800000 */
.L_x_1557:
[----:B------:R-:W1:Y:S01]  /*1980*/  LDC R4, c[0x0][0x10] ;  /* 0x00000400ff047b82 */ /* 0x000e620000000800 */
[----:B------:R-:W-:Y:S02]  /*1990*/  IADD3 R16, R16, 0x1, RZ ;  /* 0x0000000110107810 */ /* 0x000fe40007ffe0ff */
[----:B-1----:R-:W-:-:S04]  /*19a0*/  IADD3 R19, R4, R19, RZ ;  /* 0x0000001304137210 */ /* 0x002fc80007ffe0ff */
[----:B------:R-:W-:-:S13]  /*19b0*/  ISETP.GE.AND P1, PT, R19, UR4, PT ;  /* 0x0000000413007c0c */ /* 0x000fda000bf26270 */
[----:B------:R-:W-:Y:S05]  /*19c0*/  @!P1 BRA `(.L_x_1559) ;  /* 0xffffffe800089947 */ /* 0x000fea000383ffff */
[----:B------:R-:W-:Y:S05]  /*19d0*/  EXIT ;  /* 0x000000000000794d */ /* 0x000fea0003800000 */
.L_x_1560:
        /* <DEDUP_REMOVED lines=10> */
.L_x_1927:


//--------------------- .text._Z35group_norm_nhwc_fwd_one_pass_kernelI11Fp16IOBf16WLi256ELi10ELi640EEv26Group_norm_nhwc_fwd_params --------------------------
	.section	.text._Z35group_norm_nhwc_fwd_one_pass_kernelI11Fp16IOBf16WLi256ELi10ELi640EEv26Group_norm_nhwc_fwd_params,"ax",@progbits
	.align	128
        .global         _Z35group_norm_nhwc_fwd_one_pass_kernelI11Fp16IOBf16WLi256ELi10ELi640EEv26Group_norm_nhwc_fwd_params
        .type           _Z35group_norm_nhwc_fwd_one_pass_kernelI11Fp16IOBf16WLi256ELi10ELi640EEv26Group_norm_nhwc_fwd_params,@function
        .size           _Z35group_norm_nhwc_fwd_one_pass_kernelI11Fp16IOBf16WLi256ELi10ELi640EEv26Group_norm_nhwc_fwd_params,(.L_x_1928 - _Z35group_norm_nhwc_fwd_one_pass_kernelI11Fp16IOBf16WLi256ELi10ELi640EEv26Group_norm_nhwc_fwd_params)
        .other          _Z35group_norm_nhwc_fwd_one_pass_kernelI11Fp16IOBf16WLi256ELi10ELi640EEv26Group_norm_nhwc_fwd_params,@"STO_CUDA_ENTRY STV_DEFAULT"
_Z35group_norm_nhwc_fwd_one_pass_kernelI11Fp16IOBf16WLi256ELi10ELi640EEv26Group_norm_nhwc_fwd_params:
.text._Z35group_norm_nhwc_fwd_one_pass_kernelI11Fp16IOBf16WLi256ELi10ELi640EEv26Group_norm_nhwc_fwd_params:
        /* <DEDUP_REMOVED lines=31> */
.L_x_1576:
        /* <DEDUP_REMOVED lines=165> */
.L_x_1562:
[----:B------:R-:W-:Y:S05]  /*0c40*/  BSYNC B0 ;  /* 0x0000000000007941 */ /* 0x000fea0003800000 */
.L_x_1561:
        /* <DEDUP_REMOVED lines=28> */
.L_x_1565:
[----:B-1----:R-:W2:Y:S04]  /*0e10*/  LDG.E.STRONG.GPU R6, desc[UR8][R4.64] ;  /* 0x0000000804067981 */ /* 0x002ea8000c1ef900 */
[----:B--2---:R-:W-:Y:S01]  /*0e20*/  CCTL.IVALL ;  /* 0x00000000ff00798f */ /* 0x004fe20002000000 */
[----:B------:R-:W-:Y:S05]  /*0e30*/  YIELD ;  /* 0x0000000000007946 */ /* 0x000fea0003800000 */
[----:B------:R-:W-:-:S13]  /*0e40*/  ISETP.NE.AND P1, PT, R6, R9, PT ;  /* 0x000000090600720c */ /* 0x000fda0003f25270 */
[----:B------:R-:W-:Y:S05]  /*0e50*/  @P1 BRA `(.L_x_1565) ;  /* 0xfffffffc00ec1947 */ /* 0x000fea000383ffff */
.L_x_1564:
        /* <DEDUP_REMOVED lines=11> */
.L_x_1567:
        /* <DEDUP_REMOVED lines=63> */
.L_x_1566:
        /* <DEDUP_REMOVED lines=19> */
.L_x_1569:
[----:B------:R-:W-:Y:S05]  /*1430*/  BSYNC B0 ;  /* 0x0000000000007941 */ /* 0x000fea0003800000 */
.L_x_1568:
[----:B------:R-:W-:Y:S05]  /*1440*/  @!P3 BRA `(.L_x_1563) ;  /* 0x000000000080b947 */ /* 0x000fea0003800000 */
[C---:B------:R-:W-:Y:S02]  /*1450*/  IADD3 R4, R11.reuse, 0x1, RZ ;  /* 0x000000010b047810 */ /* 0x040fe40007ffe0ff */
[----:B------:R-:W-:Y:S02]  /*1460*/  IADD3 R12, R11, 0x2, RZ ;  /* 0x000000020b0c7810 */ /* 0x000fe40007ffe0ff */
[----:B------:R-:W-:Y:S02]  /*1470*/  ISETP.EQ.OR P3, PT, R4, UR7, P2 ;  /* 0x0000000704007c0c */ /* 0x000fe40009762670 */
[----:B------:R-:W-:Y:S02]  /*1480*/  LOP3.LUT R5, R10, 0x3, RZ, 0xc0, !PT ;  /* 0x000000030a057812 */ /* 0x000fe400078ec0ff */
[----:B------:R-:W-:-:S04]  /*1490*/  ISETP.EQ.OR P1, PT, R12, UR7, P2 ;  /* 0x000000070c007c0c */ /* 0x000fc80009722670 */
[----:B------:R-:W-:-:S05]  /*14a0*/  ISETP.EQ.OR P1, PT, R5, 0x2, P1 ;  /* 0x000000020500780c */ /* 0x000fca0000f22670 */
[----:B------:R-:W1:Y:S01]  /*14b0*/  @!P3 S2R R13, SR_CTAID.Y ;  /* 0x00000000000db919 */ /* 0x000e620000002600 */
        /* <DEDUP_REMOVED lines=25> */
.L_x_1563:
        /* <DEDUP_REMOVED lines=18> */
[----:B------:R-:W-:Y:S01]  /*1770*/  @!P1 STG.E.64 desc[UR8][R10.64], R6 ;  /* 0x000000060a009986 */ /* 0x000fe2000c101b08 */
[----:B------:R-:W-:Y:S06]  /*1780*/  BAR.SYNC.DEFER_BLOCKING 0x0 ;  /* 0x0000000000007b1d */ /* 0x000fec0000010000 */
[----:B------:R-:W2:Y:S04]  /*1790*/  LDG.E.U16 R3, desc[UR8][R8.64] ;  /* 0x0000000808037981 */ /* 0x000ea8000c1e1500 */
[----:B------:R-:W3:Y:S04]  /*17a0*/  LDG.E.U16 R15, desc[UR8][R4.64] ;  /* 0x00000008040f7981 */ /* 0x000ee8000c1e1500 */
[----:B------:R1:W4:Y:S04]  /*17b0*/  LDG.E.U16 R14, desc[UR8][R8.64+0x2] ;  /* 0x00000208080e7981 */ /* 0x000328000c1e1500 */
[----:B------:R5:W4:Y:S04]  /*17c0*/  LDG.E.U16 R25, desc[UR8][R4.64+0x2] ;  /* 0x0000020804197981 */ /* 0x000b28000c1e1500 */
[----:B------:R-:W0:Y:S02]  /*17d0*/  LDS.64 R12, [UR5+0xc0] ;  /* 0x0000c005ff0c7984 */ /* 0x000e240008000a00 */
[----:B0-----:R-:W-:-:S04]  /*17e0*/  FMUL.FTZ R12, R12, UR6 ;  /* 0x000000060c0c7c20 */ /* 0x001fc80008410000 */
[----:B------:R-:W-:-:S04]  /*17f0*/  FMUL.FTZ R6, R12, R12 ;  /* 0x0000000c0c067220 */ /* 0x000fc80000410000 */
[----:B------:R-:W-:-:S05]  /*1800*/  FFMA.FTZ R13, R13, UR6, -R6 ;  /* 0x000000060d0d7c23 */ /* 0x000fca0008010806 */
[----:B------:R-:W-:-:S13]  /*1810*/  FSETP.GTU.FTZ.AND P1, PT, R13, RZ, PT ;  /* 0x000000ff0d00720b */ /* 0x000fda0003f3c000 */
[----:B------:R-:W0:Y:S01]  /*1820*/  @P1 LDC R6, c[0x0][0x238] ;  /* 0x00008e00ff061b82 */ /* 0x000e220000000800 */
[--C-:B------:R-:W-:Y:S02]  /*1830*/  HADD2.F32 R7, -RZ, R17.reuse.H0_H0 ;  /* 0x20000011ff077230 */ /* 0x100fe40000004100 */
[----:B------:R-:W-:Y:S02]  /*1840*/  HADD2.F32 R17, -RZ, R17.H1_H1 ;  /* 0x30000011ff117230 */ /* 0x000fe40000004100 */
[--C-:B------:R-:W-:Y:S02]  /*1850*/  HADD2.F32 R11, -RZ, R16.reuse.H1_H1 ;  /* 0x30000010ff0b7230 */ /* 0x100fe40000004100 */
[----:B-1----:R-:W-:Y:S02]  /*1860*/  HADD2.F32 R9, -RZ, R16.H0_H0 ;  /* 0x20000010ff097230 */ /* 0x002fe40000004100 */
[----:B0-----:R-:W-:Y:S01]  /*1870*/  @P1 FADD.FTZ R13, R13, R6 ;  /* 0x000000060d0d1221 */ /* 0x001fe20000010000 */
[----:B------:R-:W-:-:S06]  /*1880*/  MOV R6, 0x3f800000 ;  /* 0x3f80000000067802 */ /* 0x000fcc0000000f00 */
[----:B------:R-:W0:Y:S01]  /*1890*/  @P1 MUFU.RSQ R6, R13 ;  /* 0x0000000d00061308 */ /* 0x000e220000001400 */
[----:B------:R-:W-:Y:S01]  /*18a0*/  ISETP.NE.AND P1, PT, RZ, UR10, PT ;  /* 0x0000000aff007c0c */ /* 0x000fe2000bf25270 */
[--C-:B-----5:R-:W-:Y:S01]  /*18b0*/  FADD.FTZ R5, R7, -R12.reuse ;  /* 0x8000000c07057221 */ /* 0x120fe20000010000 */
[--C-:B------:R-:W-:Y:S01]  /*18c0*/  FADD.FTZ R7, R17, -R12.reuse ;  /* 0x8000000c11077221 */ /* 0x100fe20000010000 */
[--C-:B------:R-:W-:Y:S01]  /*18d0*/  FADD.FTZ R17, R11, -R12.reuse ;  /* 0x8000000c0b117221 */ /* 0x100fe20000010000 */
[----:B------:R-:W-:Y:S02]  /*18e0*/  FADD.FTZ R9, R9, -R12 ;  /* 0x8000000c09097221 */ /* 0x000fe40000010000 */
[-C--:B0-----:R-:W-:Y:S01]  /*18f0*/  FMUL.FTZ R7, R7, R6.reuse ;  /* 0x0000000607077220 */ /* 0x081fe20000410000 */
[-C--:B------:R-:W-:Y:S01]  /*1900*/  FMUL.FTZ R17, R17, R6.reuse ;  /* 0x0000000611117220 */ /* 0x080fe20000410000 */
[-C--:B------:R-:W-:Y:S01]  /*1910*/  FMUL.FTZ R4, R5, R6.reuse ;  /* 0x0000000605047220 */ /* 0x080fe20000410000 */
[----:B------:R-:W-:Y:S01]  /*1920*/  FMUL.FTZ R6, R9, R6 ;  /* 0x0000000609067220 */ /* 0x000fe20000410000 */
[----:B------:R-:W-:-:S02]  /*1930*/  IADD3 R9, R22, 0x80, RZ ;  /* 0x0000008016097810 */ /* 0x000fc40007ffe0ff */
[----:B--2---:R-:W-:Y:S02]  /*1940*/  SHF.L.U32 R11, R3, 0x10, RZ ;  /* 0x00000010030b7819 */ /* 0x004fe400000006ff */
[----:B---3--:R-:W-:Y:S02]  /*1950*/  SHF.L.U32 R15, R15, 0x10, RZ ;  /* 0x000000100f0f7819 */ /* 0x008fe400000006ff */
[----:B----4-:R-:W-:Y:S02]  /*1960*/  SHF.L.U32 R14, R14, 0x10, RZ ;  /* 0x000000100e0e7819 */ /* 0x010fe400000006ff */
[----:B------:R-:W-:Y:S01]  /*1970*/  SHF.L.U32 R25, R25, 0x10, RZ ;  /* 0x0000001019197819 */ /* 0x000fe200000006ff */
[C-C-:B------:R-:W-:Y:S01]  /*1980*/  FFMA.FTZ R3, R11.reuse, R6, R15.reuse ;  /* 0x000000060b037223 */ /* 0x140fe2000001000f */
[----:B------:R-:W-:-:S03]  /*1990*/  FFMA.FTZ R11, R11, R4, R15 ;  /* 0x000000040b0b7223 */ /* 0x000fc6000001000f */
        /* <DEDUP_REMOVED lines=13> */
.L_x_1570:
        /* <DEDUP_REMOVED lines=15> */
.L_x_1572:
[----:B------:R-:W-:Y:S05]  /*1b60*/  BSYNC B0 ;  /* 0x0000000000007941 */ /* 0x000fea0003800000 */
.L_x_1571:
        /* <DEDUP_REMOVED lines=11> */
.L_x_1573:
        /* <DEDUP_REMOVED lines=19> */
.L_x_1575:
[----:B------:R-:W-:Y:S05]  /*1d50*/  BSYNC B0 ;  /* 0x0000000000007941 */ /* 0x000fea0003800000 */
.L_x_1574:
[----:B------:R-:W1:Y:S01]  /*1d60*/  LDC R4, c[0x0][0x10] ;  /* 0x00000400ff047b82 */ /* 0x000e620000000800 */
[----:B------:R-:W-:Y:S02]  /*1d70*/  IADD3 R18, R18, 0x1, RZ ;  /* 0x0000000112127810 */ /* 0x000fe40007ffe0ff */
[----:B-1----:R-:W-:-:S04]  /*1d80*/  IADD3 R23, R4, R23, RZ ;  /* 0x0000001704177210 */ /* 0x002fc80007ffe0ff */
[----:B------:R-:W-:-:S13]  /*1d90*/  ISETP.GE.AND P1, PT, R23, UR4, PT ;  /* 0x0000000417007c0c */ /* 0x000fda000bf26270 */
[----:B------:R-:W-:Y:S05]  /*1da0*/  @!P1 BRA `(.L_x_1576) ;  /* 0xffffffe400109947 */ /* 0x000fea000383ffff */
[----:B------:R-:W-:Y:S05]  /*1db0*/  EXIT ;  /* 0x000000000000794d */ /* 0x000fea0003800000 */
.L_x_1577:
        /* <DEDUP_REMOVED lines=12> */
.L_x_1928:


//--------------------- .text._Z35group_norm_nhwc_fwd_one_pass_kernelI11Fp16IOBf16WLi512ELi10ELi640EEv26Group_norm_nhwc_fwd_params --------------------------
	.section	.text._Z35group_norm_nhwc_fwd_one_pass_kernelI11Fp16IOBf16WLi512ELi10ELi640EEv26Group_norm_nhwc_fwd_params,"ax",@progbits
	.align	128
        .global         _Z35group_norm_nhwc_fwd_one_pass_kernelI11Fp16IOBf16WLi512ELi10ELi640EEv26Group_norm_nhwc_fwd_params
        .type           _Z35group_norm_nhwc_fwd_one_pass_kernelI11Fp16IOBf16WLi512ELi10ELi640EEv26Group_norm_nhwc_fwd_params,@function
        .size           _Z35group_norm_nhwc_fwd_one_pass_kernelI11Fp16IOBf16WLi512ELi10ELi640EEv26Group_norm_nhwc_fwd_params,(.L_x_1929 - _Z35group_norm_nhwc_fwd_one_pass_kernelI11Fp16IOBf16WLi512ELi10ELi640EEv26Group_norm_nhwc_fwd_params)
        .other          _Z35group_norm_nhwc_fwd_one_pass_kernelI11Fp16IOBf16WLi512ELi10ELi640EEv26Group_norm_nhwc_fwd_params,@"STO_CUDA_ENTRY STV_DEFAULT"
_Z35group_norm_nhwc_fwd_one_pass_kernelI11Fp16IOBf16WLi512ELi10ELi640EEv26Group_norm_nhwc_fwd_params:
.text._Z35group_norm_nhwc_fwd_one_pass_kernelI11Fp16IOBf16WLi512ELi10ELi640EEv26Group_norm_nhwc_fwd_params:
        /* <DEDUP_REMOVED lines=34> */
.L_x_1599:
        /* <DEDUP_REMOVED lines=208> */
.L_x_1579:
[----:B------:R-:W-:Y:S05]  /*0f20*/  BSYNC B0 ;  /* 0x0000000000007941 */ /* 0x000fea0003800000 */
.L_x_1578:
        /* <DEDUP_REMOVED lines=28> */
.L_x_1582:
[----:B-1----:R-:W2:Y:S04]  /*10f0*/  LDG.E.STRONG.GPU R14, desc[UR8][R12.64] ;  /* 0x000000080c0e7981 */ /* 0x002ea8000c1ef900 */
[----:B--2---:R-:W-:Y:S01]  /*1100*/  CCTL.IVALL ;  /* 0x00000000ff00798f */ /* 0x004fe20002000000 */
[----:B------:R-:W-:Y:S05]  /*1110*/  YIELD ;  /* 0x0000000000007946 */ /* 0x000fea0003800000 */
[----:B------:R-:W-:-:S13]  /*1120*/  ISETP.NE.AND P1, PT, R14, R17, PT ;  /* 0x000000110e00720c */ /* 0x000fda0003f25270 */
[----:B------:R-:W-:Y:S05]  /*1130*/  @P1 BRA `(.L_x_1582) ;  /* 0xfffffffc00ec1947 */ /* 0x000fea000383ffff */
.L_x_1581:
        /* <DEDUP_REMOVED lines=11> */
.L_x_1584:
        /* <DEDUP_REMOVED lines=63> */
.L_x_1583:
        /* <DEDUP_REMOVED lines=19> */
.L_x_1586:
[----:B------:R-:W-:Y:S05]  /*1710*/  BSYNC B0 ;  /* 0x0000000000007941 */ /* 0x000fea0003800000 */
.L_x_1585:
        /* <DEDUP_REMOVED lines=32> */
.L_x_1580:
[----:B------:R-:W-:Y:S01]  /*1920*/  ULDC.64 UR12, c[0x0][0x218] ;  /* 0x00008600000c7ab9 */ /* 0x000fe20000000a00 */
[----:B------:R-:W-:Y:S01]  /*1930*/  LOP3.LUT P1, RZ, R6, UR7, RZ, 0xfc, !PT ;  /* 0x0000000706ff7c12 */ /* 0x000fe2000f82fcff */
[----:B------:R-:W2:Y:S01]  /*1940*/  S2UR UR6, SR_CgaCtaId ;  /* 0x00000000000679c3 */ /* 0x000ea20000008800 */
[----:B------:R-:W-:Y:S01]  /*1950*/  ISETP.EQ.U32.AND P3, PT, RZ, UR12, PT ;  /* 0x0000000cff007c0c */ /* 0x000fe2000bf62070 */
[----:B------:R-:W-:Y:S01]  /*1960*/  UMOV UR5, 0x400 ;  /* 0x0000040000057882 */ /* 0x000fe20000000000 */
[----:B-1----:R-:W-:Y:S02]  /*1970*/  IADD3 R23, R31, R2, RZ ;  /* 0x000000021f177210 */ /* 0x002fe40007ffe0ff */
[----:B------:R-:W-:-:S03]  /*1980*/  ISETP.EQ.OR.EX P1, PT, RZ, UR13, P1, P3 ;  /* 0x0000000dff007c0c */ /* 0x000fc60008f22730 */
[----:B------:R-:W1:Y:S08]  /*1990*/  LDC.64 R16, c[0x0][0x228] ;  /* 0x00008a00ff107b82 */ /* 0x000e700000000a00 */
[----:B------:R-:W3:Y:S01]  /*19a0*/  LDC.64 R14, c[0x0][0x230] ;  /* 0x00008c00ff0e7b82 */ /* 0x000ee20000000a00 */
[----:B------:R-:W-:Y:S02]  /*19b0*/  HADD2.F32 R39, -RZ, R10.H1_H1 ;  /* 0x3000000aff277230 */ /* 0x000fe40000004100 */
[----:B------:R-:W-:-:S02]  /*19c0*/  HADD2.F32 R41, -RZ, R8.H0_H0 ;  /* 0x20000008ff297230 */ /* 0x000fc40000004100 */
[----:B------:R-:W-:Y:S01]  /*19d0*/  HADD2.F32 R43, -RZ, R8.H1_H1 ;  /* 0x30000008ff2b7230 */ /* 0x000fe20000004100 */
[----:B------:R-:W-:Y:S01]  /*19e0*/  ISETP.NE.AND P4, PT, RZ, UR10, PT ;  /* 0x0000000aff007c0c */ /* 0x000fe2000bf85270 */
[----:B------:R-:W-:Y:S01]  /*19f0*/  ULDC.64 UR12, c[0x0][0x278] ;  /* 0x00009e00000c7ab9 */ /* 0x000fe20000000a00 */
        /* <DEDUP_REMOVED lines=21> */
[--C-:B------:R-:W-:Y:S02]  /*1b50*/  HADD2.F32 R13, -RZ, R11.reuse.H0_H0 ;  /* 0x2000000bff0d7230 */ /* 0x100fe40000004100 */
[----:B-1----:R-:W-:Y:S02]  /*1b60*/  HADD2.F32 R15, -RZ, R11.H1_H1 ;  /* 0x3000000bff0f7230 */ /* 0x002fe40000004100 */
[--C-:B------:R-:W-:Y:S02]  /*1b70*/  HADD2.F32 R17, -RZ, R0.reuse.H0_H0 ;  /* 0x20000000ff117230 */ /* 0x100fe40000004100 */
[----:B------:R-:W-:Y:S02]  /*1b80*/  HADD2.F32 R19, -RZ, R0.H1_H1 ;  /* 0x30000000ff137230 */ /* 0x000fe40000004100 */
[----:B------:R-:W-:Y:S01]  /*1b90*/  FADD.FTZ R11, R13, -R22 ;  /* 0x800000160d0b7221 */ /* 0x000fe20000010000 */
[----:B------:R-:W-:-:S02]  /*1ba0*/  HADD2.F32 R21, -RZ, R10.H0_H0 ;  /* 0x2000000aff157230 */ /* 0x000fc40000004100 */
[----:B0-----:R-:W-:Y:S01]  /*1bb0*/  @P1 FADD.FTZ R23, R23, R12 ;  /* 0x0000000c17171221 */ /* 0x001fe20000010000 */
[----:B------:R-:W-:-:S06]  /*1bc0*/  MOV R12, 0x3f800000 ;  /* 0x3f800000000c7802 */ /* 0x000fcc0000000f00 */
[----:B------:R0:W1:Y:S01]  /*1bd0*/  @P1 MUFU.RSQ R12, R23 ;  /* 0x00000017000c1308 */ /* 0x0000620000001400 */
[--C-:B------:R-:W-:Y:S01]  /*1be0*/  FADD.FTZ R13, R15, -R22.reuse ;  /* 0x800000160f0d7221 */ /* 0x100fe20000010000 */
[--C-:B------:R-:W-:Y:S01]  /*1bf0*/  FADD.FTZ R15, R17, -R22.reuse ;  /* 0x80000016110f7221 */ /* 0x100fe20000010000 */
[--C-:B------:R-:W-:Y:S01]  /*1c00*/  FADD.FTZ R17, R19, -R22.reuse ;  /* 0x8000001613117221 */ /* 0x100fe20000010000 */
[--C-:B------:R-:W-:Y:S01]  /*1c10*/  FADD.FTZ R19, R21, -R22.reuse ;  /* 0x8000001615137221 */ /* 0x100fe20000010000 */
[--C-:B------:R-:W-:Y:S01]  /*1c20*/  FADD.FTZ R21, R39, -R22.reuse ;  /* 0x8000001627157221 */ /* 0x100fe20000010000 */
[--C-:B------:R-:W-:Y:S01]  /*1c30*/  FADD.FTZ R39, R43, -R22.reuse ;  /* 0x800000162b277221 */ /* 0x100fe20000010000 */
[----:B0-----:R-:W-:Y:S01]  /*1c40*/  FADD.FTZ R23, R41, -R22 ;  /* 0x8000001629177221 */ /* 0x001fe20000010000 */
[----:B------:R-:W-:Y:S02]  /*1c50*/  ISETP.GE.U32.AND P2, PT, R28, UR12, PT ;  /* 0x0000000c1c007c0c */ /* 0x000fe4000bf46070 */
[----:B------:R-:W-:-:S02]  /*1c60*/  ISETP.GE.U32.AND P3, PT, R27, UR12, PT ;  /* 0x0000000c1b007c0c */ /* 0x000fc4000bf66070 */
[----:B------:R-:W-:Y:S01]  /*1c70*/  ISETP.GE.U32.AND P1, PT, R26, UR12, PT ;  /* 0x0000000c1a007c0c */ /* 0x000fe2000bf26070 */
        /* <DEDUP_REMOVED lines=8> */
[----:B------:R-:W-:Y:S02]  /*1d00*/  ISETP.GE.AND.EX P2, PT, R7, UR13, PT, P2 ;  /* 0x0000000d07007c0c */ /* 0x000fe4000bf46320 */
[----:B------:R-:W-:-:S02]  /*1d10*/  ISETP.GE.AND.EX P3, PT, R5, UR13, PT, P3 ;  /* 0x0000000d05007c0c */ /* 0x000fc4000bf66330 */
[----:B------:R-:W-:Y:S02]  /*1d20*/  ISETP.GE.AND.EX P1, PT, R3, UR13, PT, P1 ;  /* 0x0000000d03007c0c */ /* 0x000fe4000bf26310 */
[C---:B------:R-:W-:Y:S02]  /*1d30*/  ISETP.GT.U32.OR P2, PT, R6.reuse, 0x27f, P2 ;  /* 0x0000027f0600780c */ /* 0x040fe40001744470 */
[C---:B------:R-:W-:Y:S02]  /*1d40*/  ISETP.GT.U32.OR P3, PT, R6.reuse, 0x27f, P3 ;  /* 0x0000027f0600780c */ /* 0x040fe40001f64470 */
[----:B------:R-:W-:Y:S02]  /*1d50*/  ISETP.GT.U32.OR P1, PT, R6, 0x27f, P1 ;  /* 0x0000027f0600780c */ /* 0x000fe40000f24470 */
[----:B--2---:R-:W-:Y:S02]  /*1d60*/  SHF.L.U32 R12, R37, 0x10, RZ ;  /* 0x00000010250c7819 */ /* 0x004fe400000006ff */
[----:B---3--:R-:W-:-:S02]  /*1d70*/  SHF.L.U32 R36, R36, 0x10, RZ ;  /* 0x0000001024247819 */ /* 0x008fc400000006ff */
[----:B----4-:R-:W-:Y:S02]  /*1d80*/  SHF.L.U32 R0, R2, 0x10, RZ ;  /* 0x0000001002007819 */ /* 0x010fe400000006ff */
[----:B-----5:R-:W-:-:S03]  /*1d90*/  SHF.L.U32 R37, R38, 0x10, RZ ;  /* 0x0000001026257819 */ /* 0x020fc600000006ff */
[C-C-:B------:R-:W-:Y:S01]  /*1da0*/  FFMA.FTZ R14, R36.reuse, R13, R0.reuse ;  /* 0x0000000d240e7223 */ /* 0x140fe20000010000 */
        /* <DEDUP_REMOVED lines=18> */
.L_x_1587:
        /* <DEDUP_REMOVED lines=14> */
.L_x_1589:
[----:B------:R-:W-:Y:S05]  /*1fb0*/  BSYNC B0 ;  /* 0x0000000000007941 */ /* 0x000fea0003800000 */
.L_x_1588:
        /* <DEDUP_REMOVED lines=11> */
.L_x_1590:
        /* <DEDUP_REMOVED lines=14> */
.L_x_1592:
[----:B------:R-:W-:Y:S05]  /*2150*/  BSYNC B0 ;  /* 0x0000000000007941 */ /* 0x000fea0003800000 */
.L_x_1591:
        /* <DEDUP_REMOVED lines=11> */
.L_x_1593:
        /* <DEDUP_REMOVED lines=14> */
.L_x_1595:
[----:B------:R-:W-:Y:S05]  /*22f0*/  BSYNC B0 ;  /* 0x0000000000007941 */ /* 0x000fea0003800000 */
.L_x_1594:
        /* <DEDUP_REMOVED lines=11> */
.L_x_1596:
        /* <DEDUP_REMOVED lines=13> */
.L_x_1598:
[----:B------:R-:W-:Y:S05]  /*2480*/  BSYNC B0 ;  /* 0x0000000000007941 */ /* 0x000fea0003800000 */
.L_x_1597:
[----:B---3--:R-:W3:Y:S01]  /*2490*/  LDC R3, c[0x0][0x10] ;  /* 0x00000400ff037b82 */ /* 0x008ee20000000800 */
[----:B------:R-:W-:Y:S02]  /*24a0*/  IADD3 R24, R24, 0x1, RZ ;  /* 0x0000000118187810 */ /* 0x000fe40007ffe0ff */
[----:B---3--:R-:W-:-:S04]  /*24b0*/  IADD3 R30, R3, R30, RZ ;  /* 0x0000001e031e7210 */ /* 0x008fc80007ffe0ff */
[----:B------:R-:W-:-:S13]  /*24c0*/  ISETP.GE.AND P1, PT, R30, UR4, PT ;  /* 0x000000041e007c0c */ /* 0x000fda000bf26270 */
[----:B------:R-:W-:Y:S05]  /*24d0*/  @!P1 BRA `(.L_x_1599) ;  /* 0xffffffdc00509947 */ /* 0x000fea000383ffff */
[----:B------:R-:W-:Y:S05]  /*24e0*/  EXIT ;  /* 0x000000000000794d */ /* 0x000fea0003800000 */
.L_x_1600:
        /* <DEDUP_REMOVED lines=9> */
.L_x_1929:


//--------------------- .text._Z35group_norm_nhwc_fwd_one_pass_kernelI11Fp16IOFp16WLi64ELi10ELi640EEv26Group_norm_nhwc_fwd_params --------------------------
	.section	.text._Z35group_norm_nhwc_fwd_one_pass_kernelI11Fp16IOFp16WLi64ELi10ELi640EEv26Group_norm_nhwc_fwd_params,"ax",@progbits
	.align	128
        .global         _Z35group_norm_nhwc_fwd_one_pass_kernelI11Fp16IOFp16WLi64ELi10ELi640EEv26Group_norm_nhwc_fwd_params
        .type           _Z35group_norm_nhwc_fwd_one_pass_kernelI11Fp16IOFp16WLi64ELi10ELi640EEv26Group_norm_nhwc_fwd_params,@function
        .size           _Z35group_norm_nhwc_fwd_one_pass_kernelI11Fp16IOFp16WLi64ELi10ELi640EEv26Group_norm_nhwc_fwd_params,(.L_x_1930 - _Z35group_norm_nhwc_fwd_one_pass_kernelI11Fp16IOFp16WLi64ELi10ELi640EEv26Group_norm_nhwc_fwd_params)
        .other          _Z35group_norm_nhwc_fwd_one_pass_kernelI11Fp16IOFp16WLi64ELi10ELi640EEv26Group_norm_nhwc_fwd_params,@"STO_CUDA_ENTRY STV_DEFAULT"
_Z35group_norm_nhwc_fwd_one_pass_kernelI11Fp16IOFp16WLi64ELi10ELi640EEv26Group_norm_nhwc_fwd_params:
.text._Z35group_norm_nhwc_fwd_one_pass_kernelI11Fp16IOFp16WLi64ELi10ELi640EEv26Group_norm_nhwc_fwd_params:
        /* <DEDUP_REMOVED lines=31> */
.L_x_1613:
        /* <DEDUP_REMOVED lines=142> */
.L_x_1602:
[----:B------:R-:W-:Y:S05]  /*0ad0*/  BSYNC B0 ;  /* 0x0000000000007941 */ /* 0x000fea0003800000 */
.L_x_1601:
        /* <DEDUP_REMOVED lines=28> */
.L_x_1605:
[----:B-1----:R-:W2:Y:S04]  /*0ca0*/  LDG.E.STRONG.GPU R6, desc[UR8][R4.64] ;  /* 0x0000000804067981 */ /* 0x002ea8000c1ef900 */
[----:B--2---:R-:W-:Y:S01]  /*0cb0*/  CCTL.IVALL ;  /* 0x00000000ff00798f */ /* 0x004fe20002000000 */
[----:B------:R-:W-:Y:S05]  /*0cc0*/  YIELD ;  /* 0x0000000000007946 */ /* 0x000fea0003800000 */
[----:B------:R-:W-:-:S13]  /*0cd0*/  ISETP.NE.AND P1, PT, R6, R9, PT ;  /* 0x000000090600720c */ /* 0x000fda0003f25270 */
[----:B------:R-:W-:Y:S05]  /*0ce0*/  @P1 BRA `(.L_x_1605) ;  /* 0xfffffffc00ec1947 */ /* 0x000fea000383ffff */
.L_x_1604:
        /* <DEDUP_REMOVED lines=11> */
.L_x_1607:
        /* <DEDUP_REMOVED lines=63> */
.L_x_1606:
        /* <DEDUP_REMOVED lines=19> */
.L_x_1609:
[----:B------:R-:W-:Y:S05]  /*12c0*/  BSYNC B0 ;  /* 0x0000000000007941 */ /* 0x000fea0003800000 */
.L_x_1608:
        /* <DEDUP_REMOVED lines=32> */
.L_x_1603:
        /* <DEDUP_REMOVED lines=60> */
.L_x_1610:
        /* <DEDUP_REMOVED lines=14> */
.L_x_1612:
[----:B------:R-:W-:Y:S05]  /*1970*/  BSYNC B0 ;  /* 0x0000000000007941 */ /* 0x000fea0003800000 */
.L_x_1611:
[----:B------:R-:W1:Y:S01]  /*1980*/  LDC R4, c[0x0][0x10] ;  /* 0x00000400ff047b82 */ /* 0x000e620000000800 */
[----:B------:R-:W-:Y:S02]  /*1990*/  IADD3 R16, R16, 0x1, RZ ;  /* 0x0000000110107810 */ /* 0x000fe40007ffe0ff */
[----:B-1----:R-:W-:-:S04]  /*19a0*/  IADD3 R19, R4, R19, RZ ;  /* 0x0000001304137210 */ /* 0x002fc80007ffe0ff */
[----:B------:R-:W-:-:S13]  /*19b0*/  ISETP.GE.AND P1, PT, R19, UR4, PT ;  /* 0x0000000413007c0c */ /* 0x000fda000bf26270 */
[----:B------:R-:W-:Y:S05]  /*19c0*/  @!P1 BRA `(.L_x_1613) ;  /* 0xffffffe800089947 */ /* 0x000fea000383ffff */
[----:B------:R-:W-:Y:S05]  /*19d0*/  EXIT ;  /* 0x000000000000794d */ /* 0x000fea0003800000 */
.L_x_1614:
        /* <DEDUP_REMOVED lines=10> */
.L_x_1930:


//--------------------- .text._Z35group_norm_nhwc_fwd_one_pass_kernelI11Fp16IOFp16WLi128ELi10ELi640EEv26Group_norm_nhwc_fwd_params --------------------------
	.section	.text._Z35group_norm_nhwc_fwd_one_pass_kernelI11Fp16IOFp16WLi128ELi10ELi640EEv26Group_norm_nhwc_fwd_params,"ax",@progbits
	.align	128
        .global         _Z35group_norm_nhwc_fwd_one_pass_kernelI11Fp16IOFp16WLi128ELi10ELi640EEv26Group_norm_nhwc_fwd_params
        .type           _Z35group_norm_nhwc_fwd_one_pass_kernelI11Fp16IOFp16WLi128ELi10ELi640EEv26Group_norm_nhwc_fwd_params,@function
        .size           _Z35group_norm_nhwc_fwd_one_pass_kernelI11Fp16IOFp16WLi128ELi10ELi640EEv26Group_norm_nhwc_fwd_params,(.L_x_1931 - _Z35group_norm_nhwc_fwd_one_pass_kernelI11Fp16IOFp16WLi128ELi10ELi640EEv26Group_norm_nhwc_fwd_params)
        .other          _Z35group_norm_nhwc_fwd_one_pass_kernelI11Fp16IOFp16WLi128ELi10ELi640EEv26Group_norm_nhwc_fwd_params,@"STO_CUDA_ENTRY STV_DEFAULT"
_Z35group_norm_nhwc_fwd_one_pass_kernelI11Fp16IOFp16WLi128ELi10ELi640EEv26Group_norm_nhwc_fwd_params:
.text._Z35group_norm_nhwc_fwd_one_pass_kernelI11Fp16IOFp16WLi128ELi10ELi640EEv26Group_norm_nhwc_fwd_params:
        /* <DEDUP_REMOVED lines=31> */
.L_x_1627:
        /* <DEDUP_REMOVED lines=142> */
.L_x_1616:
[----:B------:R-:W-:Y:S05]  /*0ad0*/  BSYNC B0 ;  /* 0x0000000000007941 */ /* 0x000fea0003800000 */
.L_x_1615:
        /* <DEDUP_REMOVED lines=28> */
.L_x_1619:
[----:B-1----:R-:W2:Y:S04]  /*0ca0*/  LDG.E.STRONG.GPU R6, desc[UR8][R4.64] ;  /* 0x0000000804067981 */ /* 0x002ea8000c1ef900 */
[----:B--2---:R-:W-:Y:S01]  /*0cb0*/  CCTL.IVALL ;  /* 0x00000000ff00798f */ /* 0x004fe20002000000 */
[----:B------:R-:W-:Y:S05]  /*0cc0*/  YIELD ;  /* 0x0000000000007946 */ /* 0x000fea0003800000 */
[----:B------:R-:W-:-:S13]  /*0cd0*/  ISETP.NE.AND P1, PT, R6, R9, PT ;  /* 0x000000090600720c */ /* 0x000fda0003f25270 */
[----:B------:R-:W-:Y:S05]  /*0ce0*/  @P1 BRA `(.L_x_1619) ;  /* 0xfffffffc00ec1947 */ /* 0x000fea000383ffff */
.L_x_1618:
        /* <DEDUP_REMOVED lines=11> */
.L_x_1621:
        /* <DEDUP_REMOVED lines=63> */
.L_x_1620:
        /* <DEDUP_REMOVED lines=19> */
.L_x_1623:
[----:B------:R-:W-:Y:S05]  /*12c0*/  BSYNC B0 ;  /* 0x0000000000007941 */ /* 0x000fea0003800000 */
.L_x_1622:
        /* <DEDUP_REMOVED lines=32> */
.L_x_1617:
        /* <DEDUP_REMOVED lines=60> */
.L_x_1624:
        /* <DEDUP_REMOVED lines=14> */
.L_x_1626:
[----:B------:R-:W-:Y:S05]  /*1970*/  BSYNC B0 ;  /* 0x0000000000007941 */ /* 0x000fea0003800000 */
.L_x_1625:
[----:B------:R-:W1:Y:S01]  /*1980*/  LDC R4, c[0x0][0x10] ;  /* 0x00000400ff047b82 */ /* 0x000e620000000800 */
[----:B------:R-:W-:Y:S02]  /*1990*/  IADD3 R16, R16, 0x1, RZ ;  /* 0x0000000110107810 */ /* 0x000fe40007ffe0ff */
[----:B-1----:R-:W-:-:S04]  /*19a0*/  IADD3 R19, R4, R19, RZ ;  /* 0x0000001304137210 */ /* 0x002fc80007ffe0ff */
[----:B------:R-:W-:-:S13]  /*19b0*/  ISETP.GE.AND P1, PT, R19, UR4, PT ;  /* 0x0000000413007c0c */ /* 0x000fda000bf26270 */
[----:B------:R-:W-:Y:S05]  /*19c0*/  @!P1 BRA `(.L_x_1627) ;  /* 0xffffffe800089947 */ /* 0x000fea000383ffff */
[----:B------:R-:W-:Y:S05]  /*19d0*/  EXIT ;  /* 0x000000000000794d */ /* 0x000fea0003800000 */
.L_x_1628:
        /* <DEDUP_REMOVED lines=10> */
.L_x_1931:


//--------------------- .text._Z35group_norm_nhwc_fwd_one_pass_kernelI11Fp16IOFp16WLi256ELi10ELi640EEv26Group_norm_nhwc_fwd_params --------------------------
	.section	.text._Z35group_norm_nhwc_fwd_one_pass_kernelI11Fp16IOFp16WLi256ELi10ELi640EEv26Group_norm_nhwc_fwd_params,"ax",@progbits
	.align	128
        .global         _Z35group_norm_nhwc_fwd_one_pass_kernelI11Fp16IOFp16WLi256ELi10ELi640EEv26Group_norm_nhwc_fwd_params
        .type           _Z35group_norm_nhwc_fwd_one_pass_kernelI11Fp16IOFp16WLi256ELi10ELi640EEv26Group_norm_nhwc_fwd_params,@function
        .size           _Z35group_norm_nhwc_fwd_one_pass_kernelI11Fp16IOFp16WLi256ELi10ELi640EEv26Group_norm_nhwc_fwd_params,(.L_x_1932 - _Z35group_norm_nhwc_fwd_one_pass_kernelI11Fp16IOFp16WLi256ELi10ELi640EEv26Group_norm_nhwc_fwd_params)
        .other          _Z35group_norm_nhwc_fwd_one_pass_kernelI11Fp16IOFp16WLi256ELi10ELi640EEv26Group_norm_nhwc_fwd_params,@"STO_CUDA_ENTRY STV_DEFAULT"
_Z35group_norm_nhwc_fwd_one_pass_kernelI11Fp16IOFp16WLi256ELi10ELi640EEv26Group_norm_nhwc_fwd_params:
.text._Z35group_norm_nhwc_fwd_one_pass_kernelI11Fp16IOFp16WLi256ELi10ELi640EEv26Group_norm_nhwc_fwd_params:
        /* <DEDUP_REMOVED lines=31> */
.L_x_1644:
        /* <DEDUP_REMOVED lines=165> */
.L_x_1630:
[----:B------:R-:W-:Y:S05]  /*0c40*/  BSYNC B0 ;  /* 0x0000000000007941 */ /* 0x000fea0003800000 */
.L_x_1629:
        /* <DEDUP_REMOVED lines=28> */
.L_x_1633:
[----:B-1----:R-:W2:Y:S04]  /*0e10*/  LDG.E.STRONG.GPU R6, desc[UR8][R4.64] ;  /* 0x0000000804067981 */ /* 0x002ea8000c1ef900 */
[----:B--2---:R-:W-:Y:S01]  /*0e20*/  CCTL.IVALL ;  /* 0x00000000ff00798f */ /* 0x004fe20002000000 */
[----:B------:R-:W-:Y:S05]  /*0e30*/  YIELD ;  /* 0x0000000000007946 */ /* 0x000fea0003800000 */
[----:B------:R-:W-:-:S13]  /*0e40*/  ISETP.NE.AND P1, PT, R6, R9, PT ;  /* 0x000000090600720c */ /* 0x000fda0003f25270 */
[----:B------:R-:W-:Y:S05]  /*0e50*/  @P1 BRA `(.L_x_1633) ;  /* 0xfffffffc00ec1947 */ /* 0x000fea000383ffff */
.L_x_1632:
        /* <DEDUP_REMOVED lines=11> */
.L_x_1635:
        /* <DEDUP_REMOVED lines=63> */
.L_x_1634:
        /* <DEDUP_REMOVED lines=19> */
.L_x_1637:
[----:B------:R-:W-:Y:S05]  /*1430*/  BSYNC B0 ;  /* 0x0000000000007941 */ /* 0x000fea0003800000 */
.L_x_1636:
        /* <DEDUP_REMOVED lines=33> */
.L_x_1631:
        /* <DEDUP_REMOVED lines=46> */
[----:B------:R-:W-:Y:S01]  /*1930*/  IADD3 R9, R22, 0x80, RZ ;  /* 0x0000008016097810 */ /* 0x000fe20007ffe0ff */
[----:B--2---:R-:W-:-:S02]  /*1940*/  HADD2.F32 R11, -RZ, R3.H0_H0 ;  /* 0x20000003ff0b7230 */ /* 0x004fc40000004100 */
[----:B---3--:R-:W-:Y:S02]  /*1950*/  HADD2.F32 R15, -RZ, R15.H0_H0 ;  /* 0x2000000fff0f7230 */ /* 0x008fe40000004100 */
[----:B----4-:R-:W-:Y:S02]  /*1960*/  HADD2.F32 R14, -RZ, R14.H0_H0 ;  /* 0x2000000eff0e7230 */ /* 0x010fe40000004100 */
[----:B------:R-:W-:Y:S02]  /*1970*/  HADD2.F32 R25, -RZ, R25.H0_H0 ;  /* 0x20000019ff197230 */ /* 0x000fe40000004100 */
[C-C-:B------:R-:W-:Y:S01]  /*1980*/  FFMA.FTZ R3, R11.reuse, R6, R15.reuse ;  /* 0x000000060b037223 */ /* 0x140fe2000001000f */
[----:B------:R-:W-:Y:S02]  /*1990*/  FFMA.FTZ R11, R11, R4, R15 ;  /* 0x000000040b0b7223 */ /* 0x000fe4000001000f */
        /* <DEDUP_REMOVED lines=13> */
.L_x_1638:
        /* <DEDUP_REMOVED lines=15> */
.L_x_1640:
[----:B------:R-:W-:Y:S05]  /*1b60*/  BSYNC B0 ;  /* 0x0000000000007941 */ /* 0x000fea0003800000 */
.L_x_1639:
        /* <DEDUP_REMOVED lines=11> */
.L_x_1641:
        /* <DEDUP_REMOVED lines=19> */
.L_x_1643:
[----:B------:R-:W-:Y:S05]  /*1d50*/  BSYNC B0 ;  /* 0x0000000000007941 */ /* 0x000fea0003800000 */
.L_x_1642:
[----:B------:R-:W1:Y:S01]  /*1d60*/  LDC R4, c[0x0][0x10] ;  /* 0x00000400ff047b82 */ /* 0x000e620000000800 */
[----:B------:R-:W-:Y:S02]  /*1d70*/  IADD3 R18, R18, 0x1, RZ ;  /* 0x0000000112127810 */ /* 0x000fe40007ffe0ff */
[----:B-1----:R-:W-:-:S04]  /*1d80*/  IADD3 R23, R4, R23, RZ ;  /* 0x0000001704177210 */ /* 0x002fc80007ffe0ff */
[----:B------:R-:W-:-:S13]  /*1d90*/  ISETP.GE.AND P1, PT, R23, UR4, PT ;  /* 0x0000000417007c0c */ /* 0x000fda000bf26270 */
[----:B------:R-:W-:Y:S05]  /*1da0*/  @!P1 BRA `(.L_x_1644) ;  /* 0xffffffe400109947 */ /* 0x000fea000383ffff */
[----:B------:R-:W-:Y:S05]  /*1db0*/  EXIT ;  /* 0x000000000000794d */ /* 0x000fea0003800000 */
.L_x_1645:
        /* <DEDUP_REMOVED lines=12> */
.L_x_1932:


//--------------------- .text._Z35group_norm_nhwc_fwd_one_pass_kernelI11Fp16IOFp16WLi512ELi10ELi640EEv26Group_norm_nhwc_fwd_params --------------------------
	.section	.text._Z35group_norm_nhwc_fwd_one_pass_kernelI11Fp16IOFp16WLi512ELi10ELi640EEv26Group_norm_nhwc_fwd_params,"ax",@progbits
	.align	128
        .global         _Z35group_norm_nhwc_fwd_one_pass_kernelI11Fp16IOFp16WLi512ELi10ELi640EEv26Group_norm_nhwc_fwd_params
        .type           _Z35group_norm_nhwc_fwd_one_pass_kernelI11Fp16IOFp16WLi512ELi10ELi640EEv26Group_norm_nhwc_fwd_params,@function
        .size           _Z35group_norm_nhwc_fwd_one_pass_kernelI11Fp16IOFp16WLi512ELi10ELi640EEv26Group_norm_nhwc_fwd_params,(.L_x_1933 - _Z35group_norm_nhwc_fwd_one_pass_kernelI11Fp16IOFp16WLi512ELi10ELi640EEv26Group_norm_nhwc_fwd_params)
        .other          _Z35group_norm_nhwc_fwd_one_pass_kernelI11Fp16IOFp16WLi512ELi10ELi640EEv26Group_norm_nhwc_fwd_params,@"STO_CUDA_ENTRY STV_DEFAULT"
_Z35group_norm_nhwc_fwd_one_pass_kernelI11Fp16IOFp16WLi512ELi10ELi640EEv26Group_norm_nhwc_fwd_params:
.text._Z35group_norm_nhwc_fwd_one_pass_kernelI11Fp16IOFp16WLi512ELi10ELi640EEv26Group_norm_nhwc_fwd_params:
        /* <DEDUP_REMOVED lines=34> */
.L_x_1667:
        /* <DEDUP_REMOVED lines=208> */
.L_x_1647:
[----:B------:R-:W-:Y:S05]  /*0f20*/  BSYNC B0 ;  /* 0x0000000000007941 */ /* 0x000fea0003800000 */
.L_x_1646:
        /* <DEDUP_REMOVED lines=28> */
.L_x_1650:
[----:B-1----:R-:W2:Y:S04]  /*10f0*/  LDG.E.STRONG.GPU R14, desc[UR8][R12.64] ;  /* 0x000000080c0e7981 */ /* 0x002ea8000c1ef900 */
[----:B--2---:R-:W-:Y:S01]  /*1100*/  CCTL.IVALL ;  /* 0x00000000ff00798f */ /* 0x004fe20002000000 */
[----:B------:R-:W-:Y:S05]  /*1110*/  YIELD ;  /* 0x0000000000007946 */ /* 0x000fea0003800000 */
[----:B------:R-:W-:-:S13]  /*1120*/  ISETP.NE.AND P1, PT, R14, R17, PT ;  /* 0x000000110e00720c */ /* 0x000fda0003f25270 */
[----:B------:R-:W-:Y:S05]  /*1130*/  @P1 BRA `(.L_x_1650) ;  /* 0xfffffffc00ec1947 */ /* 0x000fea000383ffff */
.L_x_1649:
        /* <DEDUP_REMOVED lines=11> */
.L_x_1652:
        /* <DEDUP_REMOVED lines=63> */
.L_x_1651:
        /* <DEDUP_REMOVED lines=19> */
.L_x_1654:
[----:B------:R-:W-:Y:S05]  /*1710*/  BSYNC B0 ;  /* 0x0000000000007941 */ /* 0x000fea0003800000 */
.L_x_1653:
        /* <DEDUP_REMOVED lines=32> */
.L_x_1648:
        /* <DEDUP_REMOVED lines=67> */
[----:B------:R-:W-:Y:S01]  /*1d50*/  ISETP.GT.U32.OR P1, PT, R6, 0x27f, P1 ;  /* 0x0000027f0600780c */ /* 0x000fe20000f24470 */
[----:B--2---:R-:W-:Y:S02]  /*1d60*/  HADD2.F32 R12, -RZ, R37.H0_H0 ;  /* 0x20000025ff0c7230 */ /* 0x004fe40000004100 */
[----:B---3--:R-:W-:Y:S02]  /*1d70*/  HADD2.F32 R36, -RZ, R36.H0_H0 ;  /* 0x20000024ff247230 */ /* 0x008fe40000004100 */
[----:B----4-:R-:W-:-:S02]  /*1d80*/  HADD2.F32 R0, -RZ, R2.H0_H0 ;  /* 0x20000002ff007230 */ /* 0x010fc40000004100 */
[----:B-----5:R-:W-:-:S03]  /*1d90*/  HADD2.F32 R37, -RZ, R38.H0_H0 ;  /* 0x20000026ff257230 */ /* 0x020fc60000004100 */
        /* <DEDUP_REMOVED lines=19> */
.L_x_1655:
        /* <DEDUP_REMOVED lines=14> */
.L_x_1657:
[----:B------:R-:W-:Y:S05]  /*1fb0*/  BSYNC B0 ;  /* 0x0000000000007941 */ /* 0x000fea0003800000 */
.L_x_1656:
        /* <DEDUP_REMOVED lines=11> */
.L_x_1658:
        /* <DEDUP_REMOVED lines=14> */
.L_x_1660:
[----:B------:R-:W-:Y:S05]  /*2150*/  BSYNC B0 ;  /* 0x0000000000007941 */ /* 0x000fea0003800000 */
.L_x_1659:
        /* <DEDUP_REMOVED lines=11> */
.L_x_1661:
        /* <DEDUP_REMOVED lines=14> */
.L_x_1663:
[----:B------:R-:W-:Y:S05]  /*22f0*/  BSYNC B0 ;  /* 0x0000000000007941 */ /* 0x000fea0003800000 */
.L_x_1662:
        /* <DEDUP_REMOVED lines=11> */
.L_x_1664:
        /* <DEDUP_REMOVED lines=13> */
.L_x_1666:
[----:B------:R-:W-:Y:S05]  /*2480*/  BSYNC B0 ;  /* 0x0000000000007941 */ /* 0x000fea0003800000 */
.L_x_1665:
[----:B---3--:R-:W3:Y:S01]  /*2490*/  LDC R3, c[0x0][0x10] ;  /* 0x00000400ff037b82 */ /* 0x008ee20000000800 */
[----:B------:R-:W-:Y:S02]  /*24a0*/  IADD3 R24, R24, 0x1, RZ ;  /* 0x0000000118187810 */ /* 0x000fe40007ffe0ff */
[----:B---3--:R-:W-:-:S04]  /*24b0*/  IADD3 R30, R3, R30, RZ ;  /* 0x0000001e031e7210 */ /* 0x008fc80007ffe0ff */
[----:B------:R-:W-:-:S13]  /*24c0*/  ISETP.GE.AND P1, PT, R30, UR4, PT ;  /* 0x000000041e007c0c */ /* 0x000fda000bf26270 */
[----:B------:R-:W-:Y:S05]  /*24d0*/  @!P1 BRA `(.L_x_1667) ;  /* 0xffffffdc00509947 */ /* 0x000fea000383ffff */
[----:B------:R-:W-:Y:S05]  /*24e0*/  EXIT ;  /* 0x000000000000794d */ /* 0x000fea0003800000 */
.L_x_1668:
        /* <DEDUP_REMOVED lines=9> */
.L_x_1933:


//--------------------- .text._Z35group_norm_nhwc_fwd_one_pass_kernelI11Fp32IOFp32WLi64ELi10ELi640EEv26Group_norm_nhwc_fwd_params --------------------------
	.section	.text._Z35group_norm_nhwc_fwd_one_pass_kernelI11Fp32IOFp32WLi64ELi10ELi640EEv26Group_norm_nhwc_fwd_params,"ax",@progbits
	.align	128
        .global         _Z35group_norm_nhwc_fwd_one_pass_kernelI11Fp32IOFp32WLi64ELi10ELi640EEv26Group_norm_nhwc_fwd_params
        .type           _Z35group_norm_nhwc_fwd_one_pass_kernelI11Fp32IOFp32WLi64ELi10ELi640EEv26Group_norm_nhwc_fwd_params,@function
        .size           _Z35group_norm_nhwc_fwd_one_pass_kernelI11Fp32IOFp32WLi64ELi10ELi640EEv26Group_norm_nhwc_fwd_params,(.L_x_1934 - _Z35group_norm_nhwc_fwd_one_pass_kernelI11Fp32IOFp32WLi64ELi10ELi640EEv26Group_norm_nhwc_fwd_params)
        .other          _Z35group_norm_nhwc_fwd_one_pass_kernelI11Fp32IOFp32WLi64ELi10ELi640EEv26Group_norm_nhwc_fwd_params,@"STO_CUDA_ENTRY STV_DEFAULT"
_Z35group_norm_nhwc_fwd_one_pass_kernelI11Fp32IOFp32WLi64ELi10ELi640EEv26Group_norm_nhwc_fwd_params:
.text._Z35group_norm_nhwc_fwd_one_pass_kernelI11Fp32IOFp32WLi64ELi10ELi640EEv26Group_norm_nhwc_fwd_params:
        /* <DEDUP_REMOVED lines=16> */
[----:B0-----:R-:W-:Y:S01]  /*0100*/  IMAD.WIDE.U32 R4, R3, -0x33333333, RZ ;  /* 0xcccccccd03047825 */ /* 0x001fe200078e00ff */
[----:B------:R-:W-:-:S04]  /*0110*/  SHF.R.S32.HI R2, RZ, 0x1f, R3 ;  /* 0x0000001fff027819 */ /* 0x000fc80000011403 */
[----:B------:R-:W-:Y:S02]  /*0120*/  SHF.R.U32.HI R4, RZ, 0x2, R5 ;  /* 0x00000002ff047819 */ /* 0x000fe40000011605 */
[----:B------:R-:W-:Y:S01]  /*0130*/  LEA.HI R2, R2, R3, RZ, 0x5 ;  /* 0x0000000302027211 */ /* 0x000fe200078f28ff */
[----:B---3--:R-:W-:Y:S02]  /*0140*/  ULEA UR5, UR6, UR5, 0x18 ;  /* 0x0000000506057291 */ /* 0x008fe4000f8ec03f */
[----:B--2---:R-:W-:Y:S01]  /*0150*/  IMAD R20, R7, UR7, R4 ;  /* 0x0000000707147c24 */ /* 0x004fe2000f8e0204 */
[----:B------:R-:W-:Y:S01]  /*0160*/  SHF.R.S32.HI R2, RZ, 0x5, R2 ;  /* 0x00000005ff027819 */ /* 0x000fe20000011402 */
[----:B------:R-:W-:-:S03]  /*0170*/  IMAD R25, R4, -0x5, R3 ;  /* 0xfffffffb04197824 */ /* 0x000fc600078e0203 */
[----:B------:R-:W-:Y:S02]  /*0180*/  ISETP.GE.U32.AND P0, PT, R20, UR8, PT ;  /* 0x0000000814007c0c */ /* 0x000fe4000bf06070 */
[----:B------:R-:W-:Y:S02]  /*0190*/  SHF.R.S32.HI R5, RZ, 0x1f, R20 ;  /* 0x0000001fff057819 */ /* 0x000fe40000011414 */
[----:B------:R-:W-:Y:S02]  /*01a0*/  SHF.L.U32 R25, R25, 0x1, RZ ;  /* 0x0000000119197819 */ /* 0x000fe400000006ff */
[----:B------:R-:W-:Y:S01]  /*01b0*/  ISETP.GE.AND.EX P0, PT, R5, UR9, PT, P0 ;  /* 0x0000000905007c0c */ /* 0x000fe2000bf06300 */
[----:B------:R-:W-:Y:S01]  /*01c0*/  ULDC.64 UR8, c[0x0][0x208] ;  /* 0x0000820000087ab9 */ /* 0x000fe20000000a00 */
[----:B------:R-:W-:Y:S02]  /*01d0*/  LEA R7, R2, UR5, 0x3 ;  /* 0x0000000502077c11 */ /* 0x000fe4000f8e18ff */
[----:B-1----:R-:W-:-:S13]  /*01e0*/  ISETP.LT.U32.AND P0, PT, R3, 0x280, !P0 ;  /* 0x000002800300780c */ /* 0x002fda0004701070 */
.L_x_1681:
[----:B0-----:R-:W0:Y:S01]  /*01f0*/  LDC R10, c[0x0][0x288] ;  /* 0x0000a200ff0a7b82 */ /* 0x001e220000000800 */
[----:B------:R-:W-:Y:S01]  /*0200*/  SHF.R.S32.HI R13, RZ, 0x1f, R25 ;  /* 0x0000001fff0d7819 */ /* 0x000fe20000011419 */
        /* <DEDUP_REMOVED lines=8> */
[----:B------:R-:W-:Y:S01]  /*0290*/  IMAD R11, R8, R9, RZ ;  /* 0x00000009080b7224 */ /* 0x000fe200078e02ff */
[----:B------:R-:W-:-:S03]  /*02a0*/  IABS R8, R21 ;  /* 0x0000001500087213 */ /* 0x000fc60000000000 */
[----:B------:R-:W-:-:S06]  /*02b0*/  IMAD.HI.U32 R5, R5, R11, R4 ;  /* 0x0000000b05057227 */ /* 0x000fcc00078e0004 */
[----:B------:R-:W-:-:S05]  /*02c0*/  IMAD.HI.U32 R5, R5, R8, RZ ;  /* 0x0000000805057227 */ /* 0x000fca00078e00ff */
[----:B------:R-:W-:-:S05]  /*02d0*/  IADD3 R2, -R5, RZ, RZ ;  /* 0x000000ff05027210 */ /* 0x000fca0007ffe1ff */
[----:B------:R-:W-:-:S05]  /*02e0*/  IMAD R2, R9, R2, R8 ;  /* 0x0000000209027224 */ /* 0x000fca00078e0208 */
[----:B------:R-:W-:-:S13]  /*02f0*/  ISETP.GT.U32.AND P2, PT, R9, R2, PT ;  /* 0x000000020900720c */ /* 0x000fda0003f44070 */
[-C--:B------:R-:W-:Y:S02]  /*0300*/  @!P2 IADD3 R2, R2, -R9.reuse, RZ ;  /* 0x800000090202a210 */ /* 0x080fe40007ffe0ff */
[----:B------:R-:W-:Y:S02]  /*0310*/  @!P2 IADD3 R5, R5, 0x1, RZ ;  /* 0x000000010505a810 */ /* 0x000fe40007ffe0ff */
[----:B------:R-:W-:Y:S02]  /*0320*/  ISETP.GE.U32.AND P1, PT, R2, R9, PT ;  /* 0x000000090200720c */ /* 0x000fe40003f26070 */
[----:B------:R-:W-:Y:S01]  /*0330*/  LOP3.LUT R2, R21, R10, RZ, 0x3c, !PT ;  /* 0x0000000a15027212 */ /* 0x000fe200078e3cff */
[----:B------:R-:W0:Y:S01]  /*0340*/  @P0 LDC.64 R8, c[0x0][0x220] ;  /* 0x00008800ff080b82 */ /* 0x000e220000000a00 */
[----:B------:R-:W-:Y:S02]  /*0350*/  ISETP.NE.AND P2, PT, R10, RZ, PT ;  /* 0x000000ff0a00720c */ /* 0x000fe40003f45270 */
[----:B------:R-:W-:-:S07]  /*0360*/  ISETP.GE.AND P3, PT, R2, RZ, PT ;  /* 0x000000ff0200720c */ /* 0x000fce0003f66270 */
[----:B------:R-:W-:-:S04]  /*0370*/  @P1 IADD3 R5, R5, 0x1, RZ ;  /* 0x0000000105051810 */ /* 0x000fc80007ffe0ff */
[----:B------:R-:W-:Y:S02]  /*0380*/  MOV R11, R5 ;  /* 0x00000005000b7202 */ /* 0x000fe40000000f00 */
[----:B------:R-:W1:Y:S02]  /*0390*/  @P0 LDC.64 R4, c[0x0][0x270] ;  /* 0x00009c00ff040b82 */ /* 0x000e640000000a00 */
[----:B------:R-:W-:Y:S02]  /*03a0*/  @!P3 IADD3 R11, -R11, RZ, RZ ;  /* 0x000000ff0b0bb210 */ /* 0x000fe40007ffe1ff */
[----:B------:R-:W-:-:S04]  /*03b0*/  @!P2 LOP3.LUT R11, RZ, R10, RZ, 0x33, !PT ;  /* 0x0000000aff0ba212 */ /* 0x000fc800078e33ff */
[----:B------:R-:W-:-:S05]  /*03c0*/  IADD3 R2, -R11, RZ, RZ ;  /* 0x000000ff0b027210 */ /* 0x000fca0007ffe1ff */
[----:B------:R-:W-:Y:S01]  /*03d0*/  IMAD R2, R10, R2, R21 ;  /* 0x000000020a027224 */ /* 0x000fe200078e0215 */
[----:B------:R-:W-:-:S03]  /*03e0*/  SHF.R.S32.HI R10, RZ, 0x1f, R11 ;  /* 0x0000001fff0a7819 */ /* 0x000fc6000001140b */
[----:B------:R-:W-:Y:S02]  /*03f0*/  IMAD R2, R2, 0xa, RZ ;  /* 0x0000000a02027824 */ /* 0x000fe400078e02ff */
[----:B------:R-:W-:-:S03]  /*0400*/  IMAD R10, R10, UR12, RZ ;  /* 0x0000000c0a0a7c24 */ /* 0x000fc6000f8e02ff */
[----:B------:R-:W-:Y:S01]  /*0410*/  IADD3 R26, P1, R25, R2, RZ ;  /* 0x00000002191a7210 */ /* 0x000fe20007f3e0ff */
[----:B------:R-:W-:-:S03]  /*0420*/  IMAD R29, R11, UR13, R10 ;  /* 0x0000000d0b1d7c24 */ /* 0x000fc6000f8e020a */
[----:B------:R-:W-:Y:S02]  /*0430*/  LEA.HI.X.SX32 R27, R2, R13, 0x1, P1 ;  /* 0x0000000d021b7211 */ /* 0x000fe400008f0eff */
[----:B------:R-:W-:Y:S01]  /*0440*/  SHF.R.S32.HI R13, RZ, 0x1f, R20 ;  /* 0x0000001fff0d7819 */ /* 0x000fe20000011414 */
[----:B------:R-:W-:-:S04]  /*0450*/  IMAD.WIDE.U32 R26, R11, UR12, R26 ;  /* 0x0000000c0b1a7c25 */ /* 0x000fc8000f8e001a */
[----:B-1----:R-:W-:Y:S01]  /*0460*/  @P0 IMAD R10, R13, R4, RZ ;  /* 0x000000040d0a0224 */ /* 0x002fe200078e02ff */
[----:B------:R-:W-:Y:S02]  /*0470*/  IADD3 R29, R27, R29, RZ ;  /* 0x0000001d1b1d7210 */ /* 0x000fe40007ffe0ff */
[----:B------:R-:W-:Y:S01]  /*0480*/  @P0 MOV R28, R26 ;  /* 0x0000001a001c0202 */ /* 0x000fe20000000f00 */
[----:B------:R-:W-:-:S04]  /*0490*/  @P0 IMAD R11, R20, R5, R10 ;  /* 0x00000005140b0224 */ /* 0x000fc800078e020a */
[----:B------:R-:W-:-:S05]  /*04a0*/  @P0 IMAD.WIDE.U32 R4, R20, R4, R28 ;  /* 0x0000000414040225 */ /* 0x000fca00078e001c */
[----:B------:R-:W-:Y:S02]  /*04b0*/  @P0 IADD3 R10, R5, R11, RZ ;  /* 0x0000000b050a0210 */ /* 0x000fe40007ffe0ff */
[C---:B0-----:R-:W-:Y:S02]  /*04c0*/  @P0 LEA R8, P1, R4.reuse, R8, 0x2 ;  /* 0x0000000804080211 */ /* 0x041fe400078210ff */
[----:B------:R-:W-:Y:S02]  /*04d0*/  MOV R5, RZ ;  /* 0x000000ff00057202 */ /* 0x000fe40000000f00 */
[----:B------:R-:W-:Y:S02]  /*04e0*/  @P0 LEA.HI.X R9, R4, R9, R10, 0x2, P1 ;  /* 0x0000000904090211 */ /* 0x000fe400008f140a */
[----:B------:R-:W-:-:S06]  /*04f0*/  MOV R4, RZ ;  /* 0x000000ff00047202 */ /* 0x000fcc0000000f00 */
[----:B------:R-:W2:Y:S01]  /*0500*/  @P0 LDG.E.64 R4, desc[UR8][R8.64] ;  /* 0x0000000808040981 */ /* 0x000ea2000c1e1b00 */
[C---:B------:R-:W-:Y:S01]  /*0510*/  ISETP.GT.AND P1, PT, R0.reuse, 0x1e, PT ;  /* 0x0000001e0000780c */ /* 0x040fe20003f24270 */
[----:B------:R-:W-:Y:S01]  /*0520*/  BSSY B0, `(.L_x_1669) ;  /* 0x0000058000007945 */ /* 0x000fe20003800000 */
[----:B------:R-:W-:Y:S02]  /*0530*/  ISETP.NE.AND P3, PT, R0, RZ, PT ;  /* 0x000000ff0000720c */ /* 0x000fe40003f65270 */
[----:B------:R-:W-:Y:S01]  /*0540*/  ISETP.NE.AND P2, PT, R3, RZ, PT ;  /* 0x000000ff0300720c */ /* 0x000fe20003f45270 */
[C---:B--2---:R-:W-:Y:S01]  /*0550*/  FMUL.FTZ R12, R4.reuse, R4 ;  /* 0x00000004040c7220 */ /* 0x044fe20000410000 */
[----:B------:R-:W-:-:S03]  /*0560*/  FADD.FTZ R10, R4, R5 ;  /* 0x00000005040a7221 */ /* 0x000fc60000010000 */
[----:B------:R-:W-:Y:S01]  /*0570*/  FFMA.FTZ R12, R5, R5, R12 ;  /* 0x00000005050c7223 */ /* 0x000fe2000001000c */
[----:B------:R-:W-:-:S03]  /*0580*/  FADD.FTZ R10, RZ, R10 ;  /* 0x0000000aff0a7221 */ /* 0x000fc60000010000 */
[----:B------:R-:W-:Y:S02]  /*0590*/  FADD.FTZ R12, RZ, R12 ;  /* 0x0000000cff0c7221 */ /* 0x000fe40000010000 */
        /* <DEDUP_REMOVED lines=68> */
[----:B------:R-:W-:Y:S01]  /*09e0*/  FADD.FTZ R12, R12, R15 ;  /* 0x0000000f0c0c7221 */ /* 0x000fe20000010000 */
[----:B------:R-:W0:Y:S02]  /*09f0*/  LDS.64 R22, [UR5+0xb0] ;  /* 0x0000b005ff167984 */ /* 0x000e240008000a00 */
        /* <DEDUP_REMOVED lines=10> */
.L_x_1670:
[----:B------:R-:W-:Y:S05]  /*0aa0*/  BSYNC B0 ;  /* 0x0000000000007941 */ /* 0x000fea0003800000 */
.L_x_1669:
        /* <DEDUP_REMOVED lines=30> */
.L_x_1673:
[----:B-1----:R-:W2:Y:S04]  /*0c90*/  LDG.E.STRONG.GPU R10, desc[UR8][R8.64] ;  /* 0x00000008080a7981 */ /* 0x002ea8000c1ef900 */
[----:B--2---:R-:W-:Y:S01]  /*0ca0*/  CCTL.IVALL ;  /* 0x00000000ff00798f */ /* 0x004fe20002000000 */
[----:B------:R-:W-:Y:S05]  /*0cb0*/  YIELD ;  /* 0x0000000000007946 */ /* 0x000fea0003800000 */
[----:B------:R-:W-:-:S13]  /*0cc0*/  ISETP.NE.AND P1, PT, R10, R17, PT ;  /* 0x000000110a00720c */ /* 0x000fda0003f25270 */
[----:B------:R-:W-:Y:S05]  /*0cd0*/  @P1 BRA `(.L_x_1673) ;  /* 0xfffffffc00ec1947 */ /* 0x000fea000383ffff */
.L_x_1672:
        /* <DEDUP_REMOVED lines=11> */
.L_x_1675:
        /* <DEDUP_REMOVED lines=19> */
[----:B------:R-:W2:Y:S01]  /*0ec0*/  @!P3 S2R R12, SR_CTAID.Y ;  /* 0x00000000000cb919 */ /* 0x000ea20000002600 */
[----:B-1----:R-:W-:-:S05]  /*0ed0*/  @!P1 IMAD R19, R19, R10, R13 ;  /* 0x0000000a13139224 */ /* 0x002fca00078e020d */
[----:B------:R-:W2:Y:S02]  /*0ee0*/  @!P3 LDC R13, c[0x0][0x10] ;  /* 0x00000400ff0dbb82 */ /* 0x000ea40000000800 */
[----:B--2---:R-:W-:Y:S01]  /*0ef0*/  @!P3 IMAD R12, R17, R13, R12 ;  /* 0x0000000d110cb224 */ /* 0x004fe200078e020c */
[----:B------:R-:W-:Y:S01]  /*0f00*/  IADD3 R17, R15, 0x3, RZ ;  /* 0x000000030f117810 */ /* 0x000fe20007ffe0ff */
[----:B0-----:R-:W-:Y:S01]  /*0f10*/  @!P4 FADD.FTZ R22, R22, R8 ;  /* 0x000000081616c221 */ /* 0x001fe20000010000 */
[----:B------:R-:W-:Y:S02]  /*0f20*/  @!P1 IMAD R8, R10, R11, RZ ;  /* 0x0000000b0a089224 */ /* 0x000fe400078e02ff */
[----:B------:R-:W-:Y:S01]  /*0f30*/  @!P4 FADD.FTZ R23, R23, R9 ;  /* 0x000000091717c221 */ /* 0x000fe20000010000 */
[----:B------:R-:W0:Y:S01]  /*0f40*/  @!P1 LDC.64 R10, c[0x0][0x248] ;  /* 0x00009200ff0a9b82 */ /* 0x000e220000000a00 */
[----:B------:R-:W-:Y:S01]  /*0f50*/  ISETP.EQ.OR P4, PT, R17, UR7, P2 ;  /* 0x0000000711007c0c */ /* 0x000fe20009782670 */
[----:B------:R-:W-:-:S05]  /*0f60*/  @!P1 IMAD R8, R8, R14, RZ ;  /* 0x0000000e08089224 */ /* 0x000fca00078e02ff */
[----:B------:R-:W-:Y:S02]  /*0f70*/  @!P1 SHF.L.U32 R9, R8, 0x1, RZ ;  /* 0x0000000108099819 */ /* 0x000fe400000006ff */
[----:B------:R-:W-:-:S05]  /*0f80*/  @!P3 LOP3.LUT R8, R6, 0x1, RZ, 0xc0, !PT ;  /* 0x000000010608b812 */ /* 0x000fca00078ec0ff */
[----:B------:R-:W-:Y:S01]  /*0f90*/  @!P3 IMAD R13, R13, R8, RZ ;  /* 0x000000080d0db224 */ /* 0x000fe200078e02ff */
[----:B------:R-:W1:Y:S03]  /*0fa0*/  @!P4 S2R R24, SR_CTAID.Y ;  /* 0x000000000018c919 */ /* 0x000e660000002600 */
[----:B------:R-:W-:-:S05]  /*0fb0*/  @!P3 IMAD R13, R13, R14, RZ ;  /* 0x0000000e0d0db224 */ /* 0x000fca00078e02ff */
[----:B------:R-:W-:Y:S01]  /*0fc0*/  @!P3 SHF.L.U32 R13, R13, 0x1, RZ ;  /* 0x000000010d0db819 */ /* 0x000fe200000006ff */
[----:B0-----:R-:W-:Y:S02]  /*0fd0*/  @!P1 IMAD.WIDE R10, R9, 0x4, R10 ;  /* 0x00000004090a9825 */ /* 0x001fe400078e020a */
[----:B------:R-:W0:Y:S02]  /*0fe0*/  @!P3 LDC.64 R8, c[0x0][0x248] ;  /* 0x00009200ff08bb82 */ /* 0x000e240000000a00 */
[----:B------:R-:W-:-:S04]  /*0ff0*/  @!P1 IMAD.WIDE.U32 R18, R19, 0x8, R10 ;  /* 0x0000000813129825 */ /* 0x000fc800078e000a */
[----:B0-----:R-:W-:Y:S02]  /*1000*/  @!P3 IMAD.WIDE R8, R13, 0x4, R8 ;  /* 0x000000040d08b825 */ /* 0x001fe400078e0208 */
[----:B------:R-:W1:Y:S02]  /*1010*/  @!P4 LDC R13, c[0x0][0x10] ;  /* 0x00000400ff0dcb82 */ /* 0x000e640000000800 */
[----:B------:R-:W-:Y:S01]  /*1020*/  @!P3 IMAD.WIDE.U32 R10, R12, 0x8, R8 ;  /* 0x000000080c0ab825 */ /* 0x000fe200078e0008 */
[----:B------:R-:W-:-:S05]  /*1030*/  @!P4 LOP3.LUT R8, R6, 0x1, RZ, 0xc0, !PT ;  /* 0x000000010608c812 */ /* 0x000fca00078ec0ff */
[----:B------:R-:W2:Y:S01]  /*1040*/  @!P3 LDG.E.64 R10, desc[UR8][R10.64] ;  /* 0x000000080a0ab981 */ /* 0x000ea2000c1e1b00 */
[----:B-1----:R-:W-:Y:S02]  /*1050*/  @!P4 IMAD R17, R17, R13, R24 ;  /* 0x0000000d1111c224 */ /* 0x002fe400078e0218 */
[----:B------:R-:W-:Y:S02]  /*1060*/  @!P4 IMAD R9, R13, R8, RZ ;  /* 0x000000080d09c224 */ /* 0x000fe400078e02ff */
[----:B------:R-:W0:Y:S02]  /*1070*/  @!P4 LDC.64 R12, c[0x0][0x248] ;  /* 0x00009200ff0ccb82 */ /* 0x000e240000000a00 */
[----:B------:R-:W-:-:S05]  /*1080*/  @!P4 IMAD R9, R9, R14, RZ ;  /* 0x0000000e0909c224 */ /* 0x000fca00078e02ff */
[----:B------:R-:W-:-:S05]  /*1090*/  @!P4 SHF.L.U32 R9, R9, 0x1, RZ ;  /* 0x000000010909c819 */ /* 0x000fca00000006ff */
[----:B0-----:R-:W-:Y:S02]  /*10a0*/  @!P4 IMAD.WIDE R12, R9, 0x4, R12 ;  /* 0x00000004090cc825 */ /* 0x001fe400078e020c */
[----:B------:R-:W3:Y:S02]  /*10b0*/  @!P1 LDG.E.64 R8, desc[UR8][R18.64] ;  /* 0x0000000812089981 */ /* 0x000ee4000c1e1b00 */
        /* <DEDUP_REMOVED lines=12> */
.L_x_1674:
        /* <DEDUP_REMOVED lines=19> */
.L_x_1677:
[----:B------:R-:W-:Y:S05]  /*12b0*/  BSYNC B0 ;  /* 0x0000000000007941 */ /* 0x000fea0003800000 */
.L_x_1676:
        /* <DEDUP_REMOVED lines=23> */
[----:B------:R-:W-:-:S04]  /*1430*/  @!P3 IMAD.WIDE.U32 R10, R13, 0x8, R10 ;  /* 0x000000080d0ab825 */ /* 0x000fc800078e000a */
[----:B-1----:R-:W-:Y:S02]  /*1440*/  @!P1 IMAD.WIDE R8, R19, 0x4, R8 ;  /* 0x0000000413089825 */ /* 0x002fe400078e0208 */
[----:B------:R-:W0:Y:S02]  /*1450*/  @!P3 LDG.E.64 R10, desc[UR8][R10.64] ;  /* 0x000000080a0ab981 */ /* 0x000e24000c1e1b00 */
[----:B------:R-:W-:-:S06]  /*1460*/  @!P1 IMAD.WIDE.U32 R8, R15, 0x8, R8 ;  /* 0x000000080f089825 */ /* 0x000fcc00078e0008 */
[----:B------:R-:W2:Y:S01]  /*1470*/  @!P1 LDG.E.64 R8, desc[UR8][R8.64] ;  /* 0x0000000808089981 */ /* 0x000ea2000c1e1b00 */
[----:B0-----:R-:W-:Y:S01]  /*1480*/  @!P3 FADD.FTZ R22, R22, R10 ;  /* 0x0000000a1616b221 */ /* 0x001fe20000010000 */
[----:B------:R-:W-:-:S03]  /*1490*/  @!P3 FADD.FTZ R23, R23, R11 ;  /* 0x0000000b1717b221 */ /* 0x000fc60000010000 */
[----:B--2---:R-:W-:Y:S01]  /*14a0*/  @!P1 FADD.FTZ R22, R22, R8 ;  /* 0x0000000816169221 */ /* 0x004fe20000010000 */
[----:B------:R-:W-:-:S07]  /*14b0*/  @!P1 FADD.FTZ R23, R23, R9 ;  /* 0x0000000917179221 */ /* 0x000fce0000010000 */
.L_x_1671:
        /* <DEDUP_REMOVED lines=20> */
[----:B------:R-:W2:Y:S04]  /*1600*/  LDG.E.64 R10, desc[UR8][R10.64] ;  /* 0x000000080a0a7981 */ /* 0x000ea8000c1e1b00 */
[----:B------:R-:W2:Y:S04]  /*1610*/  LDG.E.64 R8, desc[UR8][R8.64] ;  /* 0x0000000808087981 */ /* 0x000ea8000c1e1b00 */
[----:B------:R-:W1:Y:S02]  /*1620*/  LDS.64 R16, [UR5+0xc0] ;  /* 0x0000c005ff107984 */ /* 0x000e640008000a00 */
[----:B-1----:R-:W-:-:S04]  /*1630*/  FMUL.FTZ R16, R16, UR6 ;  /* 0x0000000610107c20 */ /* 0x002fc80008410000 */
[C---:B------:R-:W-:Y:S01]  /*1640*/  FMUL.FTZ R2, R16.reuse, R16 ;  /* 0x0000001010027220 */ /* 0x040fe20000410000 */
[C---:B------:R-:W-:Y:S01]  /*1650*/  FADD.FTZ R13, -R16.reuse, R4 ;  /* 0x00000004100d7221 */ /* 0x040fe20000010100 */
[----:B------:R-:W-:Y:S02]  /*1660*/  FADD.FTZ R5, -R16, R5 ;  /* 0x0000000510057221 */ /* 0x000fe40000010100 */
[----:B------:R-:W-:-:S05]  /*1670*/  FFMA.FTZ R2, R17, UR6, -R2 ;  /* 0x0000000611027c23 */ /* 0x000fca0008010802 */
[----:B------:R-:W-:-:S13]  /*1680*/  FSETP.GTU.FTZ.AND P1, PT, R2, RZ, PT ;  /* 0x000000ff0200720b */ /* 0x000fda0003f3c000 */
[----:B------:R-:W1:Y:S02]  /*1690*/  @P1 LDC R17, c[0x0][0x238] ;  /* 0x00008e00ff111b82 */ /* 0x000e640000000800 */
[----:B-1----:R-:W-:Y:S01]  /*16a0*/  @P1 FADD.FTZ R17, R2, R17 ;  /* 0x0000001102111221 */ /* 0x002fe20000010000 */
[----:B------:R-:W-:-:S06]  /*16b0*/  MOV R2, 0x3f800000 ;  /* 0x3f80000000027802 */ /* 0x000fcc0000000f00 */
        /* <DEDUP_REMOVED lines=17> */
.L_x_1678:
[----:B------:R-:W-:Y:S04]  /*17d0*/  BSSY B0, `(.L_x_1679) ;  /* 0x000000d000007945 */ /* 0x000fe80003800000 */
[----:B------:R-:W-:Y:S05]  /*17e0*/  @!P0 BRA `(.L_x_1680) ;  /* 0x00000000002c8947 */ /* 0x000fea0003800000 */
[----:B------:R-:W-:Y:S01]  /*17f0*/  SHF.R.S32.HI R5, RZ, 0x1f, R20 ;  /* 0x0000001fff057819 */ /* 0x000fe20000011414 */
[----:B------:R-:W-:Y:S01]  /*1800*/  ULDC.64 UR12, c[0x0][0x270] ;  /* 0x00009c00000c7ab9 */ /* 0x000fe20000000a00 */
[----:B------:R-:W-:-:S03]  /*1810*/  MOV R27, R29 ;  /* 0x0000001d001b7202 */ /* 0x000fc60000000f00 */
[----:B------:R-:W-:Y:S02]  /*1820*/  IMAD R5, R5, UR12, RZ ;  /* 0x0000000c05057c24 */ /* 0x000fe4000f8e02ff */
[----:B------:R-:W-:-:S04]  /*1830*/  IMAD.WIDE.U32 R26, R20, UR12, R26 ;  /* 0x0000000c141a7c25 */ /* 0x000fc8000f8e001a */
[----:B------:R-:W-:Y:S01]  /*1840*/  IMAD R5, R20, UR13, R5 ;  /* 0x0000000d14057c24 */ /* 0x000fe2000f8e0205 */
[----:B------:R-:W-:Y:S02]  /*1850*/  ULDC.64 UR12, c[0x0][0x210] ;  /* 0x00008400000c7ab9 */ /* 0x000fe40000000a00 */
[----:B------:R-:W-:Y:S02]  /*1860*/  LEA R4, P1, R26, UR12, 0x2 ;  /* 0x0000000c1a047c11 */ /* 0x000fe4000f8210ff */
[----:B------:R-:W-:-:S04]  /*1870*/  IADD3 R5, R27, R5, RZ ;  /* 0x000000051b057210 */ /* 0x000fc80007ffe0ff */
[----:B------:R-:W-:-:S05]  /*1880*/  LEA.HI.X R5, R26, UR13, R5, 0x2, P1 ;  /* 0x0000000d1a057c11 */ /* 0x000fca00088f1405 */
[----:B------:R1:W-:Y:S02]  /*1890*/  STG.E.64 desc[UR8][R4.64], R8 ;  /* 0x0000000804007986 */ /* 0x0003e4000c101b08 */
.L_x_1680:
[----:B------:R-:W-:Y:S05]  /*18a0*/  BSYNC B0 ;  /* 0x0000000000007941 */ /* 0x000fea0003800000 */
.L_x_1679:
[----:B------:R-:W2:Y:S01]  /*18b0*/  LDC R2, c[0x0][0x10] ;  /* 0x00000400ff027b82 */ /* 0x000ea20000000800 */
[----:B------:R-:W-:Y:S02]  /*18c0*/  IADD3 R6, R6, 0x1, RZ ;  /* 0x0000000106067810 */ /* 0x000fe40007ffe0ff */
[----:B--2---:R-:W-:-:S04]  /*18d0*/  IADD3 R21, R2, R21, RZ ;  /* 0x0000001502157210 */ /* 0x004fc80007ffe0ff */
[----:B------:R-:W-:-:S13]  /*18e0*/  ISETP.GE.AND P1, PT, R21, UR4, PT ;  /* 0x0000000415007c0c */ /* 0x000fda000bf26270 */
[----:B------:R-:W-:Y:S05]  /*18f0*/  @!P1 BRA `(.L_x_1681) ;  /* 0xffffffe8003c9947 */ /* 0x000fea000383ffff */
[----:B------:R-:W-:Y:S05]  /*1900*/  EXIT ;  /* 0x000000000000794d */ /* 0x000fea0003800000 */
.L_x_1682:
        /* <DEDUP_REMOVED lines=15> */
.L_x_1934:


//--------------------- .text._Z35group_norm_nhwc_fwd_one_pass_kernelI11Fp32IOFp32WLi128ELi10ELi640EEv26Group_norm_nhwc_fwd_params --------------------------
	.section	.text._Z35group_norm_nhwc_fwd_one_pass_kernelI11Fp32IOFp32WLi128ELi10ELi640EEv26Group_norm_nhwc_fwd_params,"ax",@progbits
	.align	128
        .global         _Z35group_norm_nhwc_fwd_one_pass_kernelI11Fp32IOFp32WLi128ELi10ELi640EEv26Group_norm_nhwc_fwd_params
        .type           _Z35group_norm_nhwc_fwd_one_pass_kernelI11Fp32IOFp32WLi128ELi10ELi640EEv26Group_norm_nhwc_fwd_params,@function
        .size           _Z35group_norm_nhwc_fwd_one_pass_kernelI11Fp32IOFp32WLi128ELi10ELi640EEv26Group_norm_nhwc_fwd_params,(.L_x_1935 - _Z35group_norm_nhwc_fwd_one_pass_kernelI11Fp32IOFp32WLi128ELi10ELi640EEv26Group_norm_nhwc_fwd_params)
        .other          _Z35group_norm_nhwc_fwd_one_pass_kernelI11Fp32IOFp32WLi128ELi10ELi640EEv26Group_norm_nhwc_fwd_params,@"STO_CUDA_ENTRY STV_DEFAULT"
_Z35group_norm_nhwc_fwd_one_pass_kernelI11Fp32IOFp32WLi128ELi10ELi640EEv26Group_norm_nhwc_fwd_params:
.text._Z35group_norm_nhwc_fwd_one_pass_kernelI11Fp32IOFp32WLi128ELi10ELi640EEv26Group_norm_nhwc_fwd_params:
        /* <DEDUP_REMOVED lines=31> */
.L_x_1695:
        /* <DEDUP_REMOVED lines=139> */
.L_x_1684:
[----:B------:R-:W-:Y:S05]  /*0aa0*/  BSYNC B0 ;  /* 0x0000000000007941 */ /* 0x000fea0003800000 */
.L_x_1683:
        /* <DEDUP_REMOVED lines=30> */
.L_x_1687:
[----:B-1----:R-:W2:Y:S04]  /*0c90*/  LDG.E.STRONG.GPU R10, desc[UR8][R8.64] ;  /* 0x00000008080a7981 */ /* 0x002ea8000c1ef900 */
[----:B--2---:R-:W-:Y:S01]  /*0ca0*/  CCTL.IVALL ;  /* 0x00000000ff00798f */ /* 0x004fe20002000000 */
[----:B------:R-:W-:Y:S05]  /*0cb0*/  YIELD ;  /* 0x0000000000007946 */ /* 0x000fea0003800000 */
[----:B------:R-:W-:-:S13]  /*0cc0*/  ISETP.NE.AND P1, PT, R10, R17, PT ;  /* 0x000000110a00720c */ /* 0x000fda0003f25270 */
[----:B------:R-:W-:Y:S05]  /*0cd0*/  @P1 BRA `(.L_x_1687) ;  /* 0xfffffffc00ec1947 */ /* 0x000fea000383ffff */
.L_x_1686:
        /* <DEDUP_REMOVED lines=11> */
.L_x_1689:
        /* <DEDUP_REMOVED lines=63> */
.L_x_1688:
        /* <DEDUP_REMOVED lines=19> */
.L_x_1691:
[----:B------:R-:W-:Y:S05]  /*12b0*/  BSYNC B0 ;  /* 0x0000000000007941 */ /* 0x000fea0003800000 */
.L_x_1690:
        /* <DEDUP_REMOVED lines=32> */
.L_x_1685:
        /* <DEDUP_REMOVED lines=49> */
.L_x_1692:
        /* <DEDUP_REMOVED lines=13> */
.L_x_1694:
[----:B------:R-:W-:Y:S05]  /*18a0*/  BSYNC B0 ;  /* 0x0000000000007941 */ /* 0x000fea0003800000 */
.L_x_1693:
[----:B------:R-:W2:Y:S01]  /*18b0*/  LDC R2, c[0x0][0x10] ;  /* 0x00000400ff027b82 */ /* 0x000ea20000000800 */
[----:B------:R-:W-:Y:S02]  /*18c0*/  IADD3 R6, R6, 0x1, RZ ;  /* 0x0000000106067810 */ /* 0x000fe40007ffe0ff */
[----:B--2---:R-:W-:-:S04]  /*18d0*/  IADD3 R21, R2, R21, RZ ;  /* 0x0000001502157210 */ /* 0x004fc80007ffe0ff */
[----:B------:R-:W-:-:S13]  /*18e0*/  ISETP.GE.AND P1, PT, R21, UR4, PT ;  /* 0x0000000415007c0c */ /* 0x000fda000bf26270 */
[----:B------:R-:W-:Y:S05]  /*18f0*/  @!P1 BRA `(.L_x_1695) ;  /* 0xffffffe8003c9947 */ /* 0x000fea000383ffff */
[----:B------:R-:W-:Y:S05]  /*1900*/  EXIT ;  /* 0x000000000000794d */ /* 0x000fea0003800000 */
.L_x_1696:
        /* <DEDUP_REMOVED lines=15> */
.L_x_1935:


//--------------------- .text._Z35group_norm_nhwc_fwd_one_pass_kernelI11Fp32IOFp32WLi256ELi10ELi640EEv26Group_norm_nhwc_fwd_params --------------------------
	.section	.text._Z35group_norm_nhwc_fwd_one_pass_kernelI11Fp32IOFp32WLi256ELi10ELi640EEv26Group_norm_nhwc_fwd_params,"ax",@progbits
	.align	128
        .global         _Z35group_norm_nhwc_fwd_one_pass_kernelI11Fp32IOFp32WLi256ELi10ELi640EEv26Group_norm_nhwc_fwd_params
        .type           _Z35group_norm_nhwc_fwd_one_pass_kernelI11Fp32IOFp32WLi256ELi10ELi640EEv26Group_norm_nhwc_fwd_params,@function
        .size           _Z35group_norm_nhwc_fwd_one_pass_kernelI11Fp32IOFp32WLi256ELi10ELi640EEv26Group_norm_nhwc_fwd_params,(.L_x_1936 - _Z35group_norm_nhwc_fwd_one_pass_kernelI11Fp32IOFp32WLi256ELi10ELi640EEv26Group_norm_nhwc_fwd_params)
        .other          _Z35group_norm_nhwc_fwd_one_pass_kernelI11Fp32IOFp32WLi256ELi10ELi640EEv26Group_norm_nhwc_fwd_params,@"STO_CUDA_ENTRY STV_DEFAULT"
_Z35group_norm_nhwc_fwd_one_pass_kernelI11Fp32IOFp32WLi256ELi10ELi640EEv26Group_norm_nhwc_fwd_params:
.text._Z35group_norm_nhwc_fwd_one_pass_kernelI11Fp32IOFp32WLi256ELi10ELi640EEv26Group_norm_nhwc_fwd_params:
        /* <DEDUP_REMOVED lines=16> */
[----:B------:R-:W-:Y:S02]  /*0100*/  SHF.R.U32.HI R2, RZ, 0x2, R3 ;  /* 0x00000002ff027819 */ /* 0x000fe40000011603 */
[----:B------:R-:W-:Y:S01]  /*0110*/  SHF.R.S32.HI R3, RZ, 0x1f, R6 ;  /* 0x0000001fff037819 */ /* 0x000fe20000011406 */
[----:B--2---:R-:W-:Y:S02]  /*0120*/  ULEA UR5, UR6, UR5, 0x18 ;  /* 0x0000000506057291 */ /* 0x004fe4000f8ec03f */
[----:B-1----:R-:W-:Y:S01]  /*0130*/  IMAD R21, R21, UR7, R2 ;  /* 0x0000000715157c24 */ /* 0x002fe2000f8e0202 */
[----:B------:R-:W-:-:S04]  /*0140*/  LEA.HI R3, R3, R6, RZ, 0x5 ;  /* 0x0000000603037211 */ /* 0x000fc800078f28ff */
[----:B------:R-:W-:Y:S02]  /*0150*/  ISETP.GE.U32.AND P0, PT, R21, UR8, PT ;  /* 0x0000000815007c0c */ /* 0x000fe4000bf06070 */
[----:B------:R-:W-:Y:S02]  /*0160*/  SHF.R.S32.HI R0, RZ, 0x1f, R21 ;  /* 0x0000001fff007819 */ /* 0x000fe40000011415 */
[----:B------:R-:W-:Y:S02]  /*0170*/  SHF.R.S32.HI R3, RZ, 0x5, R3 ;  /* 0x00000005ff037819 */ /* 0x000fe40000011403 */
[----:B------:R-:W-:Y:S01]  /*0180*/  ISETP.GE.AND.EX P0, PT, R0, UR9, PT, P0 ;  /* 0x0000000900007c0c */ /* 0x000fe2000bf06300 */
[----:B------:R-:W-:Y:S01]  /*0190*/  ULDC.64 UR8, c[0x0][0x208] ;  /* 0x0000820000087ab9 */ /* 0x000fe20000000a00 */
[----:B------:R-:W-:Y:S02]  /*01a0*/  LEA R20, R3, UR5, 0x3 ;  /* 0x0000000503147c11 */ /* 0x000fe4000f8e18ff */
[----:B------:R-:W-:-:S13]  /*01b0*/  ISETP.LT.U32.AND P0, PT, R6, 0x280, !P0 ;  /* 0x000002800600780c */ /* 0x000fda0004701070 */
.L_x_1712:
[----:B0-----:R-:W0:Y:S01]  /*01c0*/  LDC R5, c[0x0][0x288] ;  /* 0x0000a200ff057b82 */ /* 0x001e220000000800 */
[----:B------:R-:W-:Y:S01]  /*01d0*/  IADD3 R12, R21, 0x80, RZ ;  /* 0x00000080150c7810 */ /* 0x000fe20007ffe0ff */
[----:B------:R-:W-:Y:S01]  /*01e0*/  ULDC.64 UR12, c[0x0][0x278] ;  /* 0x00009e00000c7ab9 */ /* 0x000fe20000000a00 */
[----:B------:R-:W-:Y:S02]  /*01f0*/  SHF.R.S32.HI R17, RZ, 0x1f, R21 ;  /* 0x0000001fff117819 */ /* 0x000fe40000011415 */
[----:B------:R-:W-:Y:S02]  /*0200*/  SHF.R.S32.HI R13, RZ, 0x1f, R12 ;  /* 0x0000001fff0d7819 */ /* 0x000fe4000001140c */
[----:B0-----:R-:W-:-:S04]  /*0210*/  IABS R9, R5 ;  /* 0x0000000500097213 */ /* 0x001fc80000000000 */
        /* <DEDUP_REMOVED lines=9> */
[----:B------:R-:W-:-:S04]  /*02b0*/  IMAD.HI.U32 R15, R3, R4, RZ ;  /* 0x00000004030f7227 */ /* 0x000fc800078e00ff */
[----:B------:R-:W-:Y:S01]  /*02c0*/  IMAD.WIDE.U32 R2, R6, -0x33333333, RZ ;  /* 0xcccccccd06027825 */ /* 0x000fe200078e00ff */
[----:B------:R-:W-:-:S04]  /*02d0*/  IADD3 R0, -R15, RZ, RZ ;  /* 0x000000ff0f007210 */ /* 0x000fc80007ffe1ff */
[----:B------:R-:W-:Y:S01]  /*02e0*/  SHF.R.U32.HI R3, RZ, 0x2, R3 ;  /* 0x00000002ff037819 */ /* 0x000fe20000011603 */
[----:B------:R-:W-:-:S04]  /*02f0*/  IMAD R0, R9, R0, R4 ;  /* 0x0000000009007224 */ /* 0x000fc800078e0204 */
[----:B------:R-:W-:Y:S01]  /*0300*/  IMAD R4, R3, -0x5, R6 ;  /* 0xfffffffb03047824 */ /* 0x000fe200078e0206 */
[----:B------:R-:W-:Y:S01]  /*0310*/  ISETP.GT.U32.AND P2, PT, R9, R0, PT ;  /* 0x000000000900720c */ /* 0x000fe20003f44070 */
[----:B------:R-:W0:Y:S03]  /*0320*/  @P0 LDC.64 R2, c[0x0][0x270] ;  /* 0x00009c00ff020b82 */ /* 0x000e260000000a00 */
[----:B------:R-:W-:-:S04]  /*0330*/  SHF.L.U32 R27, R4, 0x1, RZ ;  /* 0x00000001041b7819 */ /* 0x000fc800000006ff */
[----:B------:R-:W-:-:S05]  /*0340*/  SHF.R.S32.HI R11, RZ, 0x1f, R27 ;  /* 0x0000001fff0b7819 */ /* 0x000fca000001141b */
[-C--:B------:R-:W-:Y:S02]  /*0350*/  @!P2 IADD3 R0, R0, -R9.reuse, RZ ;  /* 0x800000090000a210 */ /* 0x080fe40007ffe0ff */
[----:B------:R-:W-:Y:S02]  /*0360*/  @!P2 IADD3 R15, R15, 0x1, RZ ;  /* 0x000000010f0fa810 */ /* 0x000fe40007ffe0ff */
[----:B------:R-:W-:Y:S02]  /*0370*/  ISETP.GE.U32.AND P1, PT, R0, R9, PT ;  /* 0x000000090000720c */ /* 0x000fe40003f26070 */
[----:B------:R-:W-:Y:S01]  /*0380*/  LOP3.LUT R0, R24, R5, RZ, 0x3c, !PT ;  /* 0x0000000518007212 */ /* 0x000fe200078e3cff */
[----:B------:R-:W1:Y:S01]  /*0390*/  @P0 LDC.64 R8, c[0x0][0x220] ;  /* 0x00008800ff080b82 */ /* 0x000e620000000a00 */
[----:B------:R-:W-:Y:S02]  /*03a0*/  ISETP.NE.AND P2, PT, R5, RZ, PT ;  /* 0x000000ff0500720c */ /* 0x000fe40003f45270 */
[----:B------:R-:W-:-:S07]  /*03b0*/  ISETP.GE.AND P3, PT, R0, RZ, PT ;  /* 0x000000ff0000720c */ /* 0x000fce0003f66270 */
[----:B------:R-:W-:Y:S02]  /*03c0*/  @P1 IADD3 R15, R15, 0x1, RZ ;  /* 0x000000010f0f1810 */ /* 0x000fe40007ffe0ff */
[----:B------:R-:W-:-:S04]  /*03d0*/  ISETP.GE.U32.AND P1, PT, R12, UR12, PT ;  /* 0x0000000c0c007c0c */ /* 0x000fc8000bf26070 */
[----:B------:R-:W-:Y:S01]  /*03e0*/  ISETP.GE.AND.EX P1, PT, R13, UR13, PT, P1 ;  /* 0x0000000d0d007c0c */ /* 0x000fe2000bf26310 */
[----:B------:R-:W-:Y:S01]  /*03f0*/  ULDC.64 UR12, c[0x0][0x280] ;  /* 0x0000a000000c7ab9 */ /* 0x000fe20000000a00 */
[----:B------:R-:W-:Y:S02]  /*0400*/  @!P3 IADD3 R15, -R15, RZ, RZ ;  /* 0x000000ff0f0fb210 */ /* 0x000fe40007ffe1ff */
[----:B------:R-:W-:Y:S02]  /*0410*/  ISETP.GT.U32.OR P1, PT, R6, 0x27f, P1 ;  /* 0x0000027f0600780c */ /* 0x000fe40000f24470 */
[----:B------:R-:W-:-:S04]  /*0420*/  @!P2 LOP3.LUT R15, RZ, R5, RZ, 0x33, !PT ;  /* 0x00000005ff0fa212 */ /* 0x000fc800078e33ff */
[----:B------:R-:W-:Y:S02]  /*0430*/  IADD3 R0, -R15, RZ, RZ ;  /* 0x000000ff0f007210 */ /* 0x000fe40007ffe1ff */
[----:B------:R-:W-:-:S03]  /*0440*/  SHF.R.S32.HI R10, RZ, 0x1f, R15 ;  /* 0x0000001fff0a7819 */ /* 0x000fc6000001140f */
[----:B------:R-:W-:Y:S02]  /*0450*/  IMAD R0, R5, R0, R24 ;  /* 0x0000000005007224 */ /* 0x000fe400078e0218 */
[----:B------:R-:W2:Y:S01]  /*0460*/  @!P1 LDC.64 R4, c[0x0][0x270] ;  /* 0x00009c00ff049b82 */ /* 0x000ea20000000a00 */
[----:B------:R-:W-:Y:S02]  /*0470*/  IMAD R14, R10, UR12, RZ ;  /* 0x0000000c0a0e7c24 */ /* 0x000fe4000f8e02ff */
[----:B------:R-:W-:Y:S02]  /*0480*/  IMAD R0, R0, 0xa, RZ ;  /* 0x0000000a00007824 */ /* 0x000fe400078e02ff */
[----:B------:R-:W-:Y:S02]  /*0490*/  IMAD R29, R15, UR13, R14 ;  /* 0x0000000d0f1d7c24 */ /* 0x000fe4000f8e020e */
[----:B0-----:R-:W-:Y:S01]  /*04a0*/  @P0 IMAD R14, R17, R2, RZ ;  /* 0x00000002110e0224 */ /* 0x001fe200078e02ff */
[----:B------:R-:W-:-:S04]  /*04b0*/  IADD3 R26, P2, R27, R0, RZ ;  /* 0x000000001b1a7210 */ /* 0x000fc80007f5e0ff */
[----:B------:R-:W-:Y:S02]  /*04c0*/  LEA.HI.X.SX32 R27, R0, R11, 0x1, P2 ;  /* 0x0000000b001b7211 */ /* 0x000fe400010f0eff */
[----:B------:R-:W0:Y:S01]  /*04d0*/  @!P1 LDC.64 R10, c[0x0][0x220] ;  /* 0x00008800ff0a9b82 */ /* 0x000e220000000a00 */
[----:B------:R-:W-:-:S05]  /*04e0*/  IMAD.WIDE.U32 R26, R15, UR12, R26 ;  /* 0x0000000c0f1a7c25 */ /* 0x000fca000f8e001a */
[----:B------:R-:W-:Y:S01]  /*04f0*/  IADD3 R29, R27, R29, RZ ;  /* 0x0000001d1b1d7210 */ /* 0x000fe20007ffe0ff */
[----:B--2---:R-:W-:Y:S01]  /*0500*/  @!P1 IMAD R15, R13, R4, RZ ;  /* 0x000000040d0f9224 */ /* 0x004fe200078e02ff */
[-C--:B------:R-:W-:Y:S01]  /*0510*/  @P0 MOV R28, R26.reuse ;  /* 0x0000001a001c0202 */ /* 0x080fe20000000f00 */
[C---:B------:R-:W-:Y:S01]  /*0520*/  @P0 IMAD R13, R21.reuse, R3, R14 ;  /* 0x00000003150d0224 */ /* 0x040fe200078e020e */
[----:B------:R-:W-:Y:S01]  /*0530*/  @!P1 MOV R14, R26 ;  /* 0x0000001a000e9202 */ /* 0x000fe20000000f00 */
[----:B------:R-:W-:Y:S01]  /*0540*/  @!P1 IMAD R17, R12, R5, R15 ;  /* 0x000000050c119224 */ /* 0x000fe200078e020f */
[----:B------:R-:W-:Y:S01]  /*0550*/  @!P1 MOV R15, R29 ;  /* 0x0000001d000f9202 */ /* 0x000fe20000000f00 */
[----:B------:R-:W-:-:S04]  /*0560*/  @P0 IMAD.WIDE.U32 R2, R21, R2, R28 ;  /* 0x0000000215020225 */ /* 0x000fc800078e001c */
[----:B------:R-:W-:Y:S01]  /*0570*/  @!P1 IMAD.WIDE.U32 R4, R12, R4, R14 ;  /* 0x000000040c049225 */ /* 0x000fe200078e000e */
[----:B------:R-:W-:Y:S02]  /*0580*/  @P0 IADD3 R3, R3, R13, RZ ;  /* 0x0000000d03030210 */ /* 0x000fe40007ffe0ff */
[----:B-1----:R-:W-:Y:S02]  /*0590*/  @P0 LEA R8, P2, R2, R8, 0x2 ;  /* 0x0000000802080211 */ /* 0x002fe400078410ff */
[----:B------:R-:W-:Y:S02]  /*05a0*/  @!P1 IADD3 R5, R5, R17, RZ ;  /* 0x0000001105059210 */ /* 0x000fe40007ffe0ff */
[----:B0-----:R-:W-:Y:S02]  /*05b0*/  @!P1 LEA R10, P3, R4, R10, 0x2 ;  /* 0x0000000a040a9211 */ /* 0x001fe400078610ff */
[----:B------:R-:W-:Y:S02]  /*05c0*/  @P0 LEA.HI.X R9, R2, R9, R3, 0x2, P2 ;  /* 0x0000000902090211 */ /* 0x000fe400010f1403 */
[----:B------:R-:W-:-:S02]  /*05d0*/  MOV R3, RZ ;  /* 0x000000ff00037202 */ /* 0x000fc40000000f00 */
[----:B------:R-:W-:Y:S02]  /*05e0*/  MOV R2, RZ ;  /* 0x000000ff00027202 */ /* 0x000fe40000000f00 */
[----:B------:R-:W-:Y:S02]  /*05f0*/  @!P1 LEA.HI.X R11, R4, R11, R5, 0x2, P3 ;  /* 0x0000000b040b9211 */ /* 0x000fe400018f1405 */
[----:B------:R-:W-:Y:S02]  /*0600*/  CS2R R4, SRZ ;  /* 0x0000000000047805 */ /* 0x000fe4000001ff00 */
[----:B------:R-:W2:Y:S04]  /*0610*/  @P0 LDG.E.64 R2, desc[UR8][R8.64] ;  /* 0x0000000808020981 */ /* 0x000ea8000c1e1b00 */
[----:B------:R-:W3:Y:S01]  /*0620*/  @!P1 LDG.E.64 R4, desc[UR8][R10.64] ;  /* 0x000000080a049981 */ /* 0x000ee2000c1e1b00 */
[----:B------:R-:W-:Y:S01]  /*0630*/  ISETP.NE.AND P2, PT, R6, RZ, PT ;  /* 0x000000ff0600720c */ /* 0x000fe20003f45270 */
[----:B------:R-:W-:Y:S01]  /*0640*/  BSSY B0, `(.L_x_1697) ;  /* 0x000005e000007945 */ /* 0x000fe20003800000 */
[----:B------:R-:W0:Y:S02]  /*0650*/  S2R R12, SR_LANEID ;  /* 0x00000000000c7919 */ /* 0x000e240000000000 */
[----:B0-----:R-:W-:-:S02]  /*0660*/  ISETP.GT.AND P1, PT, R12, 0x1e, PT ;  /* 0x0000001e0c00780c */ /* 0x001fc40003f24270 */
[----:B------:R-:W-:Y:S01]  /*0670*/  ISETP.NE.AND P3, PT, R12, RZ, PT ;  /* 0x000000ff0c00720c */ /* 0x000fe20003f65270 */
[----:B--2---:R-:W-:Y:S01]  /*0680*/  FMUL.FTZ R15, R3, R3 ;  /* 0x00000003030f7220 */ /* 0x004fe20000410000 */
[C---:B------:R-:W-:Y:S01]  /*0690*/  FADD.FTZ R13, R2.reuse, R3 ;  /* 0x00000003020d7221 */ /* 0x040fe20000010000 */
[----:B---3--:R-:W-:Y:S02]  /*06a0*/  FMUL.FTZ R17, R5, R5 ;  /* 0x0000000505117220 */ /* 0x008fe40000410000 */
[----:B------:R-:W-:Y:S01]  /*06b0*/  FFMA.FTZ R15, R2, R2, R15 ;  /* 0x00000002020f7223 */ /* 0x000fe2000001000f */
[C---:B------:R-:W-:Y:S01]  /*06c0*/  FADD.FTZ R14, R4.reuse, R5 ;  /* 0x00000005040e7221 */ /* 0x040fe20000010000 */
[----:B------:R-:W-:Y:S01]  /*06d0*/  FADD.FTZ R13, RZ, R13 ;  /* 0x0000000dff0d7221 */ /* 0x000fe20000010000 */
[----:B------:R-:W-:Y:S01]  /*06e0*/  FFMA.FTZ R16, R4, R4, R17 ;  /* 0x0000000404107223 */ /* 0x000fe20000010011 */
[----:B------:R-:W-:Y:S02]  /*06f0*/  FADD.FTZ R15, RZ, R15 ;  /* 0x0000000fff0f7221 */ /* 0x000fe40000010000 */
[----:B------:R-:W-:-:S02]  /*0700*/  FADD.FTZ R13, R13, R14 ;  /* 0x0000000e0d0d7221 */ /* 0x000fc40000010000 */
        /* <DEDUP_REMOVED lines=81> */
.L_x_1698:
[----:B------:R-:W-:Y:S05]  /*0c20*/  BSYNC B0 ;  /* 0x0000000000007941 */ /* 0x000fea0003800000 */
.L_x_1697:
        /* <DEDUP_REMOVED lines=30> */
.L_x_1701:
[----:B-1----:R-:W2:Y:S04]  /*0e10*/  LDG.E.STRONG.GPU R10, desc[UR8][R8.64] ;  /* 0x00000008080a7981 */ /* 0x002ea8000c1ef900 */
[----:B--2---:R-:W-:Y:S01]  /*0e20*/  CCTL.IVALL ;  /* 0x00000000ff00798f */ /* 0x004fe20002000000 */
[----:B------:R-:W-:Y:S05]  /*0e30*/  YIELD ;  /* 0x0000000000007946 */ /* 0x000fea0003800000 */
[----:B------:R-:W-:-:S13]  /*0e40*/  ISETP.NE.AND P1, PT, R10, R17, PT ;  /* 0x000000110a00720c */ /* 0x000fda0003f25270 */
[----:B------:R-:W-:Y:S05]  /*0e50*/  @P1 BRA `(.L_x_1701) ;  /* 0xfffffffc00ec1947 */ /* 0x000fea000383ffff */
.L_x_1700:
        /* <DEDUP_REMOVED lines=11> */
.L_x_1703:
        /* <DEDUP_REMOVED lines=63> */
.L_x_1702:
        /* <DEDUP_REMOVED lines=19> */
.L_x_1705:
[----:B------:R-:W-:Y:S05]  /*1430*/  BSYNC B0 ;  /* 0x0000000000007941 */ /* 0x000fea0003800000 */
.L_x_1704:
        /* <DEDUP_REMOVED lines=33> */
.L_x_1699:
[----:B------:R-:W-:Y:S01]  /*1650*/  ULDC.64 UR12, c[0x0][0x218] ;  /* 0x00008600000c7ab9 */ /* 0x000fe20000000a00 */
[C---:B------:R-:W-:Y:S01]  /*1660*/  LOP3.LUT P1, RZ, R6.reuse, UR7, RZ, 0xfc, !PT ;  /* 0x0000000706ff7c12 */ /* 0x040fe2000f82fcff */
[----:B------:R-:W2:Y:S01]  /*1670*/  S2UR UR6, SR_CgaCtaId ;  /* 0x00000000000679c3 */ /* 0x000ea20000008800 */
[----:B------:R-:W-:Y:S01]  /*1680*/  ISETP.EQ.U32.AND P3, PT, RZ, UR12, PT ;  /* 0x0000000cff007c0c */ /* 0x000fe2000bf62070 */
[----:B------:R-:W-:Y:S01]  /*1690*/  IMAD.WIDE.U32 R8, R6, -0x33333333, RZ ;  /* 0xcccccccd06087825 */ /* 0x000fe200078e00ff */
[----:B------:R-:W-:Y:S02]  /*16a0*/  UMOV UR5, 0x400 ;  /* 0x0000040000057882 */ /* 0x000fe40000000000 */
[----:B------:R-:W-:Y:S02]  /*16b0*/  ISETP.EQ.OR.EX P1, PT, RZ, UR13, P1, P3 ;  /* 0x0000000dff007c0c */ /* 0x000fe40008f22730 */
[----:B------:R-:W-:Y:S01]  /*16c0*/  SHF.R.U32.HI R9, RZ, 0x2, R9 ;  /* 0x00000002ff097819 */ /* 0x000fe20000011609 */
[----:B-1----:R-:W1:Y:S04]  /*16d0*/  LDC.64 R10, c[0x0][0x228] ;  /* 0x00008a00ff0a7b82 */ /* 0x002e680000000a00 */
[----:B------:R-:W-:-:S04]  /*16e0*/  IMAD R9, R9, -0x5, R6 ;  /* 0xfffffffb09097824 */ /* 0x000fc800078e0206 */
[----:B------:R-:W3:Y:S01]  /*16f0*/  LDC.64 R12, c[0x0][0x230] ;  /* 0x00008c00ff0c7b82 */ /* 0x000ee20000000a00 */
[----:B------:R-:W-:-:S04]  /*1700*/  SHF.L.U32 R9, R9, 0x1, RZ ;  /* 0x0000000109097819 */ /* 0x000fc800000006ff */
[----:B------:R-:W-:-:S03]  /*1710*/  IADD3 R17, R9, R0, RZ ;  /* 0x0000000009117210 */ /* 0x000fc60007ffe0ff */
        /* <DEDUP_REMOVED lines=17> */
[C---:B------:R-:W-:Y:S01]  /*1830*/  FADD.FTZ R3, -R16.reuse, R3 ;  /* 0x0000000310037221 */ /* 0x040fe20000010100 */
[C---:B------:R-:W-:Y:S01]  /*1840*/  FADD.FTZ R15, -R16.reuse, R4 ;  /* 0x00000004100f7221 */ /* 0x040fe20000010100 */
[----:B------:R-:W-:Y:S01]  /*1850*/  FFMA.FTZ R0, R17, UR6, -R0 ;  /* 0x0000000611007c23 */ /* 0x000fe20008010800 */
[----:B------:R-:W-:-:S04]  /*1860*/  FADD.FTZ R5, -R16, R5 ;  /* 0x0000000510057221 */ /* 0x000fc80000010100 */
[----:B------:R-:W-:-:S13]  /*1870*/  FSETP.GTU.FTZ.AND P1, PT, R0, RZ, PT ;  /* 0x000000ff0000720b */ /* 0x000fda0003f3c000 */
[----:B------:R-:W1:Y:S02]  /*1880*/  @P1 LDC R17, c[0x0][0x238] ;  /* 0x00008e00ff111b82 */ /* 0x000e640000000800 */
[----:B-1----:R-:W-:Y:S01]  /*1890*/  @P1 FADD.FTZ R17, R0, R17 ;  /* 0x0000001100111221 */ /* 0x002fe20000010000 */
[----:B------:R-:W-:-:S06]  /*18a0*/  MOV R0, 0x3f800000 ;  /* 0x3f80000000007802 */ /* 0x000fcc0000000f00 */
        /* <DEDUP_REMOVED lines=22> */
.L_x_1706:
[----:B------:R-:W-:Y:S04]  /*1a10*/  BSSY B0, `(.L_x_1707) ;  /* 0x000000e000007945 */ /* 0x000fe80003800000 */
[----:B------:R-:W-:Y:S05]  /*1a20*/  @!P0 BRA `(.L_x_1708) ;  /* 0x0000000000308947 */ /* 0x000fea0003800000 */
[----:B------:R-:W-:Y:S01]  /*1a30*/  SHF.R.S32.HI R10, RZ, 0x1f, R21 ;  /* 0x0000001fff0a7819 */ /* 0x000fe20000011415 */
[----:B------:R-:W-:Y:S01]  /*1a40*/  ULDC.64 UR12, c[0x0][0x270] ;  /* 0x00009c00000c7ab9 */ /* 0x000fe20000000a00 */
[----:B------:R-:W-:Y:S02]  /*1a50*/  MOV R8, R26 ;  /* 0x0000001a00087202 */ /* 0x000fe40000000f00 */
[----:B------:R-:W-:Y:S01]  /*1a60*/  MOV R9, R29 ;  /* 0x0000001d00097202 */ /* 0x000fe20000000f00 */
        /* <DEDUP_REMOVED lines=8> */
.L_x_1708:
[----:B------:R-:W-:Y:S05]  /*1af0*/  BSYNC B0 ;  /* 0x0000000000007941 */ /* 0x000fea0003800000 */
.L_x_1707:
[----:B------:R-:W-:Y:S05]  /*1b00*/  @!P1 BRA `(.L_x_1709) ;  /* 0x0000000000289947 */ /* 0x000fea0003800000 */
[----:B-1----:R-:W-:Y:S01]  /*1b10*/  FMUL.FTZ R4, R2, -1.4426950216293334961 ;  /* 0xbfb8aa3b02047820 */ /* 0x002fe20000410000 */
        /* <DEDUP_REMOVED lines=9> */
.L_x_1709:
        /* <DEDUP_REMOVED lines=17> */
.L_x_1711:
[----:B------:R-:W-:Y:S05]  /*1cc0*/  BSYNC B0 ;  /* 0x0000000000007941 */ /* 0x000fea0003800000 */
.L_x_1710:
[----:B-1----:R-:W1:Y:S01]  /*1cd0*/  LDC R3, c[0x0][0x10] ;  /* 0x00000400ff037b82 */ /* 0x002e620000000800 */
[----:B------:R-:W-:Y:S02]  /*1ce0*/  IADD3 R7, R7, 0x1, RZ ;  /* 0x0000000107077810 */ /* 0x000fe40007ffe0ff */
[----:B-1----:R-:W-:-:S04]  /*1cf0*/  IADD3 R24, R3, R24, RZ ;  /* 0x0000001803187210 */ /* 0x002fc80007ffe0ff */
[----:B------:R-:W-:-:S13]  /*1d00*/  ISETP.GE.AND P1, PT, R24, UR4, PT ;  /* 0x0000000418007c0c */ /* 0x000fda000bf26270 */
[----:B------:R-:W-:Y:S05]  /*1d10*/  @!P1 BRA `(.L_x_1712) ;  /* 0xffffffe400289947 */ /* 0x000fea000383ffff */
[----:B------:R-:W-:Y:S05]  /*1d20*/  EXIT ;  /* 0x000000000000794d */ /* 0x000fea0003800000 */
.L_x_1713:
        /* <DEDUP_REMOVED lines=13> */
.L_x_1936:


//--------------------- .text._Z35group_norm_nhwc_fwd_one_pass_kernelI11Fp32IOFp32WLi512ELi10ELi640EEv26Group_norm_nhwc_fwd_params --------------------------
	.section	.text._Z35group_norm_nhwc_fwd_one_pass_kernelI11Fp32IOFp32WLi512ELi10ELi640EEv26Group_norm_nhwc_fwd_params,"ax",@progbits
	.align	128
        .global         _Z35group_norm_nhwc_fwd_one_pass_kernelI11Fp32IOFp32WLi512ELi10ELi640EEv26Group_norm_nhwc_fwd_params
        .type           _Z35group_norm_nhwc_fwd_one_pass_kernelI11Fp32IOFp32WLi512ELi10ELi640EEv26Group_norm_nhwc_fwd_params,@function
        .size           _Z35group_norm_nhwc_fwd_one_pass_kernelI11Fp32IOFp32WLi512ELi10ELi640EEv26Group_norm_nhwc_fwd_params,(.L_x_1937 - _Z35group_norm_nhwc_fwd_one_pass_kernelI11Fp32IOFp32WLi512ELi10ELi640EEv26Group_norm_nhwc_fwd_params)
        .other          _Z35group_norm_nhwc_fwd_one_pass_kernelI11Fp32IOFp32WLi512ELi10ELi640EEv26Group_norm_nhwc_fwd_params,@"STO_CUDA_ENTRY STV_DEFAULT"
_Z35group_norm_nhwc_fwd_one_pass_kernelI11Fp32IOFp32WLi512ELi10ELi640EEv26Group_norm_nhwc_fwd_params:
.text._Z35group_norm_nhwc_fwd_one_pass_kernelI11Fp32IOFp32WLi512ELi10ELi640EEv26Group_norm_nhwc_fwd_params:
        /* <DEDUP_REMOVED lines=33> */
[----:B0-----:R-:W-:-:S07]  /*0210*/  IADD3 R34, R37, 0x180, RZ ;  /* 0x0000018025227810 */ /* 0x001fce0007ffe0ff */
.L_x_1735:
[----:B0-2---:R-:W0:Y:S01]  /*0220*/  LDC R9, c[0x0][0x288] ;  /* 0x0000a200ff097b82 */ /* 0x005e220000000800 */
[----:B------:R-:W-:Y:S01]  /*0230*/  ULDC.64 UR12, c[0x0][0x278] ;  /* 0x00009e00000c7ab9 */ /* 0x000fe20000000a00 */
[----:B------:R-:W-:-:S06]  /*0240*/  SHF.R.S32.HI R15, RZ, 0x1f, R36 ;  /* 0x0000001fff0f7819 */ /* 0x000fcc0000011424 */
[----:B-1----:R-:W1:Y:S01]  /*0250*/  @P0 LDC.64 R12, c[0x0][0x270] ;  /* 0x00009c00ff0c0b82 */ /* 0x002e620000000a00 */
[----:B0-----:R-:W-:Y:S02]  /*0260*/  IABS R3, R9 ;  /* 0x0000000900037213 */ /* 0x001fe40000000000 */
[----:B------:R-:W-:Y:S02]  /*0270*/  ISETP.NE.AND P3, PT, R9, RZ, PT ;  /* 0x000000ff0900720c */ /* 0x000fe40003f65270 */
[----:B------:R-:W0:Y:S01]  /*0280*/  I2F.RP R0, R3 ;  /* 0x0000000300007306 */ /* 0x000e220000209400 */
[----:B-1----:R-:W-:-:S04]  /*0290*/  @P0 IMAD R22, R33, R12, RZ ;  /* 0x0000000c21160224 */ /* 0x002fc800078e02ff */
[----:B------:R-:W-:-:S03]  /*02a0*/  @P0 IMAD R29, R37, R13, R22 ;  /* 0x0000000d251d0224 */ /* 0x000fc600078e0216 */
[----:B0-----:R-:W0:Y:S02]  /*02b0*/  MUFU.RCP R0, R0 ;  /* 0x0000000000007308 */ /* 0x001e240000001000 */
[----:B0--3--:R-:W-:-:S06]  /*02c0*/  IADD3 R6, R0, 0xffffffe, RZ ;  /* 0x0ffffffe00067810 */ /* 0x009fcc0007ffe0ff */
[----:B------:R0:W1:Y:S02]  /*02d0*/  F2I.FTZ.U32.TRUNC.NTZ R7, R6 ;  /* 0x0000000600077305 */ /* 0x000064000021f000 */
[----:B0-----:R-:W-:Y:S02]  /*02e0*/  MOV R6, RZ ;  /* 0x000000ff00067202 */ /* 0x001fe40000000f00 */
[----:B-1----:R-:W-:-:S05]  /*02f0*/  IADD3 R8, RZ, -R7, RZ ;  /* 0x80000007ff087210 */ /* 0x002fca0007ffe0ff */
        /* <DEDUP_REMOVED lines=12> */
[----:B------:R-:W-:Y:S02]  /*03c0*/  SHF.R.S32.HI R3, RZ, 0x1f, R35 ;  /* 0x0000001fff037819 */ /* 0x000fe40000011423 */
[----:B------:R-:W-:-:S02]  /*03d0*/  ISETP.GE.AND P4, PT, R0, RZ, PT ;  /* 0x000000ff0000720c */ /* 0x000fc40003f86270 */
[----:B------:R-:W-:-:S04]  /*03e0*/  ISETP.GE.U32.AND P2, PT, R35, UR12, PT ;  /* 0x0000000c23007c0c */ /* 0x000fc8000bf46070 */
[----:B------:R-:W-:Y:S02]  /*03f0*/  ISETP.GE.AND.EX P2, PT, R3, UR13, PT, P2 ;  /* 0x0000000d03007c0c */ /* 0x000fe4000bf46320 */
[----:B------:R-:W-:Y:S02]  /*0400*/  @P1 IADD3 R7, R7, 0x1, RZ ;  /* 0x0000000107071810 */ /* 0x000fe40007ffe0ff */
[----:B------:R-:W-:Y:S02]  /*0410*/  ISETP.GE.U32.AND P1, PT, R36, UR12, PT ;  /* 0x0000000c24007c0c */ /* 0x000fe4000bf26070 */
[----:B------:R-:W-:Y:S02]  /*0420*/  MOV R11, R7 ;  /* 0x00000007000b7202 */ /* 0x000fe40000000f00 */
[----:B------:R-:W-:Y:S02]  /*0430*/  ISETP.GE.AND.EX P1, PT, R15, UR13, PT, P1 ;  /* 0x0000000d0f007c0c */ /* 0x000fe4000bf26310 */
[----:B------:R-:W-:-:S02]  /*0440*/  @!P4 IADD3 R11, -R11, RZ, RZ ;  /* 0x000000ff0b0bc210 */ /* 0x000fc40007ffe1ff */
[----:B------:R-:W-:Y:S02]  /*0450*/  @!P3 LOP3.LUT R11, RZ, R9, RZ, 0x33, !PT ;  /* 0x00000009ff0bb212 */ /* 0x000fe400078e33ff */
[C---:B------:R-:W-:Y:S02]  /*0460*/  ISETP.GT.U32.OR P1, PT, R4.reuse, 0x27f, P1 ;  /* 0x0000027f0400780c */ /* 0x040fe40000f24470 */
[----:B------:R-:W-:Y:S02]  /*0470*/  ISETP.GT.U32.OR P2, PT, R4, 0x27f, P2 ;  /* 0x0000027f0400780c */ /* 0x000fe40001744470 */
[----:B------:R-:W-:Y:S02]  /*0480*/  IADD3 R7, -R11, RZ, RZ ;  /* 0x000000ff0b077210 */ /* 0x000fe40007ffe1ff */
[----:B------:R-:W-:Y:S02]  /*0490*/  ISETP.GE.U32.AND P3, PT, R34, UR12, PT ;  /* 0x0000000c22007c0c */ /* 0x000fe4000bf66070 */
[----:B------:R-:W-:Y:S01]  /*04a0*/  SHF.R.S32.HI R6, RZ, 0x1f, R11 ;  /* 0x0000001fff067819 */ /* 0x000fe2000001140b */
[----:B------:R-:W-:Y:S01]  /*04b0*/  IMAD R0, R9, R7, R38 ;  /* 0x0000000709007224 */ /* 0x000fe200078e0226 */
[----:B------:R-:W-:Y:S01]  /*04c0*/  ISETP.GE.AND.EX P3, PT, R5, UR13, PT, P3 ;  /* 0x0000000d05007c0c */ /* 0x000fe2000bf66330 */
[----:B------:R-:W-:Y:S01]  /*04d0*/  ULDC.64 UR12, c[0x0][0x280] ;  /* 0x0000a000000c7ab9 */ /* 0x000fe20000000a00 */
[----:B------:R-:W-:Y:S01]  /*04e0*/  SHF.R.S32.HI R7, RZ, 0x1f, R39 ;  /* 0x0000001fff077819 */ /* 0x000fe20000011427 */
[----:B------:R-:W-:Y:S01]  /*04f0*/  IMAD R0, R0, 0xa, RZ ;  /* 0x0000000a00007824 */ /* 0x000fe200078e02ff */
[----:B------:R-:W0:Y:S01]  /*0500*/  @!P1 LDC.64 R18, c[0x0][0x270] ;  /* 0x00009c00ff129b82 */ /* 0x000e220000000a00 */
[----:B------:R-:W-:Y:S01]  /*0510*/  ISETP.GT.U32.OR P3, PT, R4, 0x27f, P3 ;  /* 0x0000027f0400780c */ /* 0x000fe20001f64470 */
[----:B------:R-:W-:-:S02]  /*0520*/  IMAD R10, R6, UR12, RZ ;  /* 0x0000000c060a7c24 */ /* 0x000fc4000f8e02ff */
[----:B------:R-:W-:Y:S02]  /*0530*/  IADD3 R40, P4, R39, R0, RZ ;  /* 0x0000000027287210 */ /* 0x000fe40007f9e0ff */
[----:B------:R-:W-:Y:S02]  /*0540*/  IMAD R43, R11, UR13, R10 ;  /* 0x0000000d0b2b7c24 */ /* 0x000fe4000f8e020a */
[----:B------:R-:W1:Y:S01]  /*0550*/  @!P2 LDC.64 R20, c[0x0][0x270] ;  /* 0x00009c00ff14ab82 */ /* 0x000e620000000a00 */
[----:B------:R-:W-:-:S03]  /*0560*/  LEA.HI.X.SX32 R41, R0, R7, 0x1, P4 ;  /* 0x0000000700297211 */ /* 0x000fc600020f0eff */
[----:B------:R-:W-:-:S04]  /*0570*/  IMAD.WIDE.U32 R40, R11, UR12, R40 ;  /* 0x0000000c0b287c25 */ /* 0x000fc8000f8e0028 */
[----:B------:R-:W2:Y:S01]  /*0580*/  @P0 LDC.64 R6, c[0x0][0x220] ;  /* 0x00008800ff060b82 */ /* 0x000ea20000000a00 */
[----:B------:R-:W-:Y:S02]  /*0590*/  IADD3 R43, R41, R43, RZ ;  /* 0x0000002b292b7210 */ /* 0x000fe40007ffe0ff */
[-C--:B------:R-:W-:Y:S02]  /*05a0*/  @P0 MOV R42, R40.reuse ;  /* 0x00000028002a0202 */ /* 0x080fe40000000f00 */
[----:B------:R-:W-:-:S03]  /*05b0*/  @!P1 MOV R24, R40 ;  /* 0x0000002800189202 */ /* 0x000fc60000000f00 */
[----:B------:R-:W3:Y:S01]  /*05c0*/  @!P1 LDC.64 R8, c[0x0][0x220] ;  /* 0x00008800ff089b82 */ /* 0x000ee20000000a00 */
[----:B0-----:R-:W-:Y:S01]  /*05d0*/  @!P1 IMAD R13, R15, R18, RZ ;  /* 0x000000120f0d9224 */ /* 0x001fe200078e02ff */
[-C--:B------:R-:W-:Y:S01]  /*05e0*/  @!P1 MOV R25, R43.reuse ;  /* 0x0000002b00199202 */ /* 0x080fe20000000f00 */
[----:B------:R-:W-:Y:S01]  /*05f0*/  @P0 IMAD.WIDE.U32 R22, R37, R12, R42 ;  /* 0x0000000c25160225 */ /* 0x000fe200078e002a */
[----:B------:R-:W-:Y:S02]  /*0600*/  @!P2 MOV R26, R40 ;  /* 0x00000028001aa202 */ /* 0x000fe40000000f00 */
[----:B------:R-:W-:Y:S01]  /*0610*/  @!P2 MOV R27, R43 ;  /* 0x0000002b001ba202 */ /* 0x000fe20000000f00 */
[C---:B------:R-:W-:Y:S01]  /*0620*/  @!P1 IMAD R19, R36.reuse, R19, R13 ;  /* 0x0000001324139224 */ /* 0x040fe200078e020d */
[----:B------:R-:W0:Y:S01]  /*0630*/  @!P2 LDC.64 R16, c[0x0][0x220] ;  /* 0x00008800ff10ab82 */ /* 0x000e220000000a00 */
[----:B-1----:R-:W-:Y:S01]  /*0640*/  @!P2 IMAD R12, R3, R20, RZ ;  /* 0x00000014030ca224 */ /* 0x002fe200078e02ff */
[----:B------:R-:W-:Y:S01]  /*0650*/  @P0 IADD3 R29, R23, R29, RZ ;  /* 0x0000001d171d0210 */ /* 0x000fe20007ffe0ff */
[----:B------:R-:W-:Y:S01]  /*0660*/  @!P1 IMAD.WIDE.U32 R24, R36, R18, R24 ;  /* 0x0000001224189225 */ /* 0x000fe200078e0018 */
[----:B------:R-:W-:-:S03]  /*0670*/  @!P3 MOV R23, R43 ;  /* 0x0000002b0017b202 */ /* 0x000fc60000000f00 */
[C---:B------:R-:W-:Y:S01]  /*0680*/  @!P2 IMAD R21, R35.reuse, R21, R12 ;  /* 0x000000152315a224 */ /* 0x040fe200078e020c */
[----:B------:R-:W1:Y:S01]  /*0690*/  @!P3 LDC.64 R10, c[0x0][0x270] ;  /* 0x00009c00ff0abb82 */ /* 0x000e620000000a00 */
[----:B------:R-:W-:Y:S01]  /*06a0*/  @!P2 IMAD.WIDE.U32 R26, R35, R20, R26 ;  /* 0x00000014231aa225 */ /* 0x000fe200078e001a */
[----:B--2---:R-:W-:Y:S02]  /*06b0*/  @P0 LEA R20, P4, R22, R6, 0x2 ;  /* 0x0000000616140211 */ /* 0x004fe400078810ff */
[----:B------:R-:W-:Y:S02]  /*06c0*/  @!P1 IADD3 R19, R25, R19, RZ ;  /* 0x0000001319139210 */ /* 0x000fe40007ffe0ff */
[----:B------:R-:W-:Y:S02]  /*06d0*/  @!P2 IADD3 R6, R27, R21, RZ ;  /* 0x000000151b06a210 */ /* 0x000fe40007ffe0ff */
[----:B------:R-:W2:Y:S01]  /*06e0*/  @!P3 LDC.64 R12, c[0x0][0x220] ;  /* 0x00008800ff0cbb82 */ /* 0x000ea20000000a00 */
[----:B---3--:R-:W-:-:S02]  /*06f0*/  @!P1 LEA R18, P5, R24, R8, 0x2 ;  /* 0x0000000818129211 */ /* 0x008fc400078a10ff */
[----:B------:R-:W-:Y:S02]  /*0700*/  @P0 LEA.HI.X R21, R22, R7, R29, 0x2, P4 ;  /* 0x0000000716150211 */ /* 0x000fe400020f141d */
[----:B------:R-:W-:Y:S02]  /*0710*/  @!P3 MOV R22, R40 ;  /* 0x000000280016b202 */ /* 0x000fe40000000f00 */
[----:B------:R-:W-:Y:S02]  /*0720*/  @!P1 LEA.HI.X R19, R24, R9, R19, 0x2, P5 ;  /* 0x0000000918139211 */ /* 0x000fe400028f1413 */
[C---:B0-----:R-:W-:Y:S02]  /*0730*/  @!P2 LEA R16, P6, R26.reuse, R16, 0x2 ;  /* 0x000000101a10a211 */ /* 0x041fe400078c10ff */
[----:B------:R-:W-:Y:S02]  /*0740*/  MOV R7, RZ ;  /* 0x000000ff00077202 */ /* 0x000fe40000000f00 */
[----:B------:R-:W-:-:S02]  /*0750*/  @!P2 LEA.HI.X R17, R26, R17, R6, 0x2, P6 ;  /* 0x000000111a11a211 */ /* 0x000fc400030f1406 */
[----:B------:R-:W-:Y:S01]  /*0760*/  MOV R6, RZ ;  /* 0x000000ff00067202 */ /* 0x000fe20000000f00 */
[-C--:B-1----:R-:W-:Y:S02]  /*0770*/  @!P3 IMAD R8, R5, R10.reuse, RZ ;  /* 0x0000000a0508b224 */ /* 0x082fe400078e02ff */
[----:B------:R-:W-:-:S03]  /*0780*/  @!P3 IMAD.WIDE.U32 R22, R34, R10, R22 ;  /* 0x0000000a2216b225 */ /* 0x000fc600078e0016 */
[----:B------:R-:W3:Y:S01]  /*0790*/  @P0 LDG.E.64 R6, desc[UR8][R20.64] ;  /* 0x0000000814060981 */ /* 0x000ee2000c1e1b00 */
[----:B------:R-:W-:Y:S01]  /*07a0*/  @!P3 IMAD R25, R34, R11, R8 ;  /* 0x0000000b2219b224 */ /* 0x000fe200078e0208 */
[----:B------:R-:W-:Y:S02]  /*07b0*/  CS2R R8, SRZ ;  /* 0x0000000000087805 */ /* 0x000fe4000001ff00 */
[----:B------:R-:W-:Y:S02]  /*07c0*/  CS2R R10, SRZ ;  /* 0x00000000000a7805 */ /* 0x000fe4000001ff00 */
[----:B------:R-:W-:Y:S02]  /*07d0*/  @!P3 IADD3 R23, R23, R25, RZ ;  /* 0x000000191717b210 */ /* 0x000fe40007ffe0ff */
[----:B------:R0:W4:Y:S01]  /*07e0*/  @!P1 LDG.E.64 R8, desc[UR8][R18.64] ;  /* 0x0000000812089981 */ /* 0x000122000c1e1b00 */
[----:B--2---:R-:W-:-:S03]  /*07f0*/  @!P3 LEA R24, P1, R22, R12, 0x2 ;  /* 0x0000000c1618b211 */ /* 0x004fc600078210ff */
[----:B------:R-:W2:Y:S01]  /*0800*/  @!P2 LDG.E.64 R10, desc[UR8][R16.64] ;  /* 0x00000008100aa981 */ /* 0x000ea2000c1e1b00 */
[----:B------:R-:W-:Y:S02]  /*0810*/  @!P3 LEA.HI.X R25, R22, R13, R23, 0x2, P1 ;  /* 0x0000000d1619b211 */ /* 0x000fe400008f1417 */
[----:B------:R-:W-:-:S06]  /*0820*/  CS2R R12, SRZ ;  /* 0x00000000000c7805 */ /* 0x000fcc000001ff00 */
[----:B------:R-:W5:Y:S01]  /*0830*/  @!P3 LDG.E.64 R12, desc[UR8][R24.64] ;  /* 0x00000008180cb981 */ /* 0x000f62000c1e1b00 */
[C---:B------:R-:W-:Y:S02]  /*0840*/  ISETP.GT.AND P1, PT, R2.reuse, 0x1e, PT ;  /* 0x0000001e0200780c */ /* 0x040fe40003f24270 */
[----:B------:R-:W-:Y:S02]  /*0850*/  ISETP.NE.AND P2, PT, R2, RZ, PT ;  /* 0x000000ff0200720c */ /* 0x000fe40003f45270 */
[----:B------:R-:W-:Y:S01]  /*0860*/  ISETP.NE.AND P3, PT, R4, RZ, PT ;  /* 0x000000ff0400720c */ /* 0x000fe20003f65270 */
[----:B------:R-:W-:Y:S01]  /*0870*/  BSSY B0, `(.L_x_1714) ;  /* 0x0000065000007945 */ /* 0x000fe20003800000 */
[----:B---3--:R-:W-:Y:S01]  /*0880*/  FMUL.FTZ R21, R7, R7 ;  /* 0x0000000707157220 */ /* 0x008fe20000410000 */
[----:B0-----:R-:W-:-:S03]  /*0890*/  FADD.FTZ R18, R6, R7 ;  /* 0x0000000706127221 */ /* 0x001fc60000010000 */
[----:B------:R-:W-:Y:S01]  /*08a0*/  FFMA.FTZ R21, R6, R6, R21 ;  /* 0x0000000606157223 */ /* 0x000fe20000010015 */
[----:B----4-:R-:W-:Y:S01]  /*08b0*/  FMUL.FTZ R23, R9, R9 ;  /* 0x0000000909177220 */ /* 0x010fe20000410000 */
[C---:B------:R-:W-:Y:S01]  /*08c0*/  FADD.FTZ R19, R8.reuse, R9 ;  /* 0x0000000908137221 */ /* 0x040fe20000010000 */
[----:B------:R-:W-:Y:S01]  /*08d0*/  FADD.FTZ R18, RZ, R18 ;  /* 0x00000012ff127221 */ /* 0x000fe20000010000 */
[----:B------:R-:W-:Y:S01]  /*08e0*/  FADD.FTZ R21, RZ, R21 ;  /* 0x00000015ff157221 */ /* 0x000fe20000010000 */
[----:B------:R-:W-:Y:S01]  /*08f0*/  FFMA.FTZ R20, R8, R8, R23 ;  /* 0x0000000808147223 */ /* 0x000fe20000010017 */
[----:B--2---:R-:W-:Y:S01]  /*0900*/  FMUL.FTZ R23, R11, R11 ;  /* 0x0000000b0b177220 */ /* 0x004fe20000410000 */
[----:B------:R-:W-:Y:S01]  /*0910*/  FADD.FTZ R18, R18, R19 ;  /* 0x0000001312127221 */ /* 0x000fe20000010000 */
[C---:B------:R-:W-:Y:S01]  /*0920*/  FADD.FTZ R17, R10.reuse, R11 ;  /* 0x0000000b0a117221 */ /* 0x040fe20000010000 */
[----:B------:R-:W-:Y:S01]  /*0930*/  FADD.FTZ R20, R21, R20 ;  /* 0x0000001415147221 */ /* 0x000fe20000010000 */
[----:B------:R-:W-:Y:S01]  /*0940*/  FFMA.FTZ R23, R10, R10, R23 ;  /* 0x0000000a0a177223 */ /* 0x000fe20000010017 */
[----:B-----5:R-:W-:Y:S01]  /*0950*/  FMUL.FTZ R19, R13, R13 ;  /* 0x0000000d0d137220 */ /* 0x020fe20000410000 */
[----:B------:R-:W-:-:S02]  /*0960*/  FADD.FTZ R17, R18, R17 ;  /* 0x0000001112117221 */ /* 0x000fc40000010000 */
[----:B------:R-:W-:Y:S01]  /*0970*/  FADD.FTZ R20, R20, R23 ;  /* 0x0000001714147221 */ /* 0x000fe20000010000 */
[C---:B------:R-:W-:Y:S01]  /*0980*/  FADD.FTZ R16, R12.reuse, R13 ;  /* 0x0000000d0c107221 */ /* 0x040fe20000010000 */
[----:B------:R-:W-:-:S03]  /*0990*/  FFMA.FTZ R19, R12, R12, R19 ;  /* 0x0000000c0c137223 */ /* 0x000fc60000010013 */
        /* <DEDUP_REMOVED lines=40> */
[----:B------:R-:W-:Y:S01]  /*0c20*/  FADD.FTZ R16, R16, R19 ;  /* 0x0000001310107221 */ /* 0x000fe20000010000 */
[----:B0-----:R-:W0:Y:S02]  /*0c30*/  LDS.128 R24, [UR5+0x50] ;  /* 0x00005005ff187984 */ /* 0x001e240008000c00 */
[----:B--2---:R-:W-:Y:S01]  /*0c40*/  FADD.FTZ R45, R17, R28 ;  /* 0x0000001c112d7221 */ /* 0x004fe20000010000 */
[----:B------:R-:W-:Y:S02]  /*0c50*/  FADD.FTZ R28, R16, R29 ;  /* 0x0000001d101c7221 */ /* 0x000fe40000010000 */
[----:B------:R-:W1:Y:S01]  /*0c60*/  LDS.128 R16, [UR5+0x60] ;  /* 0x00006005ff107984 */ /* 0x000e620008000c00 */
[----:B------:R-:W-:Y:S01]  /*0c70*/  FADD.FTZ R45, R45, R30 ;  /* 0x0000001e2d2d7221 */ /* 0x000fe20000010000 */
[----:B------:R-:W-:-:S03]  /*0c80*/  FADD.FTZ R28, R28, R31 ;  /* 0x0000001f1c1c7221 */ /* 0x000fc60000010000 */
[----:B---3--:R-:W-:Y:S01]  /*0c90*/  FADD.FTZ R45, R45, R20 ;  /* 0x000000142d2d7221 */ /* 0x008fe20000010000 */
[----:B------:R-:W-:Y:S02]  /*0ca0*/  FADD.FTZ R20, R28, R21 ;  /* 0x000000151c147221 */ /* 0x000fe40000010000 */
[----:B------:R-:W2:Y:S01]  /*0cb0*/  LDS.128 R28, [UR5+0x70] ;  /* 0x00007005ff1c7984 */ /* 0x000ea20008000c00 */
[----:B------:R-:W-:Y:S01]  /*0cc0*/  FADD.FTZ R45, R45, R22 ;  /* 0x000000162d2d7221 */ /* 0x000fe20000010000 */
[----:B------:R-:W-:-:S04]  /*0cd0*/  FADD.FTZ R20, R20, R23 ;  /* 0x0000001714147221 */ /* 0x000fc80000010000 */
[----:B0-----:R-:W-:Y:S01]  /*0ce0*/  FADD.FTZ R20, R20, R25 ;  /* 0x0000001914147221 */ /* 0x001fe20000010000 */
[----:B------:R-:W-:-:S03]  /*0cf0*/  FADD.FTZ R45, R45, R24 ;  /* 0x000000182d2d7221 */ /* 0x000fc60000010000 */
[----:B------:R-:W-:Y:S01]  /*0d00*/  FADD.FTZ R24, R20, R27 ;  /* 0x0000001b14187221 */ /* 0x000fe20000010000 */
[----:B------:R-:W-:Y:S01]  /*0d10*/  FADD.FTZ R45, R45, R26 ;  /* 0x0000001a2d2d7221 */ /* 0x000fe20000010000 */
[----:B------:R-:W0:Y:S02]  /*0d20*/  LDS.128 R20, [UR5+0x80] ;  /* 0x00008005ff147984 */ /* 0x000e240008000c00 */
[----:B-1----:R-:W-:Y:S01]  /*0d30*/  FADD.FTZ R24, R24, R17 ;  /* 0x0000001118187221 */ /* 0x002fe20000010000 */
[----:B------:R-:W-:-:S03]  /*0d40*/  FADD.FTZ R45, R45, R16 ;  /* 0x000000102d2d7221 */ /* 0x000fc60000010000 */
[----:B------:R-:W-:Y:S01]  /*0d50*/  FADD.FTZ R24, R24, R19 ;  /* 0x0000001318187221 */ /* 0x000fe20000010000 */
[----:B------:R-:W-:Y:S02]  /*0d60*/  FADD.FTZ R45, R45, R18 ;  /* 0x000000122d2d7221 */ /* 0x000fe40000010000 */
[----:B------:R-:W1:Y:S02]  /*0d70*/  LDS.128 R16, [UR5+0x90] ;  /* 0x00009005ff107984 */ /* 0x000e640008000c00 */
[----:B--2---:R-:W-:Y:S01]  /*0d80*/  FADD.FTZ R45, R45, R28 ;  /* 0x0000001c2d2d7221 */ /* 0x004fe20000010000 */
[----:B------:R-:W-:Y:S02]  /*0d90*/  FADD.FTZ R28, R24, R29 ;  /* 0x0000001d181c7221 */ /* 0x000fe40000010000 */
[----:B------:R-:W2:Y:S01]  /*0da0*/  LDS.128 R24, [UR5+0xa0] ;  /* 0x0000a005ff187984 */ /* 0x000ea20008000c00 */
[----:B------:R-:W-:Y:S01]  /*0db0*/  FADD.FTZ R45, R45, R30 ;  /* 0x0000001e2d2d7221 */ /* 0x000fe20000010000 */
[----:B------:R-:W-:-:S02]  /*0dc0*/  FADD.FTZ R30, R28, R31 ;  /* 0x0000001f1c1e7221 */ /* 0x000fc40000010000 */
[----:B------:R-:W3:Y:S01]  /*0dd0*/  LDS.64 R28, [UR5+0xb0] ;  /* 0x0000b005ff1c7984 */ /* 0x000ee20008000a00 */
        /* <DEDUP_REMOVED lines=14> */
.L_x_1715:
[----:B------:R-:W-:Y:S05]  /*0ec0*/  BSYNC B0 ;  /* 0x0000000000007941 */ /* 0x000fea0003800000 */
.L_x_1714:
        /* <DEDUP_REMOVED lines=30> */
.L_x_1718:
[----:B-1----:R-:W2:Y:S04]  /*10b0*/  LDG.E.STRONG.GPU R18, desc[UR8][R16.64] ;  /* 0x0000000810127981 */ /* 0x002ea8000c1ef900 */
[----:B--2---:R-:W-:Y:S01]  /*10c0*/  CCTL.IVALL ;  /* 0x00000000ff00798f */ /* 0x004fe20002000000 */
[----:B------:R-:W-:Y:S05]  /*10d0*/  YIELD ;  /* 0x0000000000007946 */ /* 0x000fea0003800000 */
[----:B------:R-:W-:-:S13]  /*10e0*/  ISETP.NE.AND P1, PT, R18, R45, PT ;  /* 0x0000002d1200720c */ /* 0x000fda0003f25270 */
[----:B------:R-:W-:Y:S05]  /*10f0*/  @P1 BRA `(.L_x_1718) ;  /* 0xfffffffc00ec1947 */ /* 0x000fea000383ffff */
.L_x_1717:
        /* <DEDUP_REMOVED lines=11> */
.L_x_1720:
[C---:B-1----:R-:W-:Y:S02]  /*11b0*/  IADD3 R21, R26.reuse, 0x1, RZ ;  /* 0x000000011a157810 */ /* 0x042fe40007ffe0ff */
        /* <DEDUP_REMOVED lines=12> */
[----:B------:R-:W-:Y:S02]  /*1280*/  @!P1 IMAD R22, R22, R27, RZ ;  /* 0x0000001b16169224 */ /* 0x000fe400078e02ff */
        /* <DEDUP_REMOVED lines=49> */
.L_x_1719:
        /* <DEDUP_REMOVED lines=19> */
.L_x_1722:
[----:B------:R-:W-:Y:S05]  /*16d0*/  BSYNC B0 ;  /* 0x0000000000007941 */ /* 0x000fea0003800000 */
.L_x_1721:
        /* <DEDUP_REMOVED lines=32> */
.L_x_1716:
[----:B------:R-:W-:Y:S01]  /*18e0*/  ULDC.64 UR12, c[0x0][0x218] ;  /* 0x00008600000c7ab9 */ /* 0x000fe20000000a00 */
[----:B------:R-:W-:Y:S01]  /*18f0*/  LOP3.LUT P1, RZ, R4, UR7, RZ, 0xfc, !PT ;  /* 0x0000000704ff7c12 */ /* 0x000fe2000f82fcff */
[----:B------:R-:W2:Y:S01]  /*1900*/  S2UR UR6, SR_CgaCtaId ;  /* 0x00000000000679c3 */ /* 0x000ea20000008800 */
[----:B------:R-:W-:Y:S01]  /*1910*/  ISETP.EQ.U32.AND P2, PT, RZ, UR12, PT ;  /* 0x0000000cff007c0c */ /* 0x000fe2000bf42070 */
[----:B------:R-:W-:Y:S01]  /*1920*/  UMOV UR5, 0x400 ;  /* 0x0000040000057882 */ /* 0x000fe20000000000 */
[----:B-1----:R-:W-:Y:S02]  /*1930*/  IADD3 R31, R39, R0, RZ ;  /* 0x00000000271f7210 */ /* 0x002fe40007ffe0ff */
[----:B------:R-:W-:Y:S01]  /*1940*/  ISETP.EQ.OR.EX P1, PT, RZ, UR13, P1, P2 ;  /* 0x0000000dff007c0c */ /* 0x000fe20008f22720 */
[----:B------:R-:W-:Y:S02]  /*1950*/  ULDC.64 UR12, c[0x0][0x278] ;  /* 0x00009e00000c7ab9 */ /* 0x000fe40000000a00 */
[----:B------:R-:W1:Y:S08]  /*1960*/  LDC.64 R18, c[0x0][0x228] ;  /* 0x00008a00ff127b82 */ /* 0x000e700000000a00 */
        /* <DEDUP_REMOVED lines=12> */
[----:B------:R1:W2:Y:S04]  /*1a30*/  LDG.E.64 R16, desc[UR8][R28.64] ;  /* 0x000000081c107981 */ /* 0x0002a8000c1e1b00 */
[----:B------:R-:W2:Y:S01]  /*1a40*/  LDG.E.64 R18, desc[UR8][R18.64] ;  /* 0x0000000812127981 */ /* 0x000ea2000c1e1b00 */
[----:B------:R-:W-:-:S02]  /*1a50*/  ISETP.NE.AND P4, PT, RZ, UR10, PT ;  /* 0x0000000aff007c0c */ /* 0x000fc4000bf85270 */
[----:B------:R-:W-:Y:S01]  /*1a60*/  ISETP.GE.U32.AND P2, PT, R35, UR12, PT ;  /* 0x0000000c23007c0c */ /* 0x000fe2000bf46070 */
[----:B------:R-:W3:Y:S01]  /*1a70*/  LDS.64 R20, [UR5+0xc0] ;  /* 0x0000c005ff147984 */ /* 0x000ee20008000a00 */
[----:B------:R-:W-:Y:S02]  /*1a80*/  ISETP.GE.U32.AND P3, PT, R34, UR12, PT ;  /* 0x0000000c22007c0c */ /* 0x000fe4000bf66070 */
[----:B------:R-:W-:Y:S02]  /*1a90*/  ISETP.GE.AND.EX P2, PT, R3, UR13, PT, P2 ;  /* 0x0000000d03007c0c */ /* 0x000fe4000bf46320 */
[----:B------:R-:W-:Y:S02]  /*1aa0*/  ISETP.GE.AND.EX P3, PT, R5, UR13, PT, P3 ;  /* 0x0000000d05007c0c */ /* 0x000fe4000bf66330 */
[C---:B------:R-:W-:Y:S02]  /*1ab0*/  ISETP.GT.U32.OR P2, PT, R4.reuse, 0x27f, P2 ;  /* 0x0000027f0400780c */ /* 0x040fe40001744470 */
[----:B------:R-:W-:Y:S01]  /*1ac0*/  ISETP.GT.U32.OR P3, PT, R4, 0x27f, P3 ;  /* 0x0000027f0400780c */ /* 0x000fe20001f64470 */
[----:B---3--:R-:W-:-:S04]  /*1ad0*/  FMUL.FTZ R20, R20, UR6 ;  /* 0x0000000614147c20 */ /* 0x008fc80008410000 */
[C---:B------:R-:W-:Y:S01]  /*1ae0*/  FMUL.FTZ R0, R20.reuse, R20 ;  /* 0x0000001414007220 */ /* 0x040fe20000410000 */
[C---:B------:R-:W-:Y:S01]  /*1af0*/  FADD.FTZ R23, -R20.reuse, R6 ;  /* 0x0000000614177221 */ /* 0x040fe20000010100 */
[C---:B------:R-:W-:Y:S01]  /*1b00*/  FADD.FTZ R7, -R20.reuse, R7 ;  /* 0x0000000714077221 */ /* 0x040fe20000010100 */
[C---:B0-----:R-:W-:Y:S01]  /*1b10*/  FADD.FTZ R25, -R20.reuse, R8 ;  /* 0x0000000814197221 */ /* 0x041fe20000010100 */
[----:B------:R-:W-:Y:S01]  /*1b20*/  FFMA.FTZ R0, R21, UR6, -R0 ;  /* 0x0000000615007c23 */ /* 0x000fe20008010800 */
[C---:B------:R-:W-:Y:S01]  /*1b30*/  FADD.FTZ R9, -R20.reuse, R9 ;  /* 0x0000000914097221 */ /* 0x040fe20000010100 */
[C---:B------:R-:W-:Y:S01]  /*1b40*/  FADD.FTZ R27, -R20.reuse, R10 ;  /* 0x0000000a141b7221 */ /* 0x040fe20000010100 */
[C---:B------:R-:W-:Y:S01]  /*1b50*/  FADD.FTZ R11, -R20.reuse, R11 ;  /* 0x0000000b140b7221 */ /* 0x040fe20000010100 */
[----:B-1----:R-:W-:Y:S01]  /*1b60*/  FADD.FTZ R29, -R20, R12 ;  /* 0x0000000c141d7221 */ /* 0x002fe20000010100 */
[----:B------:R-:W-:Y:S01]  /*1b70*/  FSETP.GTU.FTZ.AND P1, PT, R0, RZ, PT ;  /* 0x000000ff0000720b */ /* 0x000fe20003f3c000 */
[----:B------:R-:W-:-:S12]  /*1b80*/  FADD.FTZ R13, -R20, R13 ;  /* 0x0000000d140d7221 */ /* 0x000fd80000010100 */
[----:B------:R-:W0:Y:S02]  /*1b90*/  @P1 LDC R21, c[0x0][0x238] ;  /* 0x00008e00ff151b82 */ /* 0x000e240000000800 */
[----:B0-----:R-:W-:Y:S01]  /*1ba0*/  @P1 FADD.FTZ R21, R0, R21 ;  /* 0x0000001500151221 */ /* 0x001fe20000010000 */
[----:B------:R-:W-:-:S06]  /*1bb0*/  MOV R0, 0x3f800000 ;  /* 0x3f80000000007802 */ /* 0x000fcc0000000f00 */
[----:B------:R-:W0:Y:S01]  /*1bc0*/  @P1 MUFU.RSQ R0, R21 ;  /* 0x0000001500001308 */ /* 0x000e220000001400 */
        /* <DEDUP_REMOVED lines=11> */
[C-C-:B--2---:R-:W-:Y:S01]  /*1c80*/  FFMA.FTZ R12, R16.reuse, R23, R18.reuse ;  /* 0x00000017100c7223 */ /* 0x144fe20000010012 */
        /* <DEDUP_REMOVED lines=18> */
.L_x_1723:
[----:B------:R-:W-:Y:S04]  /*1db0*/  BSSY B0, `(.L_x_1724) ;  /* 0x000000d000007945 */ /* 0x000fe80003800000 */
[----:B------:R-:W-:Y:S05]  /*1dc0*/  @!P0 BRA `(.L_x_1725) ;  /* 0x00000000002c8947 */ /* 0x000fea0003800000 */
[----:B------:R-:W-:Y:S01]  /*1dd0*/  ULDC.64 UR12, c[0x0][0x270] ;  /* 0x00009c00000c7ab9 */ /* 0x000fe20000000a00 */
[----:B------:R-:W-:Y:S01]  /*1de0*/  MOV R16, R40 ;  /* 0x0000002800107202 */ /* 0x000fe20000000f00 */
[----:B------:R-:W-:Y:S01]  /*1df0*/  IMAD R0, R33, UR12, RZ ;  /* 0x0000000c21007c24 */ /* 0x000fe2000f8e02ff */
[----:B------:R-:W-:-:S03]  /*1e00*/  MOV R17, R43 ;  /* 0x0000002b00117202 */ /* 0x000fc60000000f00 */
[C---:B------:R-:W-:Y:S02]  /*1e10*/  IMAD R19, R37.reuse, UR13, R0 ;  /* 0x0000000d25137c24 */ /* 0x040fe4000f8e0200 */
[----:B------:R-:W-:Y:S01]  /*1e20*/  IMAD.WIDE.U32 R16, R37, UR12, R16 ;  /* 0x0000000c25107c25 */ /* 0x000fe2000f8e0010 */
[----:B------:R-:W-:Y:S02]  /*1e30*/  ULDC.64 UR12, c[0x0][0x210] ;  /* 0x00008400000c7ab9 */ /* 0x000fe40000000a00 */
[----:B------:R-:W-:Y:S02]  /*1e40*/  LEA R18, P5, R16, UR12, 0x2 ;  /* 0x0000000c10127c11 */ /* 0x000fe4000f8a10ff */
[----:B------:R-:W-:-:S04]  /*1e50*/  IADD3 R19, R17, R19, RZ ;  /* 0x0000001311137210 */ /* 0x000fc80007ffe0ff */
[----:B------:R-:W-:-:S05]  /*1e60*/  LEA.HI.X R19, R16, UR13, R19, 0x2, P5 ;  /* 0x0000000d10137c11 */ /* 0x000fca000a8f1413 */
[----:B------:R0:W-:Y:S02]  /*1e70*/  STG.E.64 desc[UR8][R18.64], R12 ;  /* 0x0000000c12007986 */ /* 0x0001e4000c101b08 */
.L_x_1725:
[----:B------:R-:W-:Y:S05]  /*1e80*/  BSYNC B0 ;  /* 0x0000000000007941 */ /* 0x000fea0003800000 */
.L_x_1724:
[----:B------:R-:W-:Y:S05]  /*1e90*/  @!P4 BRA `(.L_x_1726) ;  /* 0x000000000028c947 */ /* 0x000fea0003800000 */
        /* <DEDUP_REMOVED lines=10> */
.L_x_1726:
[----:B------:R-:W-:Y:S04]  /*1f40*/  BSSY B0, `(.L_x_1727) ;  /* 0x000000d000007945 */ /* 0x000fe80003800000 */
[----:B------:R-:W-:Y:S05]  /*1f50*/  @P1 BRA `(.L_x_1728) ;  /* 0x00000000002c1947 */ /* 0x000fea0003800000 */
[----:B------:R-:W-:Y:S01]  /*1f60*/  ULDC.64 UR12, c[0x0][0x270] ;  /* 0x00009c00000c7ab9 */ /* 0x000fe20000000a00 */
[----:B0-----:R-:W-:Y:S01]  /*1f70*/  MOV R12, R40 ;  /* 0x00000028000c7202 */ /* 0x001fe20000000f00 */
        /* <DEDUP_REMOVED lines=9> */
.L_x_1728:
[----:B------:R-:W-:Y:S05]  /*2010*/  BSYNC B0 ;  /* 0x0000000000007941 */ /* 0x000fea0003800000 */
.L_x_1727:
[----:B------:R-:W-:Y:S05]  /*2020*/  @!P4 BRA `(.L_x_1729) ;  /* 0x000000000028c947 */ /* 0x000fea0003800000 */
[----:B------:R-:W-:Y:S01]  /*2030*/  FMUL.FTZ R0, R8, -1.4426950216293334961 ;  /* 0xbfb8aa3b08007820 */ /* 0x000fe20000410000 */
[----:B0-----:R-:W-:-:S05]  /*2040*/  FMUL.FTZ R12, R9, -1.4426950216293334961 ;  /* 0xbfb8aa3b090c7820 */ /* 0x001fca0000410000 */
[----:B------:R-:W1:Y:S08]  /*2050*/  MUFU.EX2 R0, R0 ;  /* 0x0000000000007308 */ /* 0x000e700000000800 */
[----:B------:R-:W0:Y:S01]  /*2060*/  MUFU.EX2 R12, R12 ;  /* 0x0000000c000c7308 */ /* 0x000e220000000800 */
[----:B-1----:R-:W-:-:S07]  /*2070*/  FADD.FTZ R6, R0, 1 ;  /* 0x3f80000000067421 */ /* 0x002fce0000010000 */
[----:B------:R-:W1:Y:S01]  /*2080*/  MUFU.RCP R7, R6 ;  /* 0x0000000600077308 */ /* 0x000e620000001000 */
[----:B0-----:R-:W-:-:S07]  /*2090*/  FADD.FTZ R13, R12, 1 ;  /* 0x3f8000000c0d7421 */ /* 0x001fce0000010000 */
[----:B------:R-:W0:Y:S01]  /*20a0*/  MUFU.RCP R16, R13 ;  /* 0x0000000d00107308 */ /* 0x000e220000001000 */
[----:B-1----:R-:W-:Y:S01]  /*20b0*/  FMUL.FTZ R8, R8, R7 ;  /* 0x0000000708087220 */ /* 0x002fe20000410000 */
[----:B0-----:R-:W-:-:S07]  /*20c0*/  FMUL.FTZ R9, R9, R16 ;  /* 0x0000001009097220 */ /* 0x001fce0000410000 */
.L_x_1729:
[----:B------:R-:W-:Y:S04]  /*20d0*/  BSSY B0, `(.L_x_1730) ;  /* 0x000000d000007945 */ /* 0x000fe80003800000 */
[----:B------:R-:W-:Y:S05]  /*20e0*/  @P2 BRA `(.L_x_1731) ;  /* 0x00000000002c2947 */ /* 0x000fea0003800000 */
[----:B------:R-:W-:Y:S01]  /*20f0*/  ULDC.64 UR12, c[0x0][0x270] ;  /* 0x00009c00000c7ab9 */ /* 0x000fe20000000a00 */
[----:B-1----:R-:W-:Y:S01]  /*2100*/  MOV R6, R40 ;  /* 0x0000002800067202 */ /* 0x002fe20000000f00 */
[----:B------:R-:W-:Y:S01]  /*2110*/  IMAD R0, R3, UR12, RZ ;  /* 0x0000000c03007c24 */ /* 0x000fe2000f8e02ff */
[----:B------:R-:W-:-:S03]  /*2120*/  MOV R7, R43 ;  /* 0x0000002b00077202 */ /* 0x000fc60000000f00 */
[C---:B------:R-:W-:Y:S02]  /*2130*/  IMAD R3, R35.reuse, UR13, R0 ;  /* 0x0000000d23037c24 */ /* 0x040fe4000f8e0200 */
[----:B0-----:R-:W-:Y:S01]  /*2140*/  IMAD.WIDE.U32 R12, R35, UR12, R6 ;  /* 0x0000000c230c7c25 */ /* 0x001fe2000f8e0006 */
[----:B------:R-:W-:Y:S02]  /*2150*/  ULDC.64 UR12, c[0x0][0x210] ;  /* 0x00008400000c7ab9 */ /* 0x000fe40000000a00 */
[----:B------:R-:W-:Y:S02]  /*2160*/  LEA R6, P1, R12, UR12, 0x2 ;  /* 0x0000000c0c067c11 */ /* 0x000fe4000f8210ff */
[----:B------:R-:W-:-:S04]  /*2170*/  IADD3 R3, R13, R3, RZ ;  /* 0x000000030d037210 */ /* 0x000fc80007ffe0ff */
[----:B------:R-:W-:-:S05]  /*2180*/  LEA.HI.X R7, R12, UR13, R3, 0x2, P1 ;  /* 0x0000000d0c077c11 */ /* 0x000fca00088f1403 */
[----:B------:R2:W-:Y:S02]  /*2190*/  STG.E.64 desc[UR8][R6.64], R8 ;  /* 0x0000000806007986 */ /* 0x0005e4000c101b08 */
.L_x_1731:
[----:B------:R-:W-:Y:S05]  /*21a0*/  BSYNC B0 ;  /* 0x0000000000007941 */ /* 0x000fea0003800000 */
.L_x_1730:
[----:B------:R-:W-:Y:S05]  /*21b0*/  @!P4 BRA `(.L_x_1732) ;  /* 0x000000000028c947 */ /* 0x000fea0003800000 */
[----:B------:R-:W-:Y:S01]  /*21c0*/  FMUL.FTZ R0, R10, -1.4426950216293334961 ;  /* 0xbfb8aa3b0a007820 */ /* 0x000fe20000410000 */
[----:B-12---:R-:W-:-:S05]  /*21d0*/  FMUL.FTZ R6, R11, -1.4426950216293334961 ;  /* 0xbfb8aa3b0b067820 */ /* 0x006fca0000410000 */
        /* <DEDUP_REMOVED lines=8> */
.L_x_1732:
[----:B------:R-:W-:Y:S04]  /*2260*/  BSSY B0, `(.L_x_1733) ;  /* 0x000000c000007945 */ /* 0x000fe80003800000 */
[----:B------:R-:W-:Y:S05]  /*2270*/  @P3 BRA `(.L_x_1734) ;  /* 0x0000000000283947 */ /* 0x000fea0003800000 */
[----:B------:R-:W-:Y:S01]  /*2280*/  ULDC.64 UR12, c[0x0][0x270] ;  /* 0x00009c00000c7ab9 */ /* 0x000fe20000000a00 */
[----:B------:R-:W-:Y:S01]  /*2290*/  MOV R41, R43 ;  /* 0x0000002b00297202 */ /* 0x000fe20000000f00 */
[----:B------:R-:W-:Y:S02]  /*22a0*/  IMAD R5, R5, UR12, RZ ;  /* 0x0000000c05057c24 */ /* 0x000fe4000f8e02ff */
[----:B------:R-:W-:-:S04]  /*22b0*/  IMAD.WIDE.U32 R40, R34, UR12, R40 ;  /* 0x0000000c22287c25 */ /* 0x000fc8000f8e0028 */
[----:B------:R-:W-:Y:S01]  /*22c0*/  IMAD R5, R34, UR13, R5 ;  /* 0x0000000d22057c24 */ /* 0x000fe2000f8e0205 */
[----:B------:R-:W-:Y:S02]  /*22d0*/  ULDC.64 UR12, c[0x0][0x210] ;  /* 0x00008400000c7ab9 */ /* 0x000fe40000000a00 */
[----:B-12---:R-:W-:Y:S02]  /*22e0*/  LEA R6, P1, R40, UR12, 0x2 ;  /* 0x0000000c28067c11 */ /* 0x006fe4000f8210ff */
[----:B------:R-:W-:-:S04]  /*22f0*/  IADD3 R5, R41, R5, RZ ;  /* 0x0000000529057210 */ /* 0x000fc80007ffe0ff */
[----:B------:R-:W-:-:S05]  /*2300*/  LEA.HI.X R7, R40, UR13, R5, 0x2, P1 ;  /* 0x0000000d28077c11 */ /* 0x000fca00088f1405 */
[----:B------:R3:W-:Y:S02]  /*2310*/  STG.E.64 desc[UR8][R6.64], R10 ;  /* 0x0000000a06007986 */ /* 0x0007e4000c101b08 */
.L_x_1734:
[----:B------:R-:W-:Y:S05]  /*2320*/  BSYNC B0 ;  /* 0x0000000000007941 */ /* 0x000fea0003800000 */
.L_x_1733:
[----:B------:R-:W4:Y:S01]  /*2330*/  LDC R3, c[0x0][0x10] ;  /* 0x00000400ff037b82 */ /* 0x000f220000000800 */
[----:B------:R-:W-:Y:S02]  /*2340*/  IADD3 R14, R14, 0x1, RZ ;  /* 0x000000010e0e7810 */ /* 0x000fe40007ffe0ff */
[----:B----4-:R-:W-:-:S04]  /*2350*/  IADD3 R38, R3, R38, RZ ;  /* 0x0000002603267210 */ /* 0x010fc80007ffe0ff */
[----:B------:R-:W-:-:S13]  /*2360*/  ISETP.GE.AND P1, PT, R38, UR4, PT ;  /* 0x0000000426007c0c */ /* 0x000fda000bf26270 */
[----:B------:R-:W-:Y:S05]  /*2370*/  @!P1 BRA `(.L_x_1735) ;  /* 0xffffffdc00a89947 */ /* 0x000fea000383ffff */
[----:B------:R-:W-:Y:S05]  /*2380*/  EXIT ;  /* 0x000000000000794d */ /* 0x000fea0003800000 */
.L_x_1736:
        /* <DEDUP_REMOVED lines=15> */
.L_x_1937:


//--------------------- .text._Z35group_norm_nhwc_fwd_one_pass_kernelI11Fp32IOBf16WLi64ELi10ELi640EEv26Group_norm_nhwc_fwd_params --------------------------
	.section	.text._Z35group_norm_nhwc_fwd_one_pass_kernelI11Fp32IOBf16WLi64ELi10ELi640EEv26Group_norm_nhwc_fwd_params,"ax",@progbits
	.align	128
        .global         _Z35group_norm_nhwc_fwd_one_pass_kernelI11Fp32IOBf16WLi64ELi10ELi640EEv26Group_norm_nhwc_fwd_params
        .type           _Z35group_norm_nhwc_fwd_one_pass_kernelI11Fp32IOBf16WLi64ELi10ELi640EEv26Group_norm_nhwc_fwd_params,@function
        .size           _Z35group_norm_nhwc_fwd_one_pass_kernelI11Fp32IOBf16WLi64ELi10ELi640EEv26Group_norm_nhwc_fwd_params,(.L_x_1938 - _Z35group_norm_nhwc_fwd_one_pass_kernelI11Fp32IOBf16WLi64ELi10ELi640EEv26Group_norm_nhwc_fwd_params)
        .other          _Z35group_norm_nhwc_fwd_one_pass_kernelI11Fp32IOBf16WLi64ELi10ELi640EEv26Group_norm_nhwc_fwd_params,@"STO_CUDA_ENTRY STV_DEFAULT"
_Z35group_norm_nhwc_fwd_one_pass_kernelI11Fp32IOBf16WLi64ELi10ELi640EEv26Group_norm_nhwc_fwd_params:
.text._Z35group_norm_nhwc_fwd_one_pass_kernelI11Fp32IOBf16WLi64ELi10ELi640EEv26Group_norm_nhwc_fwd_params:
        /* <DEDUP_REMOVED lines=31> */
.L_x_1749:
[----:B0-----:R-:W0:Y:S01]  /*01f0*/  LDC R10, c[0x0][0x288] ;  /* 0x0000a200ff0a7b82 */ /* 0x001e220000000800 */
[----:B------:R-:W-:Y:S01]  /*0200*/  SHF.R.S32.HI R13, RZ, 0x1f, R25 ;  /* 0x0000001fff0d7819 */ /* 0x000fe20000011419 */
        /* <DEDUP_REMOVED lines=137> */
.L_x_1738:
[----:B------:R-:W-:Y:S05]  /*0aa0*/  BSYNC B0 ;  /* 0x0000000000007941 */ /* 0x000fea0003800000 */
.L_x_1737:
        /* <DEDUP_REMOVED lines=28> */
.L_x_1741:
[----:B-1----:R-:W2:Y:S04]  /*0c70*/  LDG.E.STRONG.GPU R10, desc[UR8][R8.64] ;  /* 0x00000008080a7981 */ /* 0x002ea8000c1ef900 */
[----:B--2---:R-:W-:Y:S01]  /*0c80*/  CCTL.IVALL ;  /* 0x00000000ff00798f */ /* 0x004fe20002000000 */
[----:B------:R-:W-:Y:S05]  /*0c90*/  YIELD ;  /* 0x0000000000007946 */ /* 0x000fea0003800000 */
[----:B------:R-:W-:-:S13]  /*0ca0*/  ISETP.NE.AND P1, PT, R10, R13, PT ;  /* 0x0000000d0a00720c */ /* 0x000fda0003f25270 */
[----:B------:R-:W-:Y:S05]  /*0cb0*/  @P1 BRA `(.L_x_1741) ;  /* 0xfffffffc00ec1947 */ /* 0x000fea000383ffff */
.L_x_1740:
        /* <DEDUP_REMOVED lines=11> */
.L_x_1743:
        /* <DEDUP_REMOVED lines=44> */
[-C--:B-1----:R-:W-:Y:S02]  /*1030*/  @!P4 IMAD R17, R17, R13.reuse, R24 ;  /* 0x0000000d1111c224 */ /* 0x082fe400078e0218 */
        /* <DEDUP_REMOVED lines=18> */
.L_x_1742:
        /* <DEDUP_REMOVED lines=19> */
.L_x_1745:
[----:B------:R-:W-:Y:S05]  /*1290*/  BSYNC B0 ;  /* 0x0000000000007941 */ /* 0x000fea0003800000 */
.L_x_1744:
        /* <DEDUP_REMOVED lines=32> */
.L_x_1739:
        /* <DEDUP_REMOVED lines=21> */
[----:B------:R1:W3:Y:S04]  /*15f0*/  LDG.E.U16 R19, desc[UR8][R8.64+0x2] ;  /* 0x0000020808137981 */ /* 0x0002e8000c1e1500 */
[----:B------:R-:W4:Y:S04]  /*1600*/  LDG.E.U16 R18, desc[UR8][R10.64] ;  /* 0x000000080a127981 */ /* 0x000f28000c1e1500 */
[----:B------:R4:W5:Y:S04]  /*1610*/  LDG.E.U16 R24, desc[UR8][R10.64+0x2] ;  /* 0x000002080a187981 */ /* 0x000968000c1e1500 */
[----:B------:R-:W0:Y:S02]  /*1620*/  LDS.64 R16, [UR5+0xc0] ;  /* 0x0000c005ff107984 */ /* 0x000e240008000a00 */
[----:B0-----:R-:W-:-:S04]  /*1630*/  FMUL.FTZ R16, R16, UR6 ;  /* 0x0000000610107c20 */ /* 0x001fc80008410000 */
[C---:B------:R-:W-:Y:S01]  /*1640*/  FMUL.FTZ R12, R16.reuse, R16 ;  /* 0x00000010100c7220 */ /* 0x040fe20000410000 */
[C---:B-1----:R-:W-:Y:S01]  /*1650*/  FADD.FTZ R9, -R16.reuse, R4 ;  /* 0x0000000410097221 */ /* 0x042fe20000010100 */
[----:B------:R-:W-:Y:S02]  /*1660*/  FADD.FTZ R5, -R16, R5 ;  /* 0x0000000510057221 */ /* 0x000fe40000010100 */
[----:B------:R-:W-:-:S05]  /*1670*/  FFMA.FTZ R17, R17, UR6, -R12 ;  /* 0x0000000611117c23 */ /* 0x000fca000801080c */
[----:B------:R-:W-:-:S13]  /*1680*/  FSETP.GTU.FTZ.AND P1, PT, R17, RZ, PT ;  /* 0x000000ff1100720b */ /* 0x000fda0003f3c000 */
[----:B------:R-:W0:Y:S02]  /*1690*/  @P1 LDC R12, c[0x0][0x238] ;  /* 0x00008e00ff0c1b82 */ /* 0x000e240000000800 */
[----:B0-----:R-:W-:Y:S01]  /*16a0*/  @P1 FADD.FTZ R17, R17, R12 ;  /* 0x0000000c11111221 */ /* 0x001fe20000010000 */
[----:B------:R-:W-:-:S06]  /*16b0*/  MOV R12, 0x3f800000 ;  /* 0x3f800000000c7802 */ /* 0x000fcc0000000f00 */
[----:B------:R-:W0:Y:S01]  /*16c0*/  @P1 MUFU.RSQ R12, R17 ;  /* 0x00000011000c1308 */ /* 0x000e220000001400 */
[----:B------:R-:W-:Y:S01]  /*16d0*/  ISETP.NE.AND P1, PT, RZ, UR10, PT ;  /* 0x0000000aff007c0c */ /* 0x000fe2000bf25270 */
[-C--:B0-----:R-:W-:Y:S01]  /*16e0*/  FMUL.FTZ R9, R9, R12.reuse ;  /* 0x0000000c09097220 */ /* 0x081fe20000410000 */
[----:B------:R-:W-:Y:S01]  /*16f0*/  FMUL.FTZ R5, R5, R12 ;  /* 0x0000000c05057220 */ /* 0x000fe20000410000 */
[----:B--2---:R-:W-:Y:S02]  /*1700*/  SHF.L.U32 R2, R2, 0x10, RZ ;  /* 0x0000001002027819 */ /* 0x004fe400000006ff */
[----:B---3--:R-:W-:Y:S02]  /*1710*/  SHF.L.U32 R8, R19, 0x10, RZ ;  /* 0x0000001013087819 */ /* 0x008fe400000006ff */
[----:B----4-:R-:W-:Y:S02]  /*1720*/  SHF.L.U32 R11, R18, 0x10, RZ ;  /* 0x00000010120b7819 */ /* 0x010fe400000006ff */
[----:B-----5:R-:W-:-:S03]  /*1730*/  SHF.L.U32 R13, R24, 0x10, RZ ;  /* 0x00000010180d7819 */ /* 0x020fc600000006ff */
[----:B------:R-:W-:Y:S02]  /*1740*/  FFMA.FTZ R4, R2, R9, R11 ;  /* 0x0000000902047223 */ /* 0x000fe4000001000b */
        /* <DEDUP_REMOVED lines=12> */
.L_x_1746:
        /* <DEDUP_REMOVED lines=13> */
.L_x_1748:
[----:B------:R-:W-:Y:S05]  /*18e0*/  BSYNC B0 ;  /* 0x0000000000007941 */ /* 0x000fea0003800000 */
.L_x_1747:
[----:B------:R-:W1:Y:S01]  /*18f0*/  LDC R2, c[0x0][0x10] ;  /* 0x00000400ff027b82 */ /* 0x000e620000000800 */
[----:B------:R-:W-:Y:S02]  /*1900*/  IADD3 R6, R6, 0x1, RZ ;  /* 0x0000000106067810 */ /* 0x000fe40007ffe0ff */
[----:B-1----:R-:W-:-:S04]  /*1910*/  IADD3 R21, R2, R21, RZ ;  /* 0x0000001502157210 */ /* 0x002fc80007ffe0ff */
[----:B------:R-:W-:-:S13]  /*1920*/  ISETP.GE.AND P1, PT, R21, UR4, PT ;  /* 0x0000000415007c0c */ /* 0x000fda000bf26270 */
[----:B------:R-:W-:Y:S05]  /*1930*/  @!P1 BRA `(.L_x_1749) ;  /* 0xffffffe8002c9947 */ /* 0x000fea000383ffff */
[----:B------:R-:W-:Y:S05]  /*1940*/  EXIT ;  /* 0x000000000000794d */ /* 0x000fea0003800000 */
.L_x_1750:
        /* <DEDUP_REMOVED lines=11> */
.L_x_1938:


//--------------------- .text._Z35group_norm_nhwc_fwd_one_pass_kernelI11Fp32IOBf16WLi128ELi10ELi640EEv26Group_norm_nhwc_fwd_params --------------------------
	.section	.text._Z35group_norm_nhwc_fwd_one_pass_kernelI11Fp32IOBf16WLi128ELi10ELi640EEv26Group_norm_nhwc_fwd_params,"ax",@progbits
	.align	128
        .global         _Z35group_norm_nhwc_fwd_one_pass_kernelI11Fp32IOBf16WLi128ELi10ELi640EEv26Group_norm_nhwc_fwd_params
        .type           _Z35group_norm_nhwc_fwd_one_pass_kernelI11Fp32IOBf16WLi128ELi10ELi640EEv26Group_norm_nhwc_fwd_params,@function
        .size           _Z35group_norm_nhwc_fwd_one_pass_kernelI11Fp32IOBf16WLi128ELi10ELi640EEv26Group_norm_nhwc_fwd_params,(.L_x_1939 - _Z35group_norm_nhwc_fwd_one_pass_kernelI11Fp32IOBf16WLi128ELi10ELi640EEv26Group_norm_nhwc_fwd_params)
        .other          _Z35group_norm_nhwc_fwd_one_pass_kernelI11Fp32IOBf16WLi128ELi10ELi640EEv26Group_norm_nhwc_fwd_params,@"STO_CUDA_ENTRY STV_DEFAULT"
_Z35group_norm_nhwc_fwd_one_pass_kernelI11Fp32IOBf16WLi128ELi10ELi640EEv26Group_norm_nhwc_fwd_params:
.text._Z35group_norm_nhwc_fwd_one_pass_kernelI11Fp32IOBf16WLi128ELi10ELi640EEv26Group_norm_nhwc_fwd_params:
        /* <DEDUP_REMOVED lines=31> */
.L_x_1763:
        /* <DEDUP_REMOVED lines=139> */
.L_x_1752:
[----:B------:R-:W-:Y:S05]  /*0aa0*/  BSYNC B0 ;  /* 0x0000000000007941 */ /* 0x000fea0003800000 */
.L_x_1751:
        /* <DEDUP_REMOVED lines=28> */
.L_x_1755:
[----:B-1----:R-:W2:Y:S04]  /*0c70*/  LDG.E.STRONG.GPU R10, desc[UR8][R8.64] ;  /* 0x00000008080a7981 */ /* 0x002ea8000c1ef900 */
[----:B--2---:R-:W-:Y:S01]  /*0c80*/  CCTL.IVALL ;  /* 0x00000000ff00798f */ /* 0x004fe20002000000 */
[----:B------:R-:W-:Y:S05]  /*0c90*/  YIELD ;  /* 0x0000000000007946 */ /* 0x000fea0003800000 */
[----:B------:R-:W-:-:S13]  /*0ca0*/  ISETP.NE.AND P1, PT, R10, R13, PT ;  /* 0x0000000d0a00720c */ /* 0x000fda0003f25270 */
[----:B------:R-:W-:Y:S05]  /*0cb0*/  @P1 BRA `(.L_x_1755) ;  /* 0xfffffffc00ec1947 */ /* 0x000fea000383ffff */
.L_x_1754:
        /* <DEDUP_REMOVED lines=11> */
.L_x_1757:
        /* <DEDUP_REMOVED lines=63> */
.L_x_1756:
        /* <DEDUP_REMOVED lines=19> */
.L_x_1759:
[----:B------:R-:W-:Y:S05]  /*1290*/  BSYNC B0 ;  /* 0x0000000000007941 */ /* 0x000fea0003800000 */
.L_x_1758:
        /* <DEDUP_REMOVED lines=32> */
.L_x_1753:
        /* <DEDUP_REMOVED lines=55> */
.L_x_1760:
        /* <DEDUP_REMOVED lines=13> */
.L_x_1762:
[----:B------:R-:W-:Y:S05]  /*18e0*/  BSYNC B0 ;  /* 0x0000000000007941 */ /* 0x000fea0003800000 */
.L_x_1761:
[----:B------:R-:W1:Y:S01]  /*18f0*/  LDC R2, c[0x0][0x10] ;  /* 0x00000400ff027b82 */ /* 0x000e620000000800 */
[----:B------:R-:W-:Y:S02]  /*1900*/  IADD3 R6, R6, 0x1, RZ ;  /* 0x0000000106067810 */ /* 0x000fe40007ffe0ff */
[----:B-1----:R-:W-:-:S04]  /*1910*/  IADD3 R21, R2, R21, RZ ;  /* 0x0000001502157210 */ /* 0x002fc80007ffe0ff */
[----:B------:R-:W-:-:S13]  /*1920*/  ISETP.GE.AND P1, PT, R21, UR4, PT ;  /* 0x0000000415007c0c */ /* 0x000fda000bf26270 */
[----:B------:R-:W-:Y:S05]  /*1930*/  @!P1 BRA `(.L_x_1763) ;  /* 0xffffffe8002c9947 */ /* 0x000fea000383ffff */
[----:B------:R-:W-:Y:S05]  /*1940*/  EXIT ;  /* 0x000000000000794d */ /* 0x000fea0003800000 */
.L_x_1764:
        /* <DEDUP_REMOVED lines=11> */
.L_x_1939:


//--------------------- .text._Z35group_norm_nhwc_fwd_one_pass_kernelI11Fp32IOBf16WLi256ELi10ELi640EEv26Group_norm_nhwc_fwd_params --------------------------
	.section	.text._Z35group_norm_nhwc_fwd_one_pass_kernelI11Fp32IOBf16WLi256ELi10ELi640EEv26Group_norm_nhwc_fwd_params,"ax",@progbits
	.align	128
        .global         _Z35group_norm_nhwc_fwd_one_pass_kernelI11Fp32IOBf16WLi256ELi10ELi640EEv26Group_norm_nhwc_fwd_params
        .type           _Z35group_norm_nhwc_fwd_one_pass_kernelI11Fp32IOBf16WLi256ELi10ELi640EEv26Group_norm_nhwc_fwd_params,@function
        .size           _Z35group_norm_nhwc_fwd_one_pass_kernelI11Fp32IOBf16WLi256ELi10ELi640EEv26Group_norm_nhwc_fwd_params,(.L_x_1940 - _Z35group_norm_nhwc_fwd_one_pass_kernelI11Fp32IOBf16WLi256ELi10ELi640EEv26Group_norm_nhwc_fwd_params)
        .other          _Z35group_norm_nhwc_fwd_one_pass_kernelI11Fp32IOBf16WLi256ELi10ELi640EEv26Group_norm_nhwc_fwd_params,@"STO_CUDA_ENTRY STV_DEFAULT"
_Z35group_norm_nhwc_fwd_one_pass_kernelI11Fp32IOBf16WLi256ELi10ELi640EEv26Group_norm_nhwc_fwd_params:
.text._Z35group_norm_nhwc_fwd_one_pass_kernelI11Fp32IOBf16WLi256ELi10ELi640EEv26Group_norm_nhwc_fwd_params:
        /* <DEDUP_REMOVED lines=28> */
.L_x_1780:
        /* <DEDUP_REMOVED lines=166> */
.L_x_1766:
[----:B------:R-:W-:Y:S05]  /*0c20*/  BSYNC B0 ;  /* 0x0000000000007941 */ /* 0x000fea0003800000 */
.L_x_1765:
        /* <DEDUP_REMOVED lines=28> */
.L_x_1769:
[----:B-1----:R-:W2:Y:S04]  /*0df0*/  LDG.E.STRONG.GPU R10, desc[UR8][R8.64] ;  /* 0x00000008080a7981 */ /* 0x002ea8000c1ef900 */
[----:B--2---:R-:W-:Y:S01]  /*0e00*/  CCTL.IVALL ;  /* 0x00000000ff00798f */ /* 0x004fe20002000000 */
[----:B------:R-:W-:Y:S05]  /*0e10*/  YIELD ;  /* 0x0000000000007946 */ /* 0x000fea0003800000 */
[----:B------:R-:W-:-:S13]  /*0e20*/  ISETP.NE.AND P1, PT, R10, R13, PT ;  /* 0x0000000d0a00720c */ /* 0x000fda0003f25270 */
[----:B------:R-:W-:Y:S05]  /*0e30*/  @P1 BRA `(.L_x_1769) ;  /* 0xfffffffc00ec1947 */ /* 0x000fea000383ffff */
.L_x_1768:
        /* <DEDUP_REMOVED lines=11> */
.L_x_1771:
        /* <DEDUP_REMOVED lines=63> */
.L_x_1770:
        /* <DEDUP_REMOVED lines=19> */
.L_x_1773:
[----:B------:R-:W-:Y:S05]  /*1410*/  BSYNC B0 ;  /* 0x0000000000007941 */ /* 0x000fea0003800000 */
.L_x_1772:
        /* <DEDUP_REMOVED lines=33> */
.L_x_1767:
[----:B------:R-:W-:Y:S01]  /*1630*/  ULDC.64 UR12, c[0x0][0x218] ;  /* 0x00008600000c7ab9 */ /* 0x000fe20000000a00 */
[C---:B------:R-:W-:Y:S01]  /*1640*/  LOP3.LUT P1, RZ, R6.reuse, UR7, RZ, 0xfc, !PT ;  /* 0x0000000706ff7c12 */ /* 0x040fe2000f82fcff */
[----:B------:R-:W2:Y:S01]  /*1650*/  S2UR UR6, SR_CgaCtaId ;  /* 0x00000000000679c3 */ /* 0x000ea20000008800 */
[----:B------:R-:W-:Y:S01]  /*1660*/  ISETP.EQ.U32.AND P3, PT, RZ, UR12, PT ;  /* 0x0000000cff007c0c */ /* 0x000fe2000bf62070 */
[----:B-1----:R-:W-:Y:S01]  /*1670*/  IMAD.WIDE.U32 R8, R6, -0x33333333, RZ ;  /* 0xcccccccd06087825 */ /* 0x002fe200078e00ff */
[----:B------:R-:W-:Y:S02]  /*1680*/  UMOV UR5, 0x400 ;  /* 0x0000040000057882 */ /* 0x000fe40000000000 */
[----:B------:R-:W-:Y:S02]  /*1690*/  ISETP.EQ.OR.EX P1, PT, RZ, UR13, P1, P3 ;  /* 0x0000000dff007c0c */ /* 0x000fe40008f22730 */
[----:B------:R-:W-:Y:S01]  /*16a0*/  SHF.R.U32.HI R9, RZ, 0x2, R9 ;  /* 0x00000002ff097819 */ /* 0x000fe20000011609 */
[----:B------:R-:W1:Y:S04]  /*16b0*/  LDC.64 R10, c[0x0][0x228] ;  /* 0x00008a00ff0a7b82 */ /* 0x000e680000000a00 */
        /* <DEDUP_REMOVED lines=25> */
[C---:B------:R-:W-:Y:S01]  /*1850*/  FADD.FTZ R9, -R16.reuse, R2 ;  /* 0x0000000210097221 */ /* 0x040fe20000010100 */
[C---:B-1----:R-:W-:Y:S01]  /*1860*/  FADD.FTZ R11, -R16.reuse, R3 ;  /* 0x00000003100b7221 */ /* 0x042fe20000010100 */
[----:B-----5:R-:W-:Y:S01]  /*1870*/  FADD.FTZ R13, -R16, R4 ;  /* 0x00000004100d7221 */ /* 0x020fe20000010100 */
[----:B0-----:R-:W-:Y:S01]  /*1880*/  @P1 FADD.FTZ R17, R17, R8 ;  /* 0x0000000811111221 */ /* 0x001fe20000010000 */
[----:B------:R-:W-:-:S06]  /*1890*/  MOV R8, 0x3f800000 ;  /* 0x3f80000000087802 */ /* 0x000fcc0000000f00 */
[----:B------:R-:W0:Y:S01]  /*18a0*/  @P1 MUFU.RSQ R8, R17 ;  /* 0x0000001100081308 */ /* 0x000e220000001400 */
[----:B------:R-:W-:Y:S01]  /*18b0*/  ISETP.NE.AND P1, PT, RZ, UR10, PT ;  /* 0x0000000aff007c0c */ /* 0x000fe2000bf25270 */
[----:B------:R-:W-:Y:S01]  /*18c0*/  FADD.FTZ R5, -R16, R5 ;  /* 0x0000000510057221 */ /* 0x000fe20000010100 */
[-C--:B0-----:R-:W-:Y:S01]  /*18d0*/  FMUL.FTZ R9, R9, R8.reuse ;  /* 0x0000000809097220 */ /* 0x081fe20000410000 */
[-C--:B------:R-:W-:Y:S01]  /*18e0*/  FMUL.FTZ R13, R13, R8.reuse ;  /* 0x000000080d0d7220 */ /* 0x080fe20000410000 */
[-C--:B------:R-:W-:Y:S01]  /*18f0*/  FMUL.FTZ R11, R11, R8.reuse ;  /* 0x000000080b0b7220 */ /* 0x080fe20000410000 */
[----:B------:R-:W-:Y:S01]  /*1900*/  FMUL.FTZ R8, R5, R8 ;  /* 0x0000000805087220 */ /* 0x000fe20000410000 */
[----:B--2---:R-:W-:Y:S02]  /*1910*/  SHF.L.U32 R2, R0, 0x10, RZ ;  /* 0x0000001000027819 */ /* 0x004fe400000006ff */
[----:B---3--:R-:W-:Y:S02]  /*1920*/  SHF.L.U32 R18, R18, 0x10, RZ ;  /* 0x0000001012127819 */ /* 0x008fe400000006ff */
[----:B----4-:R-:W-:-:S02]  /*1930*/  SHF.L.U32 R3, R19, 0x10, RZ ;  /* 0x0000001013037819 */ /* 0x010fc400000006ff */
[----:B------:R-:W-:Y:S01]  /*1940*/  SHF.L.U32 R0, R25, 0x10, RZ ;  /* 0x0000001019007819 */ /* 0x000fe200000006ff */
[C-C-:B------:R-:W-:Y:S01]  /*1950*/  FFMA.FTZ R4, R2.reuse, R9, R18.reuse ;  /* 0x0000000902047223 */ /* 0x140fe20000010012 */
        /* <DEDUP_REMOVED lines=13> */
.L_x_1774:
        /* <DEDUP_REMOVED lines=14> */
.L_x_1776:
[----:B------:R-:W-:Y:S05]  /*1b10*/  BSYNC B0 ;  /* 0x0000000000007941 */ /* 0x000fea0003800000 */
.L_x_1775:
[----:B------:R-:W-:Y:S01]  /*1b20*/  IADD3 R11, R21, 0x80, RZ ;  /* 0x00000080150b7810 */ /* 0x000fe20007ffe0ff */
        /* <DEDUP_REMOVED lines=12> */
.L_x_1777:
        /* <DEDUP_REMOVED lines=11> */
[----:B0-----:R-:W-:Y:S01]  /*1ca0*/  IMAD R5, R11, UR13, R0 ;  /* 0x0000000d0b057c24 */ /* 0x001fe2000f8e0200 */
[----:B------:R-:W-:Y:S02]  /*1cb0*/  ULDC.64 UR12, c[0x0][0x210] ;  /* 0x00008400000c7ab9 */ /* 0x000fe40000000a00 */
[----:B------:R-:W-:Y:S02]  /*1cc0*/  LEA R4, P1, R26, UR12, 0x2 ;  /* 0x0000000c1a047c11 */ /* 0x000fe4000f8210ff */
[----:B------:R-:W-:-:S04]  /*1cd0*/  IADD3 R5, R27, R5, RZ ;  /* 0x000000051b057210 */ /* 0x000fc80007ffe0ff */
[----:B------:R-:W-:-:S05]  /*1ce0*/  LEA.HI.X R5, R26, UR13, R5, 0x2, P1 ;  /* 0x0000000d1a057c11 */ /* 0x000fca00088f1405 */
[----:B------:R1:W-:Y:S02]  /*1cf0*/  STG.E.64 desc[UR8][R4.64], R2 ;  /* 0x0000000204007986 */ /* 0x0003e4000c101b08 */
.L_x_1779:
[----:B------:R-:W-:Y:S05]  /*1d00*/  BSYNC B0 ;  /* 0x0000000000007941 */ /* 0x000fea0003800000 */
.L_x_1778:
[----:B-1----:R-:W1:Y:S01]  /*1d10*/  LDC R3, c[0x0][0x10] ;  /* 0x00000400ff037b82 */ /* 0x002e620000000800 */
[----:B------:R-:W-:Y:S02]  /*1d20*/  IADD3 R7, R7, 0x1, RZ ;  /* 0x0000000107077810 */ /* 0x000fe40007ffe0ff */
[----:B-1----:R-:W-:-:S04]  /*1d30*/  IADD3 R24, R3, R24, RZ ;  /* 0x0000001803187210 */ /* 0x002fc80007ffe0ff */
[----:B------:R-:W-:-:S13]  /*1d40*/  ISETP.GE.AND P1, PT, R24, UR4, PT ;  /* 0x0000000418007c0c */ /* 0x000fda000bf26270 */
[----:B------:R-:W-:Y:S05]  /*1d50*/  @!P1 BRA `(.L_x_1780) ;  /* 0xffffffe400189947 */ /* 0x000fea000383ffff */
[----:B------:R-:W-:Y:S05]  /*1d60*/  EXIT ;  /* 0x000000000000794d */ /* 0x000fea0003800000 */
.L_x_1781:
        /* <DEDUP_REMOVED lines=9> */
.L_x_1940:


//--------------------- .text._Z35group_norm_nhwc_fwd_one_pass_kernelI11Fp32IOBf16WLi512ELi10ELi640EEv26Group_norm_nhwc_fwd_params --------------------------
	.section	.text._Z35group_norm_nhwc_fwd_one_pass_kernelI11Fp32IOBf16WLi512ELi10ELi640EEv26Group_norm_nhwc_fwd_params,"ax",@progbits
	.align	128
        .global         _Z35group_norm_nhwc_fwd_one_pass_kernelI11Fp32IOBf16WLi512ELi10ELi640EEv26Group_norm_nhwc_fwd_params
        .type           _Z35group_norm_nhwc_fwd_one_pass_kernelI11Fp32IOBf16WLi512ELi10ELi640EEv26Group_norm_nhwc_fwd_params,@function
        .size           _Z35group_norm_nhwc_fwd_one_pass_kernelI11Fp32IOBf16WLi512ELi10ELi640EEv26Group_norm_nhwc_fwd_params,(.L_x_1941 - _Z35group_norm_nhwc_fwd_one_pass_kernelI11Fp32IOBf16WLi512ELi10ELi640EEv26Group_norm_nhwc_fwd_params)
        .other          _Z35group_norm_nhwc_fwd_one_pass_kernelI11Fp32IOBf16WLi512ELi10ELi640EEv26Group_norm_nhwc_fwd_params,@"STO_CUDA_ENTRY STV_DEFAULT"
_Z35group_norm_nhwc_fwd_one_pass_kernelI11Fp32IOBf16WLi512ELi10ELi640EEv26Group_norm_nhwc_fwd_params:
.text._Z35group_norm_nhwc_fwd_one_pass_kernelI11Fp32IOBf16WLi512ELi10ELi640EEv26Group_norm_nhwc_fwd_params:
        /* <DEDUP_REMOVED lines=34> */
.L_x_1803:
[----:B0-----:R-:W0:Y:S01]  /*0220*/  LDC R9, c[0x0][0x288] ;  /* 0x0000a200ff097b82 */ /* 0x001e220000000800 */
        /* <DEDUP_REMOVED lines=9> */
[----:B0-----:R-:W-:-:S06]  /*02c0*/  IADD3 R6, R0, 0xffffffe, RZ ;  /* 0x0ffffffe00067810 */ /* 0x001fcc0007ffe0ff */
        /* <DEDUP_REMOVED lines=191> */
.L_x_1783:
[----:B------:R-:W-:Y:S05]  /*0ec0*/  BSYNC B0 ;  /* 0x0000000000007941 */ /* 0x000fea0003800000 */
.L_x_1782:
        /* <DEDUP_REMOVED lines=28> */
.L_x_1786:
[----:B-1----:R-:W2:Y:S04]  /*1090*/  LDG.E.STRONG.GPU R18, desc[UR8][R16.64] ;  /* 0x0000000810127981 */ /* 0x002ea8000c1ef900 */
[----:B--2---:R-:W-:Y:S01]  /*10a0*/  CCTL.IVALL ;  /* 0x00000000ff00798f */ /* 0x004fe20002000000 */
[----:B------:R-:W-:Y:S05]  /*10b0*/  YIELD ;  /* 0x0000000000007946 */ /* 0x000fea0003800000 */
[----:B------:R-:W-:-:S13]  /*10c0*/  ISETP.NE.AND P1, PT, R18, R21, PT ;  /* 0x000000151200720c */ /* 0x000fda0003f25270 */
[----:B------:R-:W-:Y:S05]  /*10d0*/  @P1 BRA `(.L_x_1786) ;  /* 0xfffffffc00ec1947 */ /* 0x000fea000383ffff */
.L_x_1785:
        /* <DEDUP_REMOVED lines=11> */
.L_x_1788:
        /* <DEDUP_REMOVED lines=63> */
.L_x_1787:
        /* <DEDUP_REMOVED lines=19> */
.L_x_1790:
[----:B------:R-:W-:Y:S05]  /*16b0*/  BSYNC B0 ;  /* 0x0000000000007941 */ /* 0x000fea0003800000 */
.L_x_1789:
        /* <DEDUP_REMOVED lines=32> */
.L_x_1784:
        /* <DEDUP_REMOVED lines=25> */
[----:B-1----:R-:W-:-:S02]  /*1a50*/  MOV R22, 0x3f800000 ;  /* 0x3f80000000167802 */ /* 0x002fc40000000f00 */
[----:B------:R-:W-:Y:S01]  /*1a60*/  ISETP.NE.AND P4, PT, RZ, UR10, PT ;  /* 0x0000000aff007c0c */ /* 0x000fe2000bf85270 */
[----:B------:R-:W1:Y:S01]  /*1a70*/  LDS.64 R26, [UR5+0xc0] ;  /* 0x0000c005ff1a7984 */ /* 0x000e620008000a00 */
[----:B------:R-:W-:Y:S02]  /*1a80*/  ISETP.GE.U32.AND P2, PT, R35, UR12, PT ;  /* 0x0000000c23007c0c */ /* 0x000fe4000bf46070 */
[----:B------:R-:W-:Y:S02]  /*1a90*/  ISETP.GE.U32.AND P3, PT, R34, UR12, PT ;  /* 0x0000000c22007c0c */ /* 0x000fe4000bf66070 */
[----:B------:R-:W-:Y:S02]  /*1aa0*/  ISETP.GE.AND.EX P2, PT, R3, UR13, PT, P2 ;  /* 0x0000000d03007c0c */ /* 0x000fe4000bf46320 */
[----:B------:R-:W-:Y:S02]  /*1ab0*/  ISETP.GE.AND.EX P3, PT, R5, UR13, PT, P3 ;  /* 0x0000000d05007c0c */ /* 0x000fe4000bf66330 */
[----:B------:R-:W-:-:S02]  /*1ac0*/  ISETP.GT.U32.OR P2, PT, R4, 0x27f, P2 ;  /* 0x0000027f0400780c */ /* 0x000fc40001744470 */
[----:B------:R-:W-:Y:S01]  /*1ad0*/  ISETP.GT.U32.OR P3, PT, R4, 0x27f, P3 ;  /* 0x0000027f0400780c */ /* 0x000fe20001f64470 */
[----:B-1----:R-:W-:-:S04]  /*1ae0*/  FMUL.FTZ R26, R26, UR6 ;  /* 0x000000061a1a7c20 */ /* 0x002fc80008410000 */
[C---:B------:R-:W-:Y:S01]  /*1af0*/  FMUL.FTZ R44, R26.reuse, R26 ;  /* 0x0000001a1a2c7220 */ /* 0x040fe20000410000 */
[C---:B---3--:R-:W-:Y:S01]  /*1b00*/  FADD.FTZ R21, -R26.reuse, R6 ;  /* 0x000000061a157221 */ /* 0x048fe20000010100 */
[C---:B0-----:R-:W-:Y:S01]  /*1b10*/  FADD.FTZ R19, -R26.reuse, R7 ;  /* 0x000000071a137221 */ /* 0x041fe20000010100 */
[C---:B------:R-:W-:Y:S01]  /*1b20*/  FADD.FTZ R23, -R26.reuse, R8 ;  /* 0x000000081a177221 */ /* 0x040fe20000010100 */
[----:B------:R-:W-:Y:S01]  /*1b30*/  FFMA.FTZ R27, R27, UR6, -R44 ;  /* 0x000000061b1b7c23 */ /* 0x000fe2000801082c */
[C---:B------:R-:W-:Y:S01]  /*1b40*/  FADD.FTZ R25, -R26.reuse, R9 ;  /* 0x000000091a197221 */ /* 0x040fe20000010100 */
[C---:B------:R-:W-:Y:S01]  /*1b50*/  FADD.FTZ R31, -R26.reuse, R10 ;  /* 0x0000000a1a1f7221 */ /* 0x040fe20000010100 */
[C---:B------:R-:W-:Y:S01]  /*1b60*/  FADD.FTZ R11, -R26.reuse, R11 ;  /* 0x0000000b1a0b7221 */ /* 0x040fe20000010100 */
[----:B------:R-:W-:Y:S01]  /*1b70*/  FADD.FTZ R13, -R26, R13 ;  /* 0x0000000d1a0d7221 */ /* 0x000fe20000010100 */
[----:B------:R-:W-:-:S13]  /*1b80*/  FSETP.GTU.FTZ.AND P1, PT, R27, RZ, PT ;  /* 0x000000ff1b00720b */ /* 0x000fda0003f3c000 */
[----:B------:R-:W0:Y:S02]  /*1b90*/  @P1 LDC R16, c[0x0][0x238] ;  /* 0x00008e00ff101b82 */ /* 0x000e240000000800 */
[----:B0-----:R-:W-:-:S04]  /*1ba0*/  @P1 FADD.FTZ R27, R27, R16 ;  /* 0x000000101b1b1221 */ /* 0x001fc80000010000 */
[----:B------:R0:W1:Y:S01]  /*1bb0*/  @P1 MUFU.RSQ R22, R27 ;  /* 0x0000001b00161308 */ /* 0x0000620000001400 */
[----:B------:R-:W-:-:S04]  /*1bc0*/  ISETP.GE.U32.AND P1, PT, R36, UR12, PT ;  /* 0x0000000c24007c0c */ /* 0x000fc8000bf26070 */
[----:B------:R-:W-:Y:S01]  /*1bd0*/  ISETP.GE.AND.EX P1, PT, R15, UR13, PT, P1 ;  /* 0x0000000d0f007c0c */ /* 0x000fe2000bf26310 */
[----:B0-----:R-:W-:-:S03]  /*1be0*/  FADD.FTZ R27, -R26, R12 ;  /* 0x0000000c1a1b7221 */ /* 0x001fc60000010100 */
        /* <DEDUP_REMOVED lines=9> */
[----:B--2---:R-:W-:Y:S02]  /*1c80*/  SHF.L.U32 R0, R0, 0x10, RZ ;  /* 0x0000001000007819 */ /* 0x004fe400000006ff */
[----:B----4-:R-:W-:-:S02]  /*1c90*/  SHF.L.U32 R6, R29, 0x10, RZ ;  /* 0x000000101d067819 */ /* 0x010fc400000006ff */
[----:B-----5:R-:W-:Y:S02]  /*1ca0*/  SHF.L.U32 R7, R28, 0x10, RZ ;  /* 0x000000101c077819 */ /* 0x020fe400000006ff */
[----:B------:R-:W-:-:S03]  /*1cb0*/  SHF.L.U32 R17, R30, 0x10, RZ ;  /* 0x000000101e117819 */ /* 0x000fc600000006ff */
        /* <DEDUP_REMOVED lines=13> */
.L_x_1791:
        /* <DEDUP_REMOVED lines=13> */
.L_x_1793:
[----:B------:R-:W-:Y:S05]  /*1e60*/  BSYNC B0 ;  /* 0x0000000000007941 */ /* 0x000fea0003800000 */
.L_x_1792:
[----:B0-----:R-:W-:Y:S01]  /*1e70*/  FFMA.FTZ R8, R0, R23, R7 ;  /* 0x0000001700087223 */ /* 0x001fe20000010007 */
        /* <DEDUP_REMOVED lines=12> */
.L_x_1794:
[----:B------:R-:W-:Y:S04]  /*1f40*/  BSSY B0, `(.L_x_1795) ;  /* 0x000000d000007945 */ /* 0x000fe80003800000 */
[----:B------:R-:W-:Y:S05]  /*1f50*/  @P1 BRA `(.L_x_1796) ;  /* 0x00000000002c1947 */ /* 0x000fea0003800000 */
        /* <DEDUP_REMOVED lines=11> */
.L_x_1796:
[----:B------:R-:W-:Y:S05]  /*2010*/  BSYNC B0 ;  /* 0x0000000000007941 */ /* 0x000fea0003800000 */
.L_x_1795:
        /* <DEDUP_REMOVED lines=13> */
.L_x_1797:
        /* <DEDUP_REMOVED lines=13> */
.L_x_1799:
[----:B------:R-:W-:Y:S05]  /*21c0*/  BSYNC B0 ;  /* 0x0000000000007941 */ /* 0x000fea0003800000 */
.L_x_1798:
[----:B------:R-:W-:Y:S01]  /*21d0*/  FFMA.FTZ R16, R0, R16, R7 ;  /* 0x0000001000107223 */ /* 0x000fe20000010007 */
[----:B------:R-:W-:Y:S01]  /*21e0*/  FFMA.FTZ R17, R6, R18, R17 ;  /* 0x0000001206117223 */ /* 0x000fe20000010011 */
[----:B------:R-:W-:Y:S06]  /*21f0*/  @!P4 BRA `(.L_x_1800) ;  /* 0x000000000028c947 */ /* 0x000fec0003800000 */
[----:B------:R-:W-:Y:S01]  /*2200*/  FMUL.FTZ R0, R16, -1.4426950216293334961 ;  /* 0xbfb8aa3b10007820 */ /* 0x000fe20000410000 */
[----:B------:R-:W-:-:S05]  /*2210*/  FMUL.FTZ R6, R17, -1.4426950216293334961 ;  /* 0xbfb8aa3b11067820 */ /* 0x000fca0000410000 */
[----:B------:R-:W1:Y:S08]  /*2220*/  MUFU.EX2 R0, R0 ;  /* 0x0000000000007308 */ /* 0x000e700000000800 */
[----:B------:R-:W2:Y:S01]  /*2230*/  MUFU.EX2 R6, R6 ;  /* 0x0000000600067308 */ /* 0x000ea20000000800 */
[----:B-1----:R-:W-:-:S07]  /*2240*/  FADD.FTZ R3, R0, 1 ;  /* 0x3f80000000037421 */ /* 0x002fce0000010000 */
[----:B------:R-:W1:Y:S01]  /*2250*/  MUFU.RCP R3, R3 ;  /* 0x0000000300037308 */ /* 0x000e620000001000 */
[----:B--2---:R-:W-:-:S07]  /*2260*/  FADD.FTZ R7, R6, 1 ;  /* 0x3f80000006077421 */ /* 0x004fce0000010000 */
[----:B0-----:R-:W0:Y:S01]  /*2270*/  MUFU.RCP R8, R7 ;  /* 0x0000000700087308 */ /* 0x001e220000001000 */
[----:B-1----:R-:W-:Y:S01]  /*2280*/  FMUL.FTZ R16, R16, R3 ;  /* 0x0000000310107220 */ /* 0x002fe20000410000 */
[----:B0-----:R-:W-:-:S07]  /*2290*/  FMUL.FTZ R17, R17, R8 ;  /* 0x0000000811117220 */ /* 0x001fce0000410000 */
.L_x_1800:
        /* <DEDUP_REMOVED lines=12> */
.L_x_1802:
[----:B------:R-:W-:Y:S05]  /*2360*/  BSYNC B0 ;  /* 0x0000000000007941 */ /* 0x000fea0003800000 */
.L_x_1801:
[----:B------:R-:W2:Y:S01]  /*2370*/  LDC R3, c[0x0][0x10] ;  /* 0x00000400ff037b82 */ /* 0x000ea20000000800 */
[----:B------:R-:W-:Y:S02]  /*2380*/  IADD3 R14, R14, 0x1, RZ ;  /* 0x000000010e0e7810 */ /* 0x000fe40007ffe0ff */
[----:B--2---:R-:W-:-:S04]  /*2390*/  IADD3 R38, R3, R38, RZ ;  /* 0x0000002603267210 */ /* 0x004fc80007ffe0ff */
[----:B------:R-:W-:-:S13]  /*23a0*/  ISETP.GE.AND P1, PT, R38, UR4, PT ;  /* 0x0000000426007c0c */ /* 0x000fda000bf26270 */
[----:B------:R-:W-:Y:S05]  /*23b0*/  @!P1 BRA `(.L_x_1803) ;  /* 0xffffffdc00989947 */ /* 0x000fea000383ffff */
[----:B------:R-:W-:Y:S05]  /*23c0*/  EXIT ;  /* 0x000000000000794d */ /* 0x000fea0003800000 */
.L_x_1804:
        /* <DEDUP_REMOVED lines=11> */
.L_x_1941:


//--------------------- .text._Z35group_norm_nhwc_fwd_one_pass_kernelI11Fp32IOFp16WLi64ELi10ELi640EEv26Group_norm_nhwc_fwd_params --------------------------
	.section	.text._Z35group_norm_nhwc_fwd_one_pass_kernelI11Fp32IOFp16WLi64ELi10ELi640EEv26Group_norm_nhwc_fwd_params,"ax",@progbits
	.align	128
        .global         _Z35group_norm_nhwc_fwd_one_pass_kernelI11Fp32IOFp16WLi64ELi10ELi640EEv26Group_norm_nhwc_fwd_params
        .type           _Z35group_norm_nhwc_fwd_one_pass_kernelI11Fp32IOFp16WLi64ELi10ELi640EEv26Group_norm_nhwc_fwd_params,@function
        .size           _Z35group_norm_nhwc_fwd_one_pass_kernelI11Fp32IOFp16WLi64ELi10ELi640EEv26Group_norm_nhwc_fwd_params,(.L_x_1942 - _Z35group_norm_nhwc_fwd_one_pass_kernelI11Fp32IOFp16WLi64ELi10ELi640EEv26Group_norm_nhwc_fwd_params)
        .other          _Z35group_norm_nhwc_fwd_one_pass_kernelI11Fp32IOFp16WLi64ELi10ELi640EEv26Group_norm_nhwc_fwd_params,@"STO_CUDA_ENTRY STV_DEFAULT"
_Z35group_norm_nhwc_fwd_one_pass_kernelI11Fp32IOFp16WLi64ELi10ELi640EEv26Group_norm_nhwc_fwd_params:
.text._Z35group_norm_nhwc_fwd_one_pass_kernelI11Fp32IOFp16WLi64ELi10ELi640EEv26Group_norm_nhwc_fwd_params:
        /* <DEDUP_REMOVED lines=31> */
.L_x_1817:
        /* <DEDUP_REMOVED lines=139> */
.L_x_1806:
[----:B------:R-:W-:Y:S05]  /*0aa0*/  BSYNC B0 ;  /* 0x0000000000007941 */ /* 0x000fea0003800000 */
.L_x_1805:
        /* <DEDUP_REMOVED lines=28> */
.L_x_1809:
[----:B-1----:R-:W2:Y:S04]  /*0c70*/  LDG.E.STRONG.GPU R10, desc[UR8][R8.64] ;  /* 0x00000008080a7981 */ /* 0x002ea8000c1ef900 */
[----:B--2---:R-:W-:Y:S01]  /*0c80*/  CCTL.IVALL ;  /* 0x00000000ff00798f */ /* 0x004fe20002000000 */
[----:B------:R-:W-:Y:S05]  /*0c90*/  YIELD ;  /* 0x0000000000007946 */ /* 0x000fea0003800000 */
[----:B------:R-:W-:-:S13]  /*0ca0*/  ISETP.NE.AND P1, PT, R10, R13, PT ;  /* 0x0000000d0a00720c */ /* 0x000fda0003f25270 */
[----:B------:R-:W-:Y:S05]  /*0cb0*/  @P1 BRA `(.L_x_1809) ;  /* 0xfffffffc00ec1947 */ /* 0x000fea000383ffff */
.L_x_1808:
        /* <DEDUP_REMOVED lines=11> */
.L_x_1811:
        /* <DEDUP_REMOVED lines=63> */
.L_x_1810:
        /* <DEDUP_REMOVED lines=19> */
.L_x_1813:
[----:B------:R-:W-:Y:S05]  /*1290*/  BSYNC B0 ;  /* 0x0000000000007941 */ /* 0x000fea0003800000 */
.L_x_1812:
        /* <DEDUP_REMOVED lines=32> */
.L_x_1807:
        /* <DEDUP_REMOVED lines=38> */
[----:B--2---:R-:W-:Y:S02]  /*1700*/  HADD2.F32 R2, -RZ, R2.H0_H0 ;  /* 0x20000002ff027230 */ /* 0x004fe40000004100 */
[----:B---3--:R-:W-:Y:S02]  /*1710*/  HADD2.F32 R8, -RZ, R19.H0_H0 ;  /* 0x20000013ff087230 */ /* 0x008fe40000004100 */
[----:B----4-:R-:W-:Y:S02]  /*1720*/  HADD2.F32 R11, -RZ, R18.H0_H0 ;  /* 0x20000012ff0b7230 */ /* 0x010fe40000004100 */
[----:B-----5:R-:W-:-:S03]  /*1730*/  HADD2.F32 R13, -RZ, R24.H0_H0 ;  /* 0x20000018ff0d7230 */ /* 0x020fc60000004100 */
        /* <DEDUP_REMOVED lines=13> */
.L_x_1814:
        /* <DEDUP_REMOVED lines=13> */
.L_x_1816:
[----:B------:R-:W-:Y:S05]  /*18e0*/  BSYNC B0 ;  /* 0x0000000000007941 */ /* 0x000fea0003800000 */
.L_x_1815:
[----:B------:R-:W1:Y:S01]  /*18f0*/  LDC R2, c[0x0][0x10] ;  /* 0x00000400ff027b82 */ /* 0x000e620000000800 */
[----:B------:R-:W-:Y:S02]  /*1900*/  IADD3 R6, R6, 0x1, RZ ;  /* 0x0000000106067810 */ /* 0x000fe40007ffe0ff */
[----:B-1----:R-:W-:-:S04]  /*1910*/  IADD3 R21, R2, R21, RZ ;  /* 0x0000001502157210 */ /* 0x002fc80007ffe0ff */
[----:B------:R-:W-:-:S13]  /*1920*/  ISETP.GE.AND P1, PT, R21, UR4, PT ;  /* 0x0000000415007c0c */ /* 0x000fda000bf26270 */
[----:B------:R-:W-:Y:S05]  /*1930*/  @!P1 BRA `(.L_x_1817) ;  /* 0xffffffe8002c9947 */ /* 0x000fea000383ffff */
[----:B------:R-:W-:Y:S05]  /*1940*/  EXIT ;  /* 0x000000000000794d */ /* 0x000fea0003800000 */
.L_x_1818:
        /* <DEDUP_REMOVED lines=11> */
.L_x_1942:


//--------------------- .text._Z35group_norm_nhwc_fwd_one_pass_kernelI11Fp32IOFp16WLi128ELi10ELi640EEv26Group_norm_nhwc_fwd_params --------------------------
	.section	.text._Z35group_norm_nhwc_fwd_one_pass_kernelI11Fp32IOFp16WLi128ELi10ELi640EEv26Group_norm_nhwc_fwd_params,"ax",@progbits
	.align	128
        .global         _Z35group_norm_nhwc_fwd_one_pass_kernelI11Fp32IOFp16WLi128ELi10ELi640EEv26Group_norm_nhwc_fwd_params
        .type           _Z35group_norm_nhwc_fwd_one_pass_kernelI11Fp32IOFp16WLi128ELi10ELi640EEv26Group_norm_nhwc_fwd_params,@function
        .size           _Z35group_norm_nhwc_fwd_one_pass_kernelI11Fp32IOFp16WLi128ELi10ELi640EEv26Group_norm_nhwc_fwd_params,(.L_x_1943 - _Z35group_norm_nhwc_fwd_one_pass_kernelI11Fp32IOFp16WLi128ELi10ELi640EEv26Group_norm_nhwc_fwd_params)
        .other          _Z35group_norm_nhwc_fwd_one_pass_kernelI11Fp32IOFp16WLi128ELi10ELi640EEv26Group_norm_nhwc_fwd_params,@"STO_CUDA_ENTRY STV_DEFAULT"
_Z35group_norm_nhwc_fwd_one_pass_kernelI11Fp32IOFp16WLi128ELi10ELi640EEv26Group_norm_nhwc_fwd_params:
.text._Z35group_norm_nhwc_fwd_one_pass_kernelI11Fp32IOFp16WLi128ELi10ELi640EEv26Group_norm_nhwc_fwd_params:
        /* <DEDUP_REMOVED lines=31> */
.L_x_1831:
        /* <DEDUP_REMOVED lines=139> */
.L_x_1820:
[----:B------:R-:W-:Y:S05]  /*0aa0*/  BSYNC B0 ;  /* 0x0000000000007941 */ /* 0x000fea0003800000 */
.L_x_1819:
        /* <DEDUP_REMOVED lines=28> */
.L_x_1823:
[----:B-1----:R-:W2:Y:S04]  /*0c70*/  LDG.E.STRONG.GPU R10, desc[UR8][R8.64] ;  /* 0x00000008080a7981 */ /* 0x002ea8000c1ef900 */
[----:B--2---:R-:W-:Y:S01]  /*0c80*/  CCTL.IVALL ;  /* 0x00000000ff00798f */ /* 0x004fe20002000000 */
[----:B------:R-:W-:Y:S05]  /*0c90*/  YIELD ;  /* 0x0000000000007946 */ /* 0x000fea0003800000 */
[----:B------:R-:W-:-:S13]  /*0ca0*/  ISETP.NE.AND P1, PT, R10, R13, PT ;  /* 0x0000000d0a00720c */ /* 0x000fda0003f25270 */
[----:B------:R-:W-:Y:S05]  /*0cb0*/  @P1 BRA `(.L_x_1823) ;  /* 0xfffffffc00ec1947 */ /* 0x000fea000383ffff */
.L_x_1822:
        /* <DEDUP_REMOVED lines=11> */
.L_x_1825:
        /* <DEDUP_REMOVED lines=63> */
.L_x_1824:
        /* <DEDUP_REMOVED lines=19> */
.L_x_1827:
[----:B------:R-:W-:Y:S05]  /*1290*/  BSYNC B0 ;  /* 0x0000000000007941 */ /* 0x000fea0003800000 */
.L_x_1826:
        /* <DEDUP_REMOVED lines=32> */
.L_x_1821:
        /* <DEDUP_REMOVED lines=55> */
.L_x_1828:
        /* <DEDUP_REMOVED lines=13> */
.L_x_1830:
[----:B------:R-:W-:Y:S05]  /*18e0*/  BSYNC B0 ;  /* 0x0000000000007941 */ /* 0x000fea0003800000 */
.L_x_1829:
[----:B------:R-:W1:Y:S01]  /*18f0*/  LDC R2, c[0x0][0x10] ;  /* 0x00000400ff027b82 */ /* 0x000e620000000800 */
[----:B------:R-:W-:Y:S02]  /*1900*/  IADD3 R6, R6, 0x1, RZ ;  /* 0x0000000106067810 */ /* 0x000fe40007ffe0ff */
[----:B-1----:R-:W-:-:S04]  /*1910*/  IADD3 R21, R2, R21, RZ ;  /* 0x0000001502157210 */ /* 0x002fc80007ffe0ff */
[----:B------:R-:W-:-:S13]  /*1920*/  ISETP.GE.AND P1, PT, R21, UR4, PT ;  /* 0x0000000415007c0c */ /* 0x000fda000bf26270 */
[----:B------:R-:W-:Y:S05]  /*1930*/  @!P1 BRA `(.L_x_1831) ;  /* 0xffffffe8002c9947 */ /* 0x000fea000383ffff */
[----:B------:R-:W-:Y:S05]  /*1940*/  EXIT ;  /* 0x000000000000794d */ /* 0x000fea0003800000 */
.L_x_1832:
        /* <DEDUP_REMOVED lines=11> */
.L_x_1943:


//--------------------- .text._Z35group_norm_nhwc_fwd_one_pass_kernelI11Fp32IOFp16WLi256ELi10ELi640EEv26Group_norm_nhwc_fwd_params --------------------------
	.section	.text._Z35group_norm_nhwc_fwd_one_pass_kernelI11Fp32IOFp16WLi256ELi10ELi640EEv26Group_norm_nhwc_fwd_params,"ax",@progbits
	.align	128
        .global         _Z35group_norm_nhwc_fwd_one_pass_kernelI11Fp32IOFp16WLi256ELi10ELi640EEv26Group_norm_nhwc_fwd_params
        .type           _Z35group_norm_nhwc_fwd_one_pass_kernelI11Fp32IOFp16WLi256ELi10ELi640EEv26Group_norm_nhwc_fwd_params,@function
        .size           _Z35group_norm_nhwc_fwd_one_pass_kernelI11Fp32IOFp16WLi256ELi10ELi640EEv26Group_norm_nhwc_fwd_params,(.L_x_1944 - _Z35group_norm_nhwc_fwd_one_pass_kernelI11Fp32IOFp16WLi256ELi10ELi640EEv26Group_norm_nhwc_fwd_params)
        .other          _Z35group_norm_nhwc_fwd_one_pass_kernelI11Fp32IOFp16WLi256ELi10ELi640EEv26Group_norm_nhwc_fwd_params,@"STO_CUDA_ENTRY STV_DEFAULT"
_Z35group_norm_nhwc_fwd_one_pass_kernelI11Fp32IOFp16WLi256ELi10ELi640EEv26Group_norm_nhwc_fwd_params:
.text._Z35group_norm_nhwc_fwd_one_pass_kernelI11Fp32IOFp16WLi256ELi10ELi640EEv26Group_norm_nhwc_fwd_params:
        /* <DEDUP_REMOVED lines=28> */
.L_x_1848:
        /* <DEDUP_REMOVED lines=166> */
.L_x_1834:
[----:B------:R-:W-:Y:S05]  /*0c20*/  BSYNC B0 ;  /* 0x0000000000007941 */ /* 0x000fea0003800000 */
.L_x_1833:
        /* <DEDUP_REMOVED lines=28> */
.L_x_1837:
[----:B-1----:R-:W2:Y:S04]  /*0df0*/  LDG.E.STRONG.GPU R10, desc[UR8][R8.64] ;  /* 0x00000008080a7981 */ /* 0x002ea8000c1ef900 */
[----:B--2---:R-:W-:Y:S01]  /*0e00*/  CCTL.IVALL ;  /* 0x00000000ff00798f */ /* 0x004fe20002000000 */
[----:B------:R-:W-:Y:S05]  /*0e10*/  YIELD ;  /* 0x0000000000007946 */ /* 0x000fea0003800000 */
[----:B------:R-:W-:-:S13]  /*0e20*/  ISETP.NE.AND P1, PT, R10, R13, PT ;  /* 0x0000000d0a00720c */ /* 0x000fda0003f25270 */
[----:B------:R-:W-:Y:S05]  /*0e30*/  @P1 BRA `(.L_x_1837) ;  /* 0xfffffffc00ec1947 */ /* 0x000fea000383ffff */
.L_x_1836:
        /* <DEDUP_REMOVED lines=11> */
.L_x_1839:
        /* <DEDUP_REMOVED lines=63> */
.L_x_1838:
        /* <DEDUP_REMOVED lines=19> */
.L_x_1841:
[----:B------:R-:W-:Y:S05]  /*1410*/  BSYNC B0 ;  /* 0x0000000000007941 */ /* 0x000fea0003800000 */
.L_x_1840:
        /* <DEDUP_REMOVED lines=33> */
.L_x_1835:
        /* <DEDUP_REMOVED lines=46> */
[----:B--2---:R-:W-:Y:S02]  /*1910*/  HADD2.F32 R2, -RZ, R0.H0_H0 ;  /* 0x20000000ff027230 */ /* 0x004fe40000004100 */
[----:B---3--:R-:W-:Y:S02]  /*1920*/  HADD2.F32 R18, -RZ, R18.H0_H0 ;  /* 0x20000012ff127230 */ /* 0x008fe40000004100 */
[----:B----4-:R-:W-:-:S02]  /*1930*/  HADD2.F32 R3, -RZ, R19.H0_H0 ;  /* 0x20000013ff037230 */ /* 0x010fc40000004100 */
[----:B------:R-:W-:Y:S02]  /*1940*/  HADD2.F32 R0, -RZ, R25.H0_H0 ;  /* 0x20000019ff007230 */ /* 0x000fe40000004100 */
[C-C-:B------:R-:W-:Y:S01]  /*1950*/  FFMA.FTZ R4, R2.reuse, R9, R18.reuse ;  /* 0x0000000902047223 */ /* 0x140fe20000010012 */
        /* <DEDUP_REMOVED lines=13> */
.L_x_1842:
        /* <DEDUP_REMOVED lines=14> */
.L_x_1844:
[----:B------:R-:W-:Y:S05]  /*1b10*/  BSYNC B0 ;  /* 0x0000000000007941 */ /* 0x000fea0003800000 */
.L_x_1843:
        /* <DEDUP_REMOVED lines=13> */
.L_x_1845:
        /* <DEDUP_REMOVED lines=17> */
.L_x_1847:
[----:B------:R-:W-:Y:S05]  /*1d00*/  BSYNC B0 ;  /* 0x0000000000007941 */ /* 0x000fea0003800000 */
.L_x_1846:
[----:B-1----:R-:W1:Y:S01]  /*1d10*/  LDC R3, c[0x0][0x10] ;  /* 0x00000400ff037b82 */ /* 0x002e620000000800 */
[----:B------:R-:W-:Y:S02]  /*1d20*/  IADD3 R7, R7, 0x1, RZ ;  /* 0x0000000107077810 */ /* 0x000fe40007ffe0ff */
[----:B-1----:R-:W-:-:S04]  /*1d30*/  IADD3 R24, R3, R24, RZ ;  /* 0x0000001803187210 */ /* 0x002fc80007ffe0ff */
[----:B------:R-:W-:-:S13]  /*1d40*/  ISETP.GE.AND P1, PT, R24, UR4, PT ;  /* 0x0000000418007c0c */ /* 0x000fda000bf26270 */
[----:B------:R-:W-:Y:S05]  /*1d50*/  @!P1 BRA `(.L_x_1848) ;  /* 0xffffffe400189947 */ /* 0x000fea000383ffff */
[----:B------:R-:W-:Y:S05]  /*1d60*/  EXIT ;  /* 0x000000000000794d */ /* 0x000fea0003800000 */
.L_x_1849:
        /* <DEDUP_REMOVED lines=9> */
.L_x_1944:


//--------------------- .text._Z35group_norm_nhwc_fwd_one_pass_kernelI11Fp32IOFp16WLi512ELi10ELi640EEv26Group_norm_nhwc_fwd_params --------------------------
	.section	.text._Z35group_norm_nhwc_fwd_one_pass_kernelI11Fp32IOFp16WLi512ELi10ELi640EEv26Group_norm_nhwc_fwd_params,"ax",@progbits
	.align	128
        .global         _Z35group_norm_nhwc_fwd_one_pass_kernelI11Fp32IOFp16WLi512ELi10ELi640EEv26Group_norm_nhwc_fwd_params
        .type           _Z35group_norm_nhwc_fwd_one_pass_kernelI11Fp32IOFp16WLi512ELi10ELi640EEv26Group_norm_nhwc_fwd_params,@function
        .size           _Z35group_norm_nhwc_fwd_one_pass_kernelI11Fp32IOFp16WLi512ELi10ELi640EEv26Group_norm_nhwc_fwd_params,(.L_x_1945 - _Z35group_norm_nhwc_fwd_one_pass_kernelI11Fp32IOFp16WLi512ELi10ELi640EEv26Group_norm_nhwc_fwd_params)
        .other          _Z35group_norm_nhwc_fwd_one_pass_kernelI11Fp32IOFp16WLi512ELi10ELi640EEv26Group_norm_nhwc_fwd_params,@"STO_CUDA_ENTRY STV_DEFAULT"
_Z35group_norm_nhwc_fwd_one_pass_kernelI11Fp32IOFp16WLi512ELi10ELi640EEv26Group_norm_nhwc_fwd_params:
.text._Z35group_norm_nhwc_fwd_one_pass_kernelI11Fp32IOFp16WLi512ELi10ELi640EEv26Group_norm_nhwc_fwd_params:
        /* <DEDUP_REMOVED lines=34> */
.L_x_1871:
        /* <DEDUP_REMOVED lines=202> */
.L_x_1851:
[----:B------:R-:W-:Y:S05]  /*0ec0*/  BSYNC B0 ;  /* 0x0000000000007941 */ /* 0x000fea0003800000 */
.L_x_1850:
        /* <DEDUP_REMOVED lines=28> */
.L_x_1854:
[----:B-1----:R-:W2:Y:S04]  /*1090*/  LDG.E.STRONG.GPU R18, desc[UR8][R16.64] ;  /* 0x0000000810127981 */ /* 0x002ea8000c1ef900 */
[----:B--2---:R-:W-:Y:S01]  /*10a0*/  CCTL.IVALL ;  /* 0x00000000ff00798f */ /* 0x004fe20002000000 */
[----:B------:R-:W-:Y:S05]  /*10b0*/  YIELD ;  /* 0x0000000000007946 */ /* 0x000fea0003800000 */
[----:B------:R-:W-:-:S13]  /*10c0*/  ISETP.NE.AND P1, PT, R18, R21, PT ;  /* 0x000000151200720c */ /* 0x000fda0003f25270 */
[----:B------:R-:W-:Y:S05]  /*10d0*/  @P1 BRA `(.L_x_1854) ;  /* 0xfffffffc00ec1947 */ /* 0x000fea000383ffff */
.L_x_1853:
        /* <DEDUP_REMOVED lines=11> */
.L_x_1856:
        /* <DEDUP_REMOVED lines=63> */
.L_x_1855:
        /* <DEDUP_REMOVED lines=19> */
.L_x_1858:
[----:B------:R-:W-:Y:S05]  /*16b0*/  BSYNC B0 ;  /* 0x0000000000007941 */ /* 0x000fea0003800000 */
.L_x_1857:
        /* <DEDUP_REMOVED lines=32> */
.L_x_1852:
        /* <DEDUP_REMOVED lines=60> */
[----:B--2---:R-:W-:Y:S02]  /*1c80*/  HADD2.F32 R0, -RZ, R0.H0_H0 ;  /* 0x20000000ff007230 */ /* 0x004fe40000004100 */
[----:B----4-:R-:W-:-:S02]  /*1c90*/  HADD2.F32 R6, -RZ, R29.H0_H0 ;  /* 0x2000001dff067230 */ /* 0x010fc40000004100 */
[----:B-----5:R-:W-:Y:S02]  /*1ca0*/  HADD2.F32 R7, -RZ, R28.H0_H0 ;  /* 0x2000001cff077230 */ /* 0x020fe40000004100 */
[----:B------:R-:W-:-:S03]  /*1cb0*/  HADD2.F32 R17, -RZ, R30.H0_H0 ;  /* 0x2000001eff117230 */ /* 0x000fc60000004100 */
        /* <DEDUP_REMOVED lines=13> */
.L_x_1859:
        /* <DEDUP_REMOVED lines=13> */
.L_x_1861:
[----:B------:R-:W-:Y:S05]  /*1e60*/  BSYNC B0 ;  /* 0x0000000000007941 */ /* 0x000fea0003800000 */
.L_x_1860:
        /* <DEDUP_REMOVED lines=13> */
.L_x_1862:
        /* <DEDUP_REMOVED lines=13> */
.L_x_1864:
[----:B------:R-:W-:Y:S05]  /*2010*/  BSYNC B0 ;  /* 0x0000000000007941 */ /* 0x000fea0003800000 */
.L_x_1863:
        /* <DEDUP_REMOVED lines=13> */
.L_x_1865:
        /* <DEDUP_REMOVED lines=13> */
.L_x_1867:
[----:B------:R-:W-:Y:S05]  /*21c0*/  BSYNC B0 ;  /* 0x0000000000007941 */ /* 0x000fea0003800000 */
.L_x_1866:
        /* <DEDUP_REMOVED lines=13> */
.L_x_1868:
        /* <DEDUP_REMOVED lines=12> */
.L_x_1870:
[----:B------:R-:W-:Y:S05]  /*2360*/  BSYNC B0 ;  /* 0x0000000000007941 */ /* 0x000fea0003800000 */
.L_x_1869:
[----:B------:R-:W2:Y:S01]  /*2370*/  LDC R3, c[0x0][0x10] ;  /* 0x00000400ff037b82 */ /* 0x000ea20000000800 */
[----:B------:R-:W-:Y:S02]  /*2380*/  IADD3 R14, R14, 0x1, RZ ;  /* 0x000000010e0e7810 */ /* 0x000fe40007ffe0ff */
[----:B--2---:R-:W-:-:S04]  /*2390*/  IADD3 R38, R3, R38, RZ ;  /* 0x0000002603267210 */ /* 0x004fc80007ffe0ff */
[----:B------:R-:W-:-:S13]  /*23a0*/  ISETP.GE.AND P1, PT, R38, UR4, PT ;  /* 0x0000000426007c0c */ /* 0x000fda000bf26270 */
[----:B------:R-:W-:Y:S05]  /*23b0*/  @!P1 BRA `(.L_x_1871) ;  /* 0xffffffdc00989947 */ /* 0x000fea000383ffff */
[----:B------:R-:W-:Y:S05]  /*23c0*/  EXIT ;  /* 0x000000000000794d */ /* 0x000fea0003800000 */
.L_x_1872:
        /* <DEDUP_REMOVED lines=11> */
.L_x_1945:


//--------------------- .nv.shared.reserved.0     --------------------------
	.section	.nv.shared.reserved.0,"aw",@nobits
	.weak		__nv_reservedSMEM_offset_0_alias
	.size		__nv_reservedSMEM_offset_0_alias, 0, 0
	.other		__nv_reservedSMEM_offset_0_alias,@"STO_CUDA_RESERVED_SHARED STV_DEFAULT"
__nv_reservedSMEM_offset_0_alias:
	.zero		0


//--------------------- .nv.global                --------------------------
	.section	.nv.global,"aw",@nobits
.nv.global:
	.type		_ZN61_INTERNAL_c1322b74_30_group_norm_nhwc_one_pass_10_cu_5db299f86thrust23THRUST_300001_SM_900_NS12placeholders2_5E,@object
	.size		_ZN61_INTERNAL_c1322b74_30_group_norm_nhwc_one_pass_10_cu_5db299f86thrust23THRUST_300001_SM_900_NS12placeholders2_5E,(_ZN61_INTERNAL_c1322b74_30_group_norm_nhwc_one_pass_10_cu_5db299f84cuda3std3__45__cpo6cbeginE - _ZN61_INTERNAL_c1322b74_30_group_norm_nhwc_one_pass_10_cu_5db299f86thrust23THRUST_300001_SM_900_NS12placeholders2_5E)
_ZN61_INTERNAL_c1322b74_30_group_norm_nhwc_one_pass_10_cu_5db299f86thrust23THRUST_300001_SM_900_NS12placeholders2_5E:
	.zero		1
	.type		_ZN61_INTERNAL_c1322b74_30_group_norm_nhwc_one_pass_10_cu_5db299f84cuda3std3__45__cpo6cbeginE,@object
	.size		_ZN61_INTERNAL_c1322b74_30_group_norm_nhwc_one_pass_10_cu_5db299f84cuda3std3__45__cpo6cbeginE,(_ZN61_INTERNAL_c1322b74_30_group_norm_nhwc_one_pass_10_cu_5db299f84cuda3std6ranges3__45__cpo6cbeginE - _ZN61_INTERNAL_c1322b74_30_group_norm_nhwc_one_pass_10_cu_5db299f84cuda3std3__45__cpo6cbeginE)
_ZN61_INTERNAL_c1322b74_30_group_norm_nhwc_one_pass_10_cu_5db299f84cuda3std3__45__cpo6cbeginE:
	.zero		1
	.type		_ZN61_INTERNAL_c1322b74_30_group_norm_nhwc_one_pass_10_cu_5db299f84cuda3std6ranges3__45__cpo6cbeginE,@object
	.size		_ZN61_INTERNAL_c1322b74_30_group_norm_nhwc_one_pass_10_cu_5db299f84cuda3std6ranges3__45__cpo6cbeginE,(_ZN61_INTERNAL_c1322b74_30_group_norm_nhwc_one_pass_10_cu_5db299f84cuda3std3__48in_placeE - _ZN61_INTERNAL_c1322b74_30_group_norm_nhwc_one_pass_10_cu_5db299f84cuda3std6ranges3__45__cpo6cbeginE)
_ZN61_INTERNAL_c1322b74_30_group_norm_nhwc_one_pass_10_cu_5db299f84cuda3std6ranges3__45__cpo6cbeginE:
	.zero		1
	.type		_ZN61_INTERNAL_c1322b74_30_group_norm_nhwc_one_pass_10_cu_5db299f84cuda3std3__48in_placeE,@object
	.size		_ZN61_INTERNAL_c1322b74_30_group_norm_nhwc_one_pass_10_cu_5db299f84cuda3std3__48in_placeE,(_ZN61_INTERNAL_c1322b74_30_group_norm_nhwc_one_pass_10_cu_5db299f84cuda3std6ranges3__45__cpo4sizeE - _ZN61_INTERNAL_c1322b74_30_group_norm_nhwc_one_pass_10_cu_5db299f84cuda3std3__48in_placeE)
_ZN61_INTERNAL_c1322b74_30_group_norm_nhwc_one_pass_10_cu_5db299f84cuda3std3__48in_placeE:
	.zero		1
	.type		_ZN61_INTERNAL_c1322b74_30_group_norm_nhwc_one_pass_10_cu_5db299f84cuda3std6ranges3__45__cpo4sizeE,@object
	.size		_ZN61_INTERNAL_c1322b74_30_group_norm_nhwc_one_pass_10_cu_5db299f84cuda3std6ranges3__45__cpo4sizeE,(_ZN61_INTERNAL_c1322b74_30_group_norm_nhwc_one_pass_10_cu_5db299f86thrust23THRUST_300001_SM_900_NS12placeholders2_9E - _ZN61_INTERNAL_c1322b74_30_group_norm_nhwc_one_pass_10_cu_5db299f84cuda3std6ranges3__45__cpo4sizeE)
_ZN61_INTERNAL_c1322b74_30_group_norm_nhwc_one_pass_10_cu_5db299f84cuda3std6ranges3__45__cpo4sizeE:
	.zero		1
	.type		_ZN61_INTERNAL_c1322b74_30_group_norm_nhwc_one_pass_10_cu_5db299f86thrust23THRUST_300001_SM_900_NS12placeholders2_9E,@object
	.size		_ZN61_INTERNAL_c1322b74_30_group_norm_nhwc_one_pass_10_cu_5db299f86thrust23THRUST_300001_SM_900_NS12placeholders2_9E,(_ZN61_INTERNAL_c1322b74_30_group_norm_nhwc_one_pass_10_cu_5db299f84cuda3std3__45__cpo7crbeginE - _ZN61_INTERNAL_c1322b74_30_group_norm_nhwc_one_pass_10_cu_5db299f86thrust23THRUST_300001_SM_900_NS12placeholders2_9E)
_ZN61_INTERNAL_c1322b74_30_group_norm_nhwc_one_pass_10_cu_5db299f86thrust23THRUST_300001_SM_900_NS12placeholders2_9E:
	.zero		1
	.type		_ZN61_INTERNAL_c1322b74_30_group_norm_nhwc_one_pass_10_cu_5db299f84cuda3std3__45__cpo7crbeginE,@object
	.size		_ZN61_INTERNAL_c1322b74_30_group_norm_nhwc_one_pass_10_cu_5db299f84cuda3std3__45__cpo7crbeginE,(_ZN61_INTERNAL_c1322b74_30_group_norm_nhwc_one_pass_10_cu_5db299f84cuda3std6ranges3__45__cpo4nextE - _ZN61_INTERNAL_c1322b74_30_group_norm_nhwc_one_pass_10_cu_5db299f84cuda3std3__45__cpo7crbeginE)
_ZN61_INTERNAL_c1322b74_30_group_norm_nhwc_one_pass_10_cu_5db299f84cuda3std3__45__cpo7crbeginE:
	.zero		1
	.type		_ZN61_INTERNAL_c1322b74_30_group_norm_nhwc_one_pass_10_cu_5db299f84cuda3std6ranges3__45__cpo4nextE,@object
	.size		_ZN61_INTERNAL_c1322b74_30_group_norm_nhwc_one_pass_10_cu_5db299f84cuda3std6ranges3__45__cpo4nextE,(_ZN61_INTERNAL_c1322b74_30_group_norm_nhwc_one_pass_10_cu_5db299f84cuda3std6ranges3__45__cpo4swapE - _ZN61_INTERNAL_c1322b74_30_group_norm_nhwc_one_pass_10_cu_5db299f84cuda3std6ranges3__45__cpo4nextE)
_ZN61_INTERNAL_c1322b74_30_group_norm_nhwc_one_pass_10_cu_5db299f84cuda3std6ranges3__45__cpo4nextE:
	.zero		1
	.type		_ZN61_INTERNAL_c1322b74_30_group_norm_nhwc_one_pass_10_cu_5db299f84cuda3std6ranges3__45__cpo4swapE,@object
	.size		_ZN61_INTERNAL_c1322b74_30_group_norm_nhwc_one_pass_10_cu_5db299f84cuda3std6ranges3__45__cpo4swapE,(_ZN61_INTERNAL_c1322b74_30_group_norm_nhwc_one_pass_10_cu_5db299f86thrust23THRUST_300001_SM_900_NS12placeholders2_1E - _ZN61_INTERNAL_c1322b74_30_group_norm_nhwc_one_pass_10_cu_5db299f84cuda3std6ranges3__45__cpo4swapE)
_ZN61_INTERNAL_c1322b74_30_group_norm_nhwc_one_pass_10_cu_5db299f84cuda3std6ranges3__45__cpo4swapE:
	.zero		1
	.type		_ZN61_INTERNAL_c1322b74_30_group_norm_nhwc_one_pass_10_cu_5db299f86thrust23THRUST_300001_SM_900_NS12placeholders2_1E,@object
	.size		_ZN61_INTERNAL_c1322b74_30_group_norm_nhwc_one_pass_10_cu_5db299f86thrust23THRUST_300001_SM_900_NS12placeholders2_1E,(_ZN61_INTERNAL_c1322b74_30_group_norm_nhwc_one_pass_10_cu_5db299f86thrust23THRUST_300001_SM_900_NS12placeholders2_3E - _ZN61_INTERNAL_c1322b74_30_group_norm_nhwc_one_pass_10_cu_5db299f86thrust23THRUST_300001_SM_900_NS12placeholders2_1E)
_ZN61_INTERNAL_c1322b74_30_group_norm_nhwc_one_pass_10_cu_5db299f86thrust23THRUST_300001_SM_900_NS12placeholders2_1E:
	.zero		1
	.type		_ZN61_INTERNAL_c1322b74_30_group_norm_nhwc_one_pass_10_cu_5db299f86thrust23THRUST_300001_SM_900_NS12placeholders2_3E,@object
	.size		_ZN61_INTERNAL_c1322b74_30_group_norm_nhwc_one_pass_10_cu_5db299f86thrust23THRUST_300001_SM_900_NS12placeholders2_3E,(_ZN61_INTERNAL_c1322b74_30_group_norm_nhwc_one_pass_10_cu_5db299f84cuda3std3__45__cpo5beginE - _ZN61_INTERNAL_c1322b74_30_group_norm_nhwc_one_pass_10_cu_5db299f86thrust23THRUST_300001_SM_900_NS12placeholders2_3E)
_ZN61_INTERNAL_c1322b74_30_group_norm_nhwc_one_pass_10_cu_5db299f86thrust23THRUST_300001_SM_900_NS12placeholders2_3E:
	.zero		1
	.type		_ZN61_INTERNAL_c1322b74_30_group_norm_nhwc_one_pass_10_cu_5db299f84cuda3std3__45__cpo5beginE,@object
	.size		_ZN61_INTERNAL_c1322b74_30_group_norm_nhwc_one_pass_10_cu_5db299f84cuda3std3__45__cpo5beginE,(_ZN61_INTERNAL_c1322b74_30_group_norm_nhwc_one_pass_10_cu_5db299f84cuda3std6ranges3__45__cpo5beginE - _ZN61_INTERNAL_c1322b74_30_group_norm_nhwc_one_pass_10_cu_5db299f84cuda3std3__45__cpo5beginE)
_ZN61_INTERNAL_c1322b74_30_group_norm_nhwc_one_pass_10_cu_5db299f84cuda3std3__45__cpo5beginE:
	.zero		1
	.type		_ZN61_INTERNAL_c1322b74_30_group_norm_nhwc_one_pass_10_cu_5db299f84cuda3std6ranges3__45__cpo5beginE,@object
	.size		_ZN61_INTERNAL_c1322b74_30_group_norm_nhwc_one_pass_10_cu_5db299f84cuda3std6ranges3__45__cpo5beginE,(_ZN61_INTERNAL_c1322b74_30_group_norm_nhwc_one_pass_10_cu_5db299f84cuda3std3__463_GLOBAL__N__c1322b74_30_group_norm_nhwc_one_pass_10_cu_5db299f86ignoreE - _ZN61_INTERNAL_c1322b74_30_group_norm_nhwc_one_pass_10_cu_5db299f84cuda3std6ranges3__45__cpo5beginE)
_ZN61_INTERNAL_c1322b74_30_group_norm_nhwc_one_pass_10_cu_5db299f84cuda3std6ranges3__45__cpo5beginE:
	.zero		1
	.type		_ZN61_INTERNAL_c1322b74_30_group_norm_nhwc_one_pass_10_cu_5db299f84cuda3std3__463_GLOBAL__N__c1322b74_30_group_norm_nhwc_one_pass_10_cu_5db299f86ignoreE,@object
	.size		_ZN61_INTERNAL_c1322b74_30_group_norm_nhwc_one_pass_10_cu_5db299f84cuda3std3__463_GLOBAL__N__c1322b74_30_group_norm_nhwc_one_pass_10_cu_5db299f86ignoreE,(_ZN61_INTERNAL_c1322b74_30_group_norm_nhwc_one_pass_10_cu_5db299f84cuda3std6ranges3__45__cpo4dataE - _ZN61_INTERNAL_c1322b74_30_group_norm_nhwc_one_pass_10_cu_5db299f84cuda3std3__463_GLOBAL__N__c1322b74_30_group_norm_nhwc_one_pass_10_cu_5db299f86ignoreE)
_ZN61_INTERNAL_c1322b74_30_group_norm_nhwc_one_pass_10_cu_5db299f84cuda3std3__463_GLOBAL__N__c1322b74_30_group_norm_nhwc_one_pass_10_cu_5db299f86ignoreE:
	.zero		1
	.type		_ZN61_INTERNAL_c1322b74_30_group_norm_nhwc_one_pass_10_cu_5db299f84cuda3std6ranges3__45__cpo4dataE,@object
	.size		_ZN61_INTERNAL_c1322b74_30_group_norm_nhwc_one_pass_10_cu_5db299f84cuda3std6ranges3__45__cpo4dataE,(_ZN61_INTERNAL_c1322b74_30_group_norm_nhwc_one_pass_10_cu_5db299f86thrust23THRUST_300001_SM_900_NS12placeholders2_7E - _ZN61_INTERNAL_c1322b74_30_group_norm_nhwc_one_pass_10_cu_5db299f84cuda3std6ranges3__45__cpo4dataE)
_ZN61_INTERNAL_c1322b74_30_group_norm_nhwc_one_pass_10_cu_5db299f84cuda3std6ranges3__45__cpo4dataE:
	.zero		1
	.type		_ZN61_INTERNAL_c1322b74_30_group_norm_nhwc_one_pass_10_cu_5db299f86thrust23THRUST_300001_SM_900_NS12placeholders2_7E,@object
	.size		_ZN61_INTERNAL_c1322b74_30_group_norm_nhwc_one_pass_10_cu_5db299f86thrust23THRUST_300001_SM_900_NS12placeholders2_7E,(_ZN61_INTERNAL_c1322b74_30_group_norm_nhwc_one_pass_10_cu_5db299f84cuda3std3__45__cpo6rbeginE - _ZN61_INTERNAL_c1322b74_30_group_norm_nhwc_one_pass_10_cu_5db299f86thrust23THRUST_300001_SM_900_NS12placeholders2_7E)
_ZN61_INTERNAL_c1322b74_30_group_norm_nhwc_one_pass_10_cu_5db299f86thrust23THRUST_300001_SM_900_NS12placeholders2_7E:
	.zero		1
	.type		_ZN61_INTERNAL_c1322b74_30_group_norm_nhwc_one_pass_10_cu_5db299f84cuda3std3__45__cpo6rbeginE,@object
	.size		_ZN61_INTERNAL_c1322b74_30_group_norm_nhwc_one_pass_10_cu_5db299f84cuda3std3__45__cpo6rbeginE,(_ZN61_INTERNAL_c1322b74_30_group_norm_nhwc_one_pass_10_cu_5db299f84cuda3std6ranges3__45__cpo7advanceE - _ZN61_INTERNAL_c1322b74_30_group_norm_nhwc_one_pass_10_cu_5db299f84cuda3std3__45__cpo6rbeginE)
_ZN61_INTERNAL_c1322b74_30_group_norm_nhwc_one_pass_10_cu_5db299f84cuda3std3__45__cpo6rbeginE:
	.zero		1
	.type		_ZN61_INTERNAL_c1322b74_30_group_norm_nhwc_one_pass_10_cu_5db299f84cuda3std6ranges3__45__cpo7advanceE,@object
	.size		_ZN61_INTERNAL_c1322b74_30_group_norm_nhwc_one_pass_10_cu_5db299f84cuda3std6ranges3__45__cpo7advanceE,(_ZN61_INTERNAL_c1322b74_30_group_norm_nhwc_one_pass_10_cu_5db299f84cuda3std3__47nulloptE - _ZN61_INTERNAL_c1322b74_30_group_norm_nhwc_one_pass_10_cu_5db299f84cuda3std6ranges3__45__cpo7advanceE)
_ZN61_INTERNAL_c1322b74_30_group_norm_nhwc_one_pass_10_cu_5db299f84cuda3std6ranges3__45__cpo7advanceE:
	.zero		1
	.type		_ZN61_INTERNAL_c1322b74_30_group_norm_nhwc_one_pass_10_cu_5db299f84cuda3std3__47nulloptE,@object
	.size		_ZN61_INTERNAL_c1322b74_30_group_norm_nhwc_one_pass_10_cu_5db299f84cuda3std3__47nulloptE,(_ZN61_INTERNAL_c1322b74_30_group_norm_nhwc_one_pass_10_cu_5db299f84cuda3std6ranges3__45__cpo8distanceE - _ZN61_INTERNAL_c1322b74_30_group_norm_nhwc_one_pass_10_cu_5db299f84cuda3std3__47nulloptE)
_ZN61_INTERNAL_c1322b74_30_group_norm_nhwc_one_pass_10_cu_5db299f84cuda3std3__47nulloptE:
	.zero		1
	.type		_ZN61_INTERNAL_c1322b74_30_group_norm_nhwc_one_pass_10_cu_5db299f84cuda3std6ranges3__45__cpo8distanceE,@object
	.size		_ZN61_INTERNAL_c1322b74_30_group_norm_nhwc_one_pass_10_cu_5db299f84cuda3std6ranges3__45__cpo8distanceE,(_ZN61_INTERNAL_c1322b74_30_group_norm_nhwc_one_pass_10_cu_5db299f86thrust23THRUST_300001_SM_900_NS12placeholders2_6E - _ZN61_INTERNAL_c1322b74_30_group_norm_nhwc_one_pass_10_cu_5db299f84cuda3std6ranges3__45__cpo8distanceE)
_ZN61_INTERNAL_c1322b74_30_group_norm_nhwc_one_pass_10_cu_5db299f84cuda3std6ranges3__45__cpo8distanceE:
	.zero		1
	.type		_ZN61_INTERNAL_c1322b74_30_group_norm_nhwc_one_pass_10_cu_5db299f86thrust23THRUST_300001_SM_900_NS12placeholders2_6E,@object
	.size		_ZN61_INTERNAL_c1322b74_30_group_norm_nhwc_one_pass_10_cu_5db299f86thrust23THRUST_300001_SM_900_NS12placeholders2_6E,(_ZN61_INTERNAL_c1322b74_30_group_norm_nhwc_one_pass_10_cu_5db299f84cuda3std3__45__cpo4cendE - _ZN61_INTERNAL_c1322b74_30_group_norm_nhwc_one_pass_10_cu_5db299f86thrust23THRUST_300001_SM_900_NS12placeholders2_6E)
_ZN61_INTERNAL_c1322b74_30_group_norm_nhwc_one_pass_10_cu_5db299f86thrust23THRUST_300001_SM_900_NS12placeholders2_6E:
	.zero		1
	.type		_ZN61_INTERNAL_c1322b74_30_group_norm_nhwc_one_pass_10_cu_5db299f84cuda3std3__45__cpo4cendE,@object
	.size		_ZN61_INTERNAL_c1322b74_30_group_norm_nhwc_one_pass_10_cu_5db299f84cuda3std3__45__cpo4cendE,(_ZN61_INTERNAL_c1322b74_30_group_norm_nhwc_one_pass_10_cu_5db299f84cuda3std6ranges3__45__cpo4cendE - _ZN61_INTERNAL_c1322b74_30_group_norm_nhwc_one_pass_10_cu_5db299f84cuda3std3__45__cpo4cendE)
_ZN61_INTERNAL_c1322b74_30_group_norm_nhwc_one_pass_10_cu_5db299f84cuda3std3__45__cpo4cendE:
	.zero		1
	.type		_ZN61_INTERNAL_c1322b74_30_group_norm_nhwc_one_pass_10_cu_5db299f84cuda3std6ranges3__45__cpo4cendE,@object
	.size		_ZN61_INTERNAL_c1322b74_30_group_norm_nhwc_one_pass_10_cu_5db299f84cuda3std6ranges3__45__cpo4cendE,(_ZN61_INTERNAL_c1322b74_30_group_norm_nhwc_one_pass_10_cu_5db299f84cuda3std3__420unreachable_sentinelE - _ZN61_INTERNAL_c1322b74_30_group_norm_nhwc_one_pass_10_cu_5db299f84cuda3std6ranges3__45__cpo4cendE)
_ZN61_INTERNAL_c1322b74_30_group_norm_nhwc_one_pass_10_cu_5db299f84cuda3std6ranges3__45__cpo4cendE:
	.zero		1
	.type		_ZN61_INTERNAL_c1322b74_30_group_norm_nhwc_one_pass_10_cu_5db299f84cuda3std3__420unreachable_sentinelE,@object
	.size		_ZN61_INTERNAL_c1322b74_30_group_norm_nhwc_one_pass_10_cu_5db299f84cuda3std3__420unreachable_sentinelE,(_ZN61_INTERNAL_c1322b74_30_group_norm_nhwc_one_pass_10_cu_5db299f84cuda3std6ranges3__45__cpo5ssizeE - _ZN61_INTERNAL_c1322b74_30_group_norm_nhwc_one_pass_10_cu_5db299f84cuda3std3__420unreachable_sentinelE)
_ZN61_INTERNAL_c1322b74_30_group_norm_nhwc_one_pass_10_cu_5db299f84cuda3std3__420unreachable_sentinelE:
	.zero		1
	.type		_ZN61_INTERNAL_c1322b74_30_group_norm_nhwc_one_pass_10_cu_5db299f84cuda3std6ranges3__45__cpo5ssizeE,@object
	.size		_ZN61_INTERNAL_c1322b74_30_group_norm_nhwc_one_pass_10_cu_5db299f84cuda3std6ranges3__45__cpo5ssizeE,(_ZN61_INTERNAL_c1322b74_30_group_norm_nhwc_one_pass_10_cu_5db299f86thrust23THRUST_300001_SM_900_NS12placeholders3_10E - _ZN61_INTERNAL_c1322b74_30_group_norm_nhwc_one_pass_10_cu_5db299f84cuda3std6ranges3__45__cpo5ssizeE)
_ZN61_INTERNAL_c1322b74_30_group_norm_nhwc_one_pass_10_cu_5db299f84cuda3std6ranges3__45__cpo5ssizeE:
	.zero		1
	.type		_ZN61_INTERNAL_c1322b74_30_group_norm_nhwc_one_pass_10_cu_5db299f86thrust23THRUST_300001_SM_900_NS12placeholders3_10E,@object
	.size		_ZN61_INTERNAL_c1322b74_30_group_norm_nhwc_one_pass_10_cu_5db299f86thrust23THRUST_300001_SM_900_NS12placeholders3_10E,(_ZN61_INTERNAL_c1322b74_30_group_norm_nhwc_one_pass_10_cu_5db299f84cuda3std3__45__cpo5crendE - _ZN61_INTERNAL_c1322b74_30_group_norm_nhwc_one_pass_10_cu_5db299f86thrust23THRUST_300001_SM_900_NS12placeholders3_10E)
_ZN61_INTERNAL_c1322b74_30_group_norm_nhwc_one_pass_10_cu_5db299f86thrust23THRUST_300001_SM_900_NS12placeholders3_10E:
	.zero		1
	.type		_ZN61_INTERNAL_c1322b74_30_group_norm_nhwc_one_pass_10_cu_5db299f84cuda3std3__45__cpo5crendE,@object
	.size		_ZN61_INTERNAL_c1322b74_30_group_norm_nhwc_one_pass_10_cu_5db299f84cuda3std3__45__cpo5crendE,(_ZN61_INTERNAL_c1322b74_30_group_norm_nhwc_one_pass_10_cu_5db299f84cuda3std6ranges3__45__cpo4prevE - _ZN61_INTERNAL_c1322b74_30_group_norm_nhwc_one_pass_10_cu_5db299f84cuda3std3__45__cpo5crendE)
_ZN61_INTERNAL_c1322b74_30_group_norm_nhwc_one_pass_10_cu_5db299f84cuda3std3__45__cpo5crendE:
	.zero		1
	.type		_ZN61_INTERNAL_c1322b74_30_group_norm_nhwc_one_pass_10_cu_5db299f84cuda3std6ranges3__45__cpo4prevE,@object
	.size		_ZN61_INTERNAL_c1322b74_30_group_norm_nhwc_one_pass_10_cu_5db299f84cuda3std6ranges3__45__cpo4prevE,(_ZN61_INTERNAL_c1322b74_30_group_norm_nhwc_one_pass_10_cu_5db299f84cuda3std6ranges3__45__cpo9iter_moveE - _ZN61_INTERNAL_c1322b74_30_group_norm_nhwc_one_pass_10_cu_5db299f84cuda3std6ranges3__45__cpo4prevE)
_ZN61_INTERNAL_c1322b74_30_group_norm_nhwc_one_pass_10_cu_5db299f84cuda3std6ranges3__45__cpo4prevE:
	.zero		1
	.type		_ZN61_INTERNAL_c1322b74_30_group_norm_nhwc_one_pass_10_cu_5db299f84cuda3std6ranges3__45__cpo9iter_moveE,@object
	.size		_ZN61_INTERNAL_c1322b74_30_group_norm_nhwc_one_pass_10_cu_5db299f84cuda3std6ranges3__45__cpo9iter_moveE,(_ZN61_INTERNAL_c1322b74_30_group_norm_nhwc_one_pass_10_cu_5db299f86thrust23THRUST_300001_SM_900_NS12placeholders2_2E - _ZN61_INTERNAL_c1322b74_30_group_norm_nhwc_one_pass_10_cu_5db299f84cuda3std6ranges3__45__cpo9iter_moveE)
_ZN61_INTERNAL_c1322b74_30_group_norm_nhwc_one_pass_10_cu_5db299f84cuda3std6ranges3__45__cpo9iter_moveE:
	.zero		1
	.type		_ZN61_INTERNAL_c1322b74_30_group_norm_nhwc_one_pass_10_cu_5db299f86thrust23THRUST_300001_SM_900_NS12placeholders2_2E,@object
	.size		_ZN61_INTERNAL_c1322b74_30_group_norm_nhwc_one_pass_10_cu_5db299f86thrust23THRUST_300001_SM_900_NS12placeholders2_2E,(_ZN61_INTERNAL_c1322b74_30_group_norm_nhwc_one_pass_10_cu_5db299f86thrust23THRUST_300001_SM_900_NS12placeholders2_4E - _ZN61_INTERNAL_c1322b74_30_group_norm_nhwc_one_pass_10_cu_5db299f86thrust23THRUST_300001_SM_900_NS12placeholders2_2E)
_ZN61_INTERNAL_c1322b74_30_group_norm_nhwc_one_pass_10_cu_5db299f86thrust23THRUST_300001_SM_900_NS12placeholders2_2E:
	.zero		1
	.type		_ZN61_INTERNAL_c1322b74_30_group_norm_nhwc_one_pass_10_cu_5db299f86thrust23THRUST_300001_SM_900_NS12placeholders2_4E,@object
	.size		_ZN61_INTERNAL_c1322b74_30_group_norm_nhwc_one_pass_10_cu_5db299f86thrust23THRUST_300001_SM_900_NS12placeholders2_4E,(_ZN61_INTERNAL_c1322b74_30_group_norm_nhwc_one_pass_10_cu_5db299f84cuda3std3__45__cpo3endE - _ZN61_INTERNAL_c1322b74_30_group_norm_nhwc_one_pass_10_cu_5db299f86thrust23THRUST_300001_SM_900_NS12placeholders2_4E)
_ZN61_INTERNAL_c1322b74_30_group_norm_nhwc_one_pass_10_cu_5db299f86thrust23THRUST_300001_SM_900_NS12placeholders2_4E:
	.zero		1
	.type		_ZN61_INTERNAL_c1322b74_30_group_norm_nhwc_one_pass_10_cu_5db299f84cuda3std3__45__cpo3endE,@object
	.size		_ZN61_INTERNAL_c1322b74_30_group_norm_nhwc_one_pass_10_cu_5db299f84cuda3std3__45__cpo3endE,(_ZN61_INTERNAL_c1322b74_30_group_norm_nhwc_one_pass_10_cu_5db299f84cuda3std6ranges3__45__cpo3endE - _ZN61_INTERNAL_c1322b74_30_group_norm_nhwc_one_pass_10_cu_5db299f84cuda3std3__45__cpo3endE)
_ZN61_INTERNAL_c1322b74_30_group_norm_nhwc_one_pass_10_cu_5db299f84cuda3std3__45__cpo3endE:
	.zero		1
	.type		_ZN61_INTERNAL_c1322b74_30_group_norm_nhwc_one_pass_10_cu_5db299f84cuda3std6ranges3__45__cpo3endE,@object
	.size		_ZN61_INTERNAL_c1322b74_30_group_norm_nhwc_one_pass_10_cu_5db299f84cuda3std6ranges3__45__cpo3endE,(_ZN61_INTERNAL_c1322b74_30_group_norm_nhwc_one_pass_10_cu_5db299f84cuda3std3__419piecewise_constructE - _ZN61_INTERNAL_c1322b74_30_group_norm_nhwc_one_pass_10_cu_5db299f84cuda3std6ranges3__45__cpo3endE)
_ZN61_INTERNAL_c1322b74_30_group_norm_nhwc_one_pass_10_cu_5db299f84cuda3std6ranges3__45__cpo3endE:
	.zero		1
	.type		_ZN61_INTERNAL_c1322b74_30_group_norm_nhwc_one_pass_10_cu_5db299f84cuda3std3__419piecewise_constructE,@object
	.size		_ZN61_INTERNAL_c1322b74_30_group_norm_nhwc_one_pass_10_cu_5db299f84cuda3std3__419piecewise_constructE,(_ZN61_INTERNAL_c1322b74_30_group_norm_nhwc_one_pass_10_cu_5db299f84cuda3std6ranges3__45__cpo5cdataE - _ZN61_INTERNAL_c1322b74_30_group_norm_nhwc_one_pass_10_cu_5db299f84cuda3std3__419piecewise_constructE)
_ZN61_INTERNAL_c1322b74_30_group_norm_nhwc_one_pass_10_cu_5db299f84cuda3std3__419piecewise_constructE:
	.zero		1
	.type		_ZN61_INTERNAL_c1322b74_30_group_norm_nhwc_one_pass_10_cu_5db299f84cuda3std6ranges3__45__cpo5cdataE,@object
	.size		_ZN61_INTERNAL_c1322b74_30_group_norm_nhwc_one_pass_10_cu_5db299f84cuda3std6ranges3__45__cpo5cdataE,(_ZN61_INTERNAL_c1322b74_30_group_norm_nhwc_one_pass_10_cu_5db299f86thrust23THRUST_300001_SM_900_NS12placeholders2_8E - _ZN61_INTERNAL_c1322b74_30_group_norm_nhwc_one_pass_10_cu_5db299f84cuda3std6ranges3__45__cpo5cdataE)
_ZN61_INTERNAL_c1322b74_30_group_norm_nhwc_one_pass_10_cu_5db299f84cuda3std6ranges3__45__cpo5cdataE:
	.zero		1
	.type		_ZN61_INTERNAL_c1322b74_30_group_norm_nhwc_one_pass_10_cu_5db299f86thrust23THRUST_300001_SM_900_NS12placeholders2_8E,@object
	.size		_ZN61_INTERNAL_c1322b74_30_group_norm_nhwc_one_pass_10_cu_5db299f86thrust23THRUST_300001_SM_900_NS12placeholders2_8E,(_ZN61_INTERNAL_c1322b74_30_group_norm_nhwc_one_pass_10_cu_5db299f84cuda3std3__45__cpo4rendE - _ZN61_INTERNAL_c1322b74_30_group_norm_nhwc_one_pass_10_cu_5db299f86thrust23THRUST_300001_SM_900_NS12placeholders2_8E)
_ZN61_INTERNAL_c1322b74_30_group_norm_nhwc_one_pass_10_cu_5db299f86thrust23THRUST_300001_SM_900_NS12placeholders2_8E:
	.zero		1
	.type		_ZN61_INTERNAL_c1322b74_30_group_norm_nhwc_one_pass_10_cu_5db299f84cuda3std3__45__cpo4rendE,@object
	.size		_ZN61_INTERNAL_c1322b74_30_group_norm_nhwc_one_pass_10_cu_5db299f84cuda3std3__45__cpo4rendE,(_ZN61_INTERNAL_c1322b74_30_group_norm_nhwc_one_pass_10_cu_5db299f84cuda3std6ranges3__45__cpo9iter_swapE - _ZN61_INTERNAL_c1322b74_30_group_norm_nhwc_one_pass_10_cu_5db299f84cuda3std3__45__cpo4rendE)
_ZN61_INTERNAL_c1322b74_30_group_norm_nhwc_one_pass_10_cu_5db299f84cuda3std3__45__cpo4rendE:
	.zero		1
	.type		_ZN61_INTERNAL_c1322b74_30_group_norm_nhwc_one_pass_10_cu_5db299f84cuda3std6ranges3__45__cpo9iter_swapE,@object
	.size		_ZN61_INTERNAL_c1322b74_30_group_norm_nhwc_one_pass_10_cu_5db299f84cuda3std6ranges3__45__cpo9iter_swapE,(_ZN61_INTERNAL_c1322b74_30_group_norm_nhwc_one_pass_10_cu_5db299f84cuda3std3__48unexpectE - _ZN61_INTERNAL_c1322b74_30_group_norm_nhwc_one_pass_10_cu_5db299f84cuda3std6ranges3__45__cpo9iter_swapE)
_ZN61_INTERNAL_c1322b74_30_group_norm_nhwc_one_pass_10_cu_5db299f84cuda3std6ranges3__45__cpo9iter_swapE:
	.zero		1
	.type		_ZN61_INTERNAL_c1322b74_30_group_norm_nhwc_one_pass_10_cu_5db299f84cuda3std3__48unexpectE,@object
	.size		_ZN61_INTERNAL_c1322b74_30_group_norm_nhwc_one_pass_10_cu_5db299f84cuda3std3__48unexpectE,(_ZN61_INTERNAL_c1322b74_30_group_norm_nhwc_one_pass_10_cu_5db299f86thrust23THRUST_300001_SM_900_NS6system6detail10sequential3seqE - _ZN61_INTERNAL_c1322b74_30_group_norm_nhwc_one_pass_10_cu_5db299f84cuda3std3__48unexpectE)
_ZN61_INTERNAL_c1322b74_30_group_norm_nhwc_one_pass_10_cu_5db299f84cuda3std3__48unexpectE:
	.zero		1
	.type		_ZN61_INTERNAL_c1322b74_30_group_norm_nhwc_one_pass_10_cu_5db299f86thrust23THRUST_300001_SM_900_NS6system6detail10sequential3seqE,@object
	.size		_ZN61_INTERNAL_c1322b74_30_group_norm_nhwc_one_pass_10_cu_5db299f86thrust23THRUST_300001_SM_900_NS6system6detail10sequential3seqE,(.L_29 - _ZN61_INTERNAL_c1322b74_30_group_norm_nhwc_one_pass_10_cu_5db299f86thrust23THRUST_300001_SM_900_NS6system6detail10sequential3seqE)
_ZN61_INTERNAL_c1322b74_30_group_norm_nhwc_one_pass_10_cu_5db299f86thrust23THRUST_300001_SM_900_NS6system6detail10sequential3seqE:
	.zero		1
.L_29:


//--------------------- .nv.shared._Z35group_norm_nhwc_bwd_one_pass_kernelI11Bf16IOFp32WLi64ELi10ELi640EEv26Group_norm_nhwc_bwd_params --------------------------
	.section	.nv.shared._Z35group_norm_nhwc_bwd_one_pass_kernelI11Bf16IOFp32WLi64ELi10ELi640EEv26Group_norm_nhwc_bwd_params,"aw",@nobits
	.sectionflags	@""
	.align	16
.nv.shared._Z35group_norm_nhwc_bwd_one_pass_kernelI11Bf16IOFp32WLi64ELi10ELi640EEv26Group_norm_nhwc_bwd_params:
	.zero		11472


//--------------------- .nv.shared._Z35group_norm_nhwc_bwd_one_pass_kernelI11Bf16IOFp32WLi128ELi10ELi640EEv26Group_norm_nhwc_bwd_params --------------------------
	.section	.nv.shared._Z35group_norm_nhwc_bwd_one_pass_kernelI11Bf16IOFp32WLi128ELi10ELi640EEv26Group_norm_nhwc_bwd_params,"aw",@nobits
	.sectionflags	@""
	.align	16
.nv.shared._Z35group_norm_nhwc_bwd_one_pass_kernelI11Bf16IOFp32WLi128ELi10ELi640EEv26Group_norm_nhwc_bwd_params:
	.zero		11472


//--------------------- .nv.shared._Z35group_norm_nhwc_bwd_one_pass_kernelI11Bf16IOFp32WLi256ELi10ELi640EEv26Group_norm_nhwc_bwd_params --------------------------
	.section	.nv.shared._Z35group_norm_nhwc_bwd_one_pass_kernelI11Bf16IOFp32WLi256ELi10ELi640EEv26Group_norm_nhwc_bwd_params,"aw",@nobits
	.sectionflags	@""
	.align	16
.nv.shared._Z35group_norm_nhwc_bwd_one_pass_kernelI11Bf16IOFp32WLi256ELi10ELi640EEv26Group_norm_nhwc_bwd_params:
	.zero		11472


//--------------------- .nv.shared._Z35group_norm_nhwc_bwd_one_pass_kernelI11Bf16IOFp32WLi512ELi10ELi640EEv26Group_norm_nhwc_bwd_params --------------------------
	.section	.nv.shared._Z35group_norm_nhwc_bwd_one_pass_kernelI11Bf16IOFp32WLi512ELi10ELi640EEv26Group_norm_nhwc_bwd_params,"aw",@nobits
	.sectionflags	@""
	.align	16
.nv.shared._Z35group_norm_nhwc_bwd_one_pass_kernelI11Bf16IOFp32WLi512ELi10ELi640EEv26Group_norm_nhwc_bwd_params:
	.zero		11472


//--------------------- .nv.shared._Z35group_norm_nhwc_bwd_one_pass_kernelI11Bf16IOBf16WLi64ELi10ELi640EEv26Group_norm_nhwc_bwd_params --------------------------
	.section	.nv.shared._Z35group_norm_nhwc_bwd_one_pass_kernelI11Bf16IOBf16WLi64ELi10ELi640EEv26Group_norm_nhwc_bwd_params,"aw",@nobits
	.sectionflags	@""
	.align	16
.nv.shared._Z35group_norm_nhwc_bwd_one_pass_kernelI11Bf16IOBf16WLi64ELi10ELi640EEv26Group_norm_nhwc_bwd_params:
	.zero		11472


//--------------------- .nv.shared._Z35group_norm_nhwc_bwd_one_pass_kernelI11Bf16IOBf16WLi128ELi10ELi640EEv26Group_norm_nhwc_bwd_params --------------------------
	.section	.nv.shared._Z35group_norm_nhwc_bwd_one_pass_kernelI11Bf16IOBf16WLi128ELi10ELi640EEv26Group_norm_nhwc_bwd_params,"aw",@nobits
	.sectionflags	@""
	.align	16
.nv.shared._Z35group_norm_nhwc_bwd_one_pass_kernelI11Bf16IOBf16WLi128ELi10ELi640EEv26Group_norm_nhwc_bwd_params:
	.zero		11472


//--------------------- .nv.shared._Z35group_norm_nhwc_bwd_one_pass_kernelI11Bf16IOBf16WLi256ELi10ELi640EEv26Group_norm_nhwc_bwd_params --------------------------
	.section	.nv.shared._Z35group_norm_nhwc_bwd_one_pass_kernelI11Bf16IOBf16WLi256ELi10ELi640EEv26Group_norm_nhwc_bwd_params,"aw",@nobits
	.sectionflags	@""
	.align	16
.nv.shared._Z35group_norm_nhwc_bwd_one_pass_kernelI11Bf16IOBf16WLi256ELi10ELi640EEv26Group_norm_nhwc_bwd_params:
	.zero		11472


//--------------------- .nv.shared._Z35group_norm_nhwc_bwd_one_pass_kernelI11Bf16IOBf16WLi512ELi10ELi640EEv26Group_norm_nhwc_bwd_params --------------------------
	.section	.nv.shared._Z35group_norm_nhwc_bwd_one_pass_kernelI11Bf16IOBf16WLi512ELi10ELi640EEv26Group_norm_nhwc_bwd_params,"aw",@nobits
	.sectionflags	@""
	.align	16
.nv.shared._Z35group_norm_nhwc_bwd_one_pass_kernelI11Bf16IOBf16WLi512ELi10ELi640EEv26Group_norm_nhwc_bwd_params:
	.zero		11472


//--------------------- .nv.shared._Z35group_norm_nhwc_bwd_one_pass_kernelI11Bf16IOFp16WLi64ELi10ELi640EEv26Group_norm_nhwc_bwd_params --------------------------
	.section	.nv.shared._Z35group_norm_nhwc_bwd_one_pass_kernelI11Bf16IOFp16WLi64ELi10ELi640EEv26Group_norm_nhwc_bwd_params,"aw",@nobits
	.sectionflags	@""
	.align	16
.nv.shared._Z35group_norm_nhwc_bwd_one_pass_kernelI11Bf16IOFp16WLi64ELi10ELi640EEv26Group_norm_nhwc_bwd_params:
	.zero		11472


//--------------------- .nv.shared._Z35group_norm_nhwc_bwd_one_pass_kernelI11Bf16IOFp16WLi128ELi10ELi640EEv26Group_norm_nhwc_bwd_params --------------------------
	.section	.nv.shared._Z35group_norm_nhwc_bwd_one_pass_kernelI11Bf16IOFp16WLi128ELi10ELi640EEv26Group_norm_nhwc_bwd_params,"aw",@nobits
	.sectionflags	@""
	.align	16
.nv.shared._Z35group_norm_nhwc_bwd_one_pass_kernelI11Bf16IOFp16WLi128ELi10ELi640EEv26Group_norm_nhwc_bwd_params:
	.zero		11472


//--------------------- .nv.shared._Z35group_norm_nhwc_bwd_one_pass_kernelI11Bf16IOFp16WLi256ELi10ELi640EEv26Group_norm_nhwc_bwd_params --------------------------
	.section	.nv.shared._Z35group_norm_nhwc_bwd_one_pass_kernelI11Bf16IOFp16WLi256ELi10ELi640EEv26Group_norm_nhwc_bwd_params,"aw",@nobits
	.sectionflags	@""
	.align	16
.nv.shared._Z35group_norm_nhwc_bwd_one_pass_kernelI11Bf16IOFp16WLi256ELi10ELi640EEv26Group_norm_nhwc_bwd_params:
	.zero		11472


//--------------------- .nv.shared._Z35group_norm_nhwc_bwd_one_pass_kernelI11Bf16IOFp16WLi512ELi10ELi640EEv26Group_norm_nhwc_bwd_params --------------------------
	.section	.nv.shared._Z35group_norm_nhwc_bwd_one_pass_kernelI11Bf16IOFp16WLi512ELi10ELi640EEv26Group_norm_nhwc_bwd_params,"aw",@nobits
	.sectionflags	@""
	.align	16
.nv.shared._Z35group_norm_nhwc_bwd_one_pass_kernelI11Bf16IOFp16WLi512ELi10ELi640EEv26Group_norm_nhwc_bwd_params:
	.zero		11472


//--------------------- .nv.shared._Z35group_norm_nhwc_bwd_one_pass_kernelI11Fp16IOFp32WLi64ELi10ELi640EEv26Group_norm_nhwc_bwd_params --------------------------
	.section	.nv.shared._Z35group_norm_nhwc_bwd_one_pass_kernelI11Fp16IOFp32WLi64ELi10ELi640EEv26Group_norm_nhwc_bwd_params,"aw",@nobits
	.sectionflags	@""
	.align	16
.nv.shared._Z35group_norm_nhwc_bwd_one_pass_kernelI11Fp16IOFp32WLi64ELi10ELi640EEv26Group_norm_nhwc_bwd_params:
	.zero		11472


//--------------------- .nv.shared._Z35group_norm_nhwc_bwd_one_pass_kernelI11Fp16IOFp32WLi128ELi10ELi640EEv26Group_norm_nhwc_bwd_params --------------------------
	.section	.nv.shared._Z35group_norm_nhwc_bwd_one_pass_kernelI11Fp16IOFp32WLi128ELi10ELi640EEv26Group_norm_nhwc_bwd_params,"aw",@nobits
	.sectionflags	@""
	.align	16
.nv.shared._Z35group_norm_nhwc_bwd_one_pass_kernelI11Fp16IOFp32WLi128ELi10ELi640EEv26Group_norm_nhwc_bwd_params:
	.zero		11472


//--------------------- .nv.shared._Z35group_norm_nhwc_bwd_one_pass_kernelI11Fp16IOFp32WLi256ELi10ELi640EEv26Group_norm_nhwc_bwd_params --------------------------
	.section	.nv.shared._Z35group_norm_nhwc_bwd_one_pass_kernelI11Fp16IOFp32WLi256ELi10ELi640EEv26Group_norm_nhwc_bwd_params,"aw",@nobits
	.sectionflags	@""
	.align	16
.nv.shared._Z35group_norm_nhwc_bwd_one_pass_kernelI11Fp16IOFp32WLi256ELi10ELi640EEv26Group_norm_nhwc_bwd_params:
	.zero		11472


//--------------------- .nv.shared._Z35group_norm_nhwc_bwd_one_pass_kernelI11Fp16IOFp32WLi512ELi10ELi640EEv26Group_norm_nhwc_bwd_params --------------------------
	.section	.nv.shared._Z35group_norm_nhwc_bwd_one_pass_kernelI11Fp16IOFp32WLi512ELi10ELi640EEv26Group_norm_nhwc_bwd_params,"aw",@nobits
	.sectionflags	@""
	.align	16
.nv.shared._Z35group_norm_nhwc_bwd_one_pass_kernelI11Fp16IOFp32WLi512ELi10ELi640EEv26Group_norm_nhwc_bwd_params:
	.zero		11472


//--------------------- .nv.shared._Z35group_norm_nhwc_bwd_one_pass_kernelI11Fp16IOBf16WLi64ELi10ELi640EEv26Group_norm_nhwc_bwd_params --------------------------
	.section	.nv.shared._Z35group_norm_nhwc_bwd_one_pass_kernelI11Fp16IOBf16WLi64ELi10ELi640EEv26Group_norm_nhwc_bwd_params,"aw",@nobits
	.sectionflags	@""
	.align	16
.nv.shared._Z35group_norm_nhwc_bwd_one_pass_kernelI11Fp16IOBf16WLi64ELi10ELi640EEv26Group_norm_nhwc_bwd_params:
	.zero		11472


//--------------------- .nv.shared._Z35group_norm_nhwc_bwd_one_pass_kernelI11Fp16IOBf16WLi128ELi10ELi640EEv26Group_norm_nhwc_bwd_params --------------------------
	.section	.nv.shared._Z35group_norm_nhwc_bwd_one_pass_kernelI11Fp16IOBf16WLi128ELi10ELi640EEv26Group_norm_nhwc_bwd_params,"aw",@nobits
	.sectionflags	@""
	.align	16
.nv.shared._Z35group_norm_nhwc_bwd_one_pass_kernelI11Fp16IOBf16WLi128ELi10ELi640EEv26Group_norm_nhwc_bwd_params:
	.zero		11472


//--------------------- .nv.shared._Z35group_norm_nhwc_bwd_one_pass_kernelI11Fp16IOBf16WLi256ELi10ELi640EEv26Group_norm_nhwc_bwd_params --------------------------
	.section	.nv.shared._Z35group_norm_nhwc_bwd_one_pass_kernelI11Fp16IOBf16WLi256ELi10ELi640EEv26Group_norm_nhwc_bwd_params,"aw",@nobits
	.sectionflags	@""
	.align	16
.nv.shared._Z35group_norm_nhwc_bwd_one_pass_kernelI11Fp16IOBf16WLi256ELi10ELi640EEv26Group_norm_nhwc_bwd_params:
	.zero		11472


//--------------------- .nv.shared._Z35group_norm_nhwc_bwd_one_pass_kernelI11Fp16IOBf16WLi512ELi10ELi640EEv26Group_norm_nhwc_bwd_params --------------------------
	.section	.nv.shared._Z35group_norm_nhwc_bwd_one_pass_kernelI11Fp16IOBf16WLi512ELi10ELi640EEv26Group_norm_nhwc_bwd_params,"aw",@nobits
	.sectionflags	@""
	.align	16
.nv.shared._Z35group_norm_nhwc_bwd_one_pass_kernelI11Fp16IOBf16WLi512ELi10ELi640EEv26Group_norm_nhwc_bwd_params:
	.zero		11472


//--------------------- .nv.shared._Z35group_norm_nhwc_bwd_one_pass_kernelI11Fp16IOFp16WLi64ELi10ELi640EEv26Group_norm_nhwc_bwd_params --------------------------
	.section	.nv.shared._Z35group_norm_nhwc_bwd_one_pass_kernelI11Fp16IOFp16WLi64ELi10ELi640EEv26Group_norm_nhwc_bwd_params,"aw",@nobits
	.sectionflags	@""
	.align	16
.nv.shared._Z35group_norm_nhwc_bwd_one_pass_kernelI11Fp16IOFp16WLi64ELi10ELi640EEv26Group_norm_nhwc_bwd_params:
	.zero		11472


//--------------------- .nv.shared._Z35group_norm_nhwc_bwd_one_pass_kernelI11Fp16IOFp16WLi128ELi10ELi640EEv26Group_norm_nhwc_bwd_params --------------------------
	.section	.nv.shared._Z35group_norm_nhwc_bwd_one_pass_kernelI11Fp16IOFp16WLi128ELi10ELi640EEv26Group_norm_nhwc_bwd_params,"aw",@nobits
	.sectionflags	@""
	.align	16
.nv.shared._Z35group_norm_nhwc_bwd_one_pass_kernelI11Fp16IOFp16WLi128ELi10ELi640EEv26Group_norm_nhwc_bwd_params:
	.zero		11472


//--------------------- .nv.shared._Z35group_norm_nhwc_bwd_one_pass_kernelI11Fp16IOFp16WLi256ELi10ELi640EEv26Group_norm_nhwc_bwd_params --------------------------
	.section	.nv.shared._Z35group_norm_nhwc_bwd_one_pass_kernelI11Fp16IOFp16WLi256ELi10ELi640EEv26Group_norm_nhwc_bwd_params,"aw",@nobits
	.sectionflags	@""
	.align	16
.nv.shared._Z35group_norm_nhwc_bwd_one_pass_kernelI11Fp16IOFp16WLi256ELi10ELi640EEv26Group_norm_nhwc_bwd_params:
	.zero		11472


//--------------------- .nv.shared._Z35group_norm_nhwc_bwd_one_pass_kernelI11Fp16IOFp16WLi512ELi10ELi640EEv26Group_norm_nhwc_bwd_params --------------------------
	.section	.nv.shared._Z35group_norm_nhwc_bwd_one_pass_kernelI11Fp16IOFp16WLi512ELi10ELi640EEv26Group_norm_nhwc_bwd_params,"aw",@nobits
	.sectionflags	@""
	.align	16
.nv.shared._Z35group_norm_nhwc_bwd_one_pass_kernelI11Fp16IOFp16WLi512ELi10ELi640EEv26Group_norm_nhwc_bwd_params:
	.zero		11472


//--------------------- .nv.shared._Z35group_norm_nhwc_bwd_one_pass_kernelI11Fp32IOFp32WLi64ELi10ELi640EEv26Group_norm_nhwc_bwd_params --------------------------
	.section	.nv.shared._Z35group_norm_nhwc_bwd_one_pass_kernelI11Fp32IOFp32WLi64ELi10ELi640EEv26Group_norm_nhwc_bwd_params,"aw",@nobits
	.sectionflags	@""
	.align	16
.nv.shared._Z35group_norm_nhwc_bwd_one_pass_kernelI11Fp32IOFp32WLi64ELi10ELi640EEv26Group_norm_nhwc_bwd_params:
	.zero		11472


//--------------------- .nv.shared._Z35group_norm_nhwc_bwd_one_pass_kernelI11Fp32IOFp32WLi128ELi10ELi640EEv26Group_norm_nhwc_bwd_params --------------------------
	.section	.nv.shared._Z35group_norm_nhwc_bwd_one_pass_kernelI11Fp32IOFp32WLi128ELi10ELi640EEv26Group_norm_nhwc_bwd_params,"aw",@nobits
	.sectionflags	@""
	.align	16
.nv.shared._Z35group_norm_nhwc_bwd_one_pass_kernelI11Fp32IOFp32WLi128ELi10ELi640EEv26Group_norm_nhwc_bwd_params:
	.zero		11472


//--------------------- .nv.shared._Z35group_norm_nhwc_bwd_one_pass_kernelI11Fp32IOFp32WLi256ELi10ELi640EEv26Group_norm_nhwc_bwd_params --------------------------
	.section	.nv.shared._Z35group_norm_nhwc_bwd_one_pass_kernelI11Fp32IOFp32WLi256ELi10ELi640EEv26Group_norm_nhwc_bwd_params,"aw",@nobits
	.sectionflags	@""
	.align	16
.nv.shared._Z35group_norm_nhwc_bwd_one_pass_kernelI11Fp32IOFp32WLi256ELi10ELi640EEv26Group_norm_nhwc_bwd_params:
	.zero		11472


//--------------------- .nv.shared._Z35group_norm_nhwc_bwd_one_pass_kernelI11Fp32IOFp32WLi512ELi10ELi640EEv26Group_norm_nhwc_bwd_params --------------------------
	.section	.nv.shared._Z35group_norm_nhwc_bwd_one_pass_kernelI11Fp32IOFp32WLi512ELi10ELi640EEv26Group_norm_nhwc_bwd_params,"aw",@nobits
	.sectionflags	@""
	.align	16
.nv.shared._Z35group_norm_nhwc_bwd_one_pass_kernelI11Fp32IOFp32WLi512ELi10ELi640EEv26Group_norm_nhwc_bwd_params:
	.zero		11472


//--------------------- .nv.shared._Z35group_norm_nhwc_bwd_one_pass_kernelI11Fp32IOBf16WLi64ELi10ELi640EEv26Group_norm_nhwc_bwd_params --------------------------
	.section	.nv.shared._Z35group_norm_nhwc_bwd_one_pass_kernelI11Fp32IOBf16WLi64ELi10ELi640EEv26Group_norm_nhwc_bwd_params,"aw",@nobits
	.sectionflags	@""
	.align	16
.nv.shared._Z35group_norm_nhwc_bwd_one_pass_kernelI11Fp32IOBf16WLi64ELi10ELi640EEv26Group_norm_nhwc_bwd_params:
	.zero		11472


//--------------------- .nv.shared._Z35group_norm_nhwc_bwd_one_pass_kernelI11Fp32IOBf16WLi128ELi10ELi640EEv26Group_norm_nhwc_bwd_params --------------------------
	.section	.nv.shared._Z35group_norm_nhwc_bwd_one_pass_kernelI11Fp32IOBf16WLi128ELi10ELi640EEv26Group_norm_nhwc_bwd_params,"aw",@nobits
	.sectionflags	@""
	.align	16
.nv.shared._Z35group_norm_nhwc_bwd_one_pass_kernelI11Fp32IOBf16WLi128ELi10ELi640EEv26Group_norm_nhwc_bwd_params:
	.zero		11472


//--------------------- .nv.shared._Z35group_norm_nhwc_bwd_one_pass_kernelI11Fp32IOBf16WLi256ELi10ELi640EEv26Group_norm_nhwc_bwd_params --------------------------
	.section	.nv.shared._Z35group_norm_nhwc_bwd_one_pass_kernelI11Fp32IOBf16WLi256ELi10ELi640EEv26Group_norm_nhwc_bwd_params,"aw",@nobits
	.sectionflags	@""
	.align	16
.nv.shared._Z35group_norm_nhwc_bwd_one_pass_kernelI11Fp32IOBf16WLi256ELi10ELi640EEv26Group_norm_nhwc_bwd_params:
	.zero		11472


//--------------------- .nv.shared._Z35group_norm_nhwc_bwd_one_pass_kernelI11Fp32IOBf16WLi512ELi10ELi640EEv26Group_norm_nhwc_bwd_params --------------------------
	.section	.nv.shared._Z35group_norm_nhwc_bwd_one_pass_kernelI11Fp32IOBf16WLi512ELi10ELi640EEv26Group_norm_nhwc_bwd_params,"aw",@nobits
	.sectionflags	@""
	.align	16
.nv.shared._Z35group_norm_nhwc_bwd_one_pass_kernelI11Fp32IOBf16WLi512ELi10ELi640EEv26Group_norm_nhwc_bwd_params:
	.zero		11472


//--------------------- .nv.shared._Z35group_norm_nhwc_bwd_one_pass_kernelI11Fp32IOFp16WLi64ELi10ELi640EEv26Group_norm_nhwc_bwd_params --------------------------
	.section	.nv.shared._Z35group_norm_nhwc_bwd_one_pass_kernelI11Fp32IOFp16WLi64ELi10ELi640EEv26Group_norm_nhwc_bwd_params,"aw",@nobits
	.sectionflags	@""
	.align	16
.nv.shared._Z35group_norm_nhwc_bwd_one_pass_kernelI11Fp32IOFp16WLi64ELi10ELi640EEv26Group_norm_nhwc_bwd_params:
	.zero		11472


//--------------------- .nv.shared._Z35group_norm_nhwc_bwd_one_pass_kernelI11Fp32IOFp16WLi128ELi10ELi640EEv26Group_norm_nhwc_bwd_params --------------------------
	.section	.nv.shared._Z35group_norm_nhwc_bwd_one_pass_kernelI11Fp32IOFp16WLi128ELi10ELi640EEv26Group_norm_nhwc_bwd_params,"aw",@nobits
	.sectionflags	@""
	.align	16
.nv.shared._Z35group_norm_nhwc_bwd_one_pass_kernelI11Fp32IOFp16WLi128ELi10ELi640EEv26Group_norm_nhwc_bwd_params:
	.zero		11472


//--------------------- .nv.shared._Z35group_norm_nhwc_bwd_one_pass_kernelI11Fp32IOFp16WLi256ELi10ELi640EEv26Group_norm_nhwc_bwd_params --------------------------
	.section	.nv.shared._Z35group_norm_nhwc_bwd_one_pass_kernelI11Fp32IOFp16WLi256ELi10ELi640EEv26Group_norm_nhwc_bwd_params,"aw",@nobits
	.sectionflags	@""
	.align	16
.nv.shared._Z35group_norm_nhwc_bwd_one_pass_kernelI11Fp32IOFp16WLi256ELi10ELi640EEv26Group_norm_nhwc_bwd_params:
	.zero		11472


//--------------------- .nv.shared._Z35group_norm_nhwc_bwd_one_pass_kernelI11Fp32IOFp16WLi512ELi10ELi640EEv26Group_norm_nhwc_bwd_params --------------------------
	.section	.nv.shared._Z35group_norm_nhwc_bwd_one_pass_kernelI11Fp32IOFp16WLi512ELi10ELi640EEv26Group_norm_nhwc_bwd_params,"aw",@nobits
	.sectionflags	@""
	.align	16
.nv.shared._Z35group_norm_nhwc_bwd_one_pass_kernelI11Fp32IOFp16WLi512ELi10ELi640EEv26Group_norm_nhwc_bwd_params:
	.zero		11472


//--------------------- .nv.shared._Z35group_norm_nhwc_fwd_one_pass_kernelI11Bf16IOFp32WLi64ELi10ELi640EEv26Group_norm_nhwc_fwd_params --------------------------
	.section	.nv.shared._Z35group_norm_nhwc_fwd_one_pass_kernelI11Bf16IOFp32WLi64ELi10ELi640EEv26Group_norm_nhwc_fwd_params,"aw",@nobits
	.sectionflags	@""
	.align	8
.nv.shared._Z35group_norm_nhwc_fwd_one_pass_kernelI11Bf16IOFp32WLi64ELi10ELi640EEv26Group_norm_nhwc_fwd_params:
	.zero		1224


//--------------------- .nv.shared._Z35group_norm_nhwc_fwd_one_pass_kernelI11Bf16IOFp32WLi128ELi10ELi640EEv26Group_norm_nhwc_fwd_params --------------------------
	.section	.nv.shared._Z35group_norm_nhwc_fwd_one_pass_kernelI11Bf16IOFp32WLi128ELi10ELi640EEv26Group_norm_nhwc_fwd_params,"aw",@nobits
	.sectionflags	@""
	.align	8
.nv.shared._Z35group_norm_nhwc_fwd_one_pass_kernelI11Bf16IOFp32WLi128ELi10ELi640EEv26Group_norm_nhwc_fwd_params:
	.zero		1224


//--------------------- .nv.shared._Z35group_norm_nhwc_fwd_one_pass_kernelI11Bf16IOFp32WLi256ELi10ELi640EEv26Group_norm_nhwc_fwd_params --------------------------
	.section	.nv.shared._Z35group_norm_nhwc_fwd_one_pass_kernelI11Bf16IOFp32WLi256ELi10ELi640EEv26Group_norm_nhwc_fwd_params,"aw",@nobits
	.sectionflags	@""
	.align	8
.nv.shared._Z35group_norm_nhwc_fwd_one_pass_kernelI11Bf16IOFp32WLi256ELi10ELi640EEv26Group_norm_nhwc_fwd_params:
	.zero		1224


//--------------------- .nv.shared._Z35group_norm_nhwc_fwd_one_pass_kernelI11Bf16IOFp32WLi512ELi10ELi640EEv26Group_norm_nhwc_fwd_params --------------------------
	.section	.nv.shared._Z35group_norm_nhwc_fwd_one_pass_kernelI11Bf16IOFp32WLi512ELi10ELi640EEv26Group_norm_nhwc_fwd_params,"aw",@nobits
	.sectionflags	@""
	.align	8
.nv.shared._Z35group_norm_nhwc_fwd_one_pass_kernelI11Bf16IOFp32WLi512ELi10ELi640EEv26Group_norm_nhwc_fwd_params:
	.zero		1224


//--------------------- .nv.shared._Z35group_norm_nhwc_fwd_one_pass_kernelI11Bf16IOBf16WLi64ELi10ELi640EEv26Group_norm_nhwc_fwd_params --------------------------
	.section	.nv.shared._Z35group_norm_nhwc_fwd_one_pass_kernelI11Bf16IOBf16WLi64ELi10ELi640EEv26Group_norm_nhwc_fwd_params,"aw",@nobits
	.sectionflags	@""
	.align	8
.nv.shared._Z35group_norm_nhwc_fwd_one_pass_kernelI11Bf16IOBf16WLi64ELi10ELi640EEv26Group_norm_nhwc_fwd_params:
	.zero		1224


//--------------------- .nv.shared._Z35group_norm_nhwc_fwd_one_pass_kernelI11Bf16IOBf16WLi128ELi10ELi640EEv26Group_norm_nhwc_fwd_params --------------------------
	.section	.nv.shared._Z35group_norm_nhwc_fwd_one_pass_kernelI11Bf16IOBf16WLi128ELi10ELi640EEv26Group_norm_nhwc_fwd_params,"aw",@nobits
	.sectionflags	@""
	.align	8
.nv.shared._Z35group_norm_nhwc_fwd_one_pass_kernelI11Bf16IOBf16WLi128ELi10ELi640EEv26Group_norm_nhwc_fwd_params:
	.zero		1224


//--------------------- .nv.shared._Z35group_norm_nhwc_fwd_one_pass_kernelI11Bf16IOBf16WLi256ELi10ELi640EEv26Group_norm_nhwc_fwd_params --------------------------
	.section	.nv.shared._Z35group_norm_nhwc_fwd_one_pass_kernelI11Bf16IOBf16WLi256ELi10ELi640EEv26Group_norm_nhwc_fwd_params,"aw",@nobits
	.sectionflags	@""
	.align	8
.nv.shared._Z35group_norm_nhwc_fwd_one_pass_kernelI11Bf16IOBf16WLi256ELi10ELi640EEv26Group_norm_nhwc_fwd_params:
	.zero		1224


//--------------------- .nv.shared._Z35group_norm_nhwc_fwd_one_pass_kernelI11Bf16IOBf16WLi512ELi10ELi640EEv26Group_norm_nhwc_fwd_params --------------------------
	.section	.nv.shared._Z35group_norm_nhwc_fwd_one_pass_kernelI11Bf16IOBf16WLi512ELi10ELi640EEv26Group_norm_nhwc_fwd_params,"aw",@nobits
	.sectionflags	@""
	.align	8
.nv.shared._Z35group_norm_nhwc_fwd_one_pass_kernelI11Bf16IOBf16WLi512ELi10ELi640EEv26Group_norm_nhwc_fwd_params:
	.zero		1224


//--------------------- .nv.shared._Z35group_norm_nhwc_fwd_one_pass_kernelI11Bf16IOFp16WLi64ELi10ELi640EEv26Group_norm_nhwc_fwd_params --------------------------
	.section	.nv.shared._Z35group_norm_nhwc_fwd_one_pass_kernelI11Bf16IOFp16WLi64ELi10ELi640EEv26Group_norm_nhwc_fwd_params,"aw",@nobits
	.sectionflags	@""
	.align	8
.nv.shared._Z35group_norm_nhwc_fwd_one_pass_kernelI11Bf16IOFp16WLi64ELi10ELi640EEv26Group_norm_nhwc_fwd_params:
	.zero		1224


//--------------------- .nv.shared._Z35group_norm_nhwc_fwd_one_pass_kernelI11Bf16IOFp16WLi128ELi10ELi640EEv26Group_norm_nhwc_fwd_params --------------------------
	.section	.nv.shared._Z35group_norm_nhwc_fwd_one_pass_kernelI11Bf16IOFp16WLi128ELi10ELi640EEv26Group_norm_nhwc_fwd_params,"aw",@nobits
	.sectionflags	@""
	.align	8
.nv.shared._Z35group_norm_nhwc_fwd_one_pass_kernelI11Bf16IOFp16WLi128ELi10ELi640EEv26Group_norm_nhwc_fwd_params:
	.zero		1224


//--------------------- .nv.shared._Z35group_norm_nhwc_fwd_one_pass_kernelI11Bf16IOFp16WLi256ELi10ELi640EEv26Group_norm_nhwc_fwd_params --------------------------
	.section	.nv.shared._Z35group_norm_nhwc_fwd_one_pass_kernelI11Bf16IOFp16WLi256ELi10ELi640EEv26Group_norm_nhwc_fwd_params,"aw",@nobits
	.sectionflags	@""
	.align	8
.nv.shared._Z35group_norm_nhwc_fwd_one_pass_kernelI11Bf16IOFp16WLi256ELi10ELi640EEv26Group_norm_nhwc_fwd_params:
	.zero		1224


//--------------------- .nv.shared._Z35group_norm_nhwc_fwd_one_pass_kernelI11Bf16IOFp16WLi512ELi10ELi640EEv26Group_norm_nhwc_fwd_params --------------------------
	.section	.nv.shared._Z35group_norm_nhwc_fwd_one_pass_kernelI11Bf16IOFp16WLi512ELi10ELi640EEv26Group_norm_nhwc_fwd_params,"aw",@nobits
	.sectionflags	@""
	.align	8
.nv.shared._Z35group_norm_nhwc_fwd_one_pass_kernelI11Bf16IOFp16WLi512ELi10ELi640EEv26Group_norm_nhwc_fwd_params:
	.zero		1224


//--------------------- .nv.shared._Z35group_norm_nhwc_fwd_one_pass_kernelI11Fp16IOFp32WLi64ELi10ELi640EEv26Group_norm_nhwc_fwd_params --------------------------
	.section	.nv.shared._Z35group_norm_nhwc_fwd_one_pass_kernelI11Fp16IOFp32WLi64ELi10ELi640EEv26Group_norm_nhwc_fwd_params,"aw",@nobits
	.sectionflags	@""
	.align	8
.nv.shared._Z35group_norm_nhwc_fwd_one_pass_kernelI11Fp16IOFp32WLi64ELi10ELi640EEv26Group_norm_nhwc_fwd_params:
	.zero		1224


//--------------------- .nv.shared._Z35group_norm_nhwc_fwd_one_pass_kernelI11Fp16IOFp32WLi128ELi10ELi640EEv26Group_norm_nhwc_fwd_params --------------------------
	.section	.nv.shared._Z35group_norm_nhwc_fwd_one_pass_kernelI11Fp16IOFp32WLi128ELi10ELi640EEv26Group_norm_nhwc_fwd_params,"aw",@nobits
	.sectionflags	@""
	.align	8
.nv.shared._Z35group_norm_nhwc_fwd_one_pass_kernelI11Fp16IOFp32WLi128ELi10ELi640EEv26Group_norm_nhwc_fwd_params:
	.zero		1224


//--------------------- .nv.shared._Z35group_norm_nhwc_fwd_one_pass_kernelI11Fp16IOFp32WLi256ELi10ELi640EEv26Group_norm_nhwc_fwd_params --------------------------
	.section	.nv.shared._Z35group_norm_nhwc_fwd_one_pass_kernelI11Fp16IOFp32WLi256ELi10ELi640EEv26Group_norm_nhwc_fwd_params,"aw",@nobits
	.sectionflags	@""
	.align	8
.nv.shared._Z35group_norm_nhwc_fwd_one_pass_kernelI11Fp16IOFp32WLi256ELi10ELi640EEv26Group_norm_nhwc_fwd_params:
	.zero		1224


//--------------------- .nv.shared._Z35group_norm_nhwc_fwd_one_pass_kernelI11Fp16IOFp32WLi512ELi10ELi640EEv26Group_norm_nhwc_fwd_params --------------------------
	.section	.nv.shared._Z35group_norm_nhwc_fwd_one_pass_kernelI11Fp16IOFp32WLi512ELi10ELi640EEv26Group_norm_nhwc_fwd_params,"aw",@nobits
	.sectionflags	@""
	.align	8
.nv.shared._Z35group_norm_nhwc_fwd_one_pass_kernelI11Fp16IOFp32WLi512ELi10ELi640EEv26Group_norm_nhwc_fwd_params:
	.zero		1224


//--------------------- .nv.shared._Z35group_norm_nhwc_fwd_one_pass_kernelI11Fp16IOBf16WLi64ELi10ELi640EEv26Group_norm_nhwc_fwd_params --------------------------
	.section	.nv.shared._Z35group_norm_nhwc_fwd_one_pass_kernelI11Fp16IOBf16WLi64ELi10ELi640EEv26Group_norm_nhwc_fwd_params,"aw",@nobits
	.sectionflags	@""
	.align	8
.nv.shared._Z35group_norm_nhwc_fwd_one_pass_kernelI11Fp16IOBf16WLi64ELi10ELi640EEv26Group_norm_nhwc_fwd_params:
	.zero		1224


//--------------------- .nv.shared._Z35group_norm_nhwc_fwd_one_pass_kernelI11Fp16IOBf16WLi128ELi10ELi640EEv26Group_norm_nhwc_fwd_params --------------------------
	.section	.nv.shared._Z35group_norm_nhwc_fwd_one_pass_kernelI11Fp16IOBf16WLi128ELi10ELi640EEv26Group_norm_nhwc_fwd_params,"aw",@nobits
	.sectionflags	@""
	.align	8
.nv.shared._Z35group_norm_nhwc_fwd_one_pass_kernelI11Fp16IOBf16WLi128ELi10ELi640EEv26Group_norm_nhwc_fwd_params:
	.zero		1224


//--------------------- .nv.shared._Z35group_norm_nhwc_fwd_one_pass_kernelI11Fp16IOBf16WLi256ELi10ELi640EEv26Group_norm_nhwc_fwd_params --------------------------
	.section	.nv.shared._Z35group_norm_nhwc_fwd_one_pass_kernelI11Fp16IOBf16WLi256ELi10ELi640EEv26Group_norm_nhwc_fwd_params,"aw",@nobits
	.sectionflags	@""
	.align	8
.nv.shared._Z35group_norm_nhwc_fwd_one_pass_kernelI11Fp16IOBf16WLi256ELi10ELi640EEv26Group_norm_nhwc_fwd_params:
	.zero		1224


//--------------------- .nv.shared._Z35group_norm_nhwc_fwd_one_pass_kernelI11Fp16IOBf16WLi512ELi10ELi640EEv26Group_norm_nhwc_fwd_params --------------------------
	.section	.nv.shared._Z35group_norm_nhwc_fwd_one_pass_kernelI11Fp16IOBf16WLi512ELi10ELi640EEv26Group_norm_nhwc_fwd_params,"aw",@nobits
	.sectionflags	@""
	.align	8
.nv.shared._Z35group_norm_nhwc_fwd_one_pass_kernelI11Fp16IOBf16WLi512ELi10ELi640EEv26Group_norm_nhwc_fwd_params:
	.zero		1224


//--------------------- .nv.shared._Z35group_norm_nhwc_fwd_one_pass_kernelI11Fp16IOFp16WLi64ELi10ELi640EEv26Group_norm_nhwc_fwd_params --------------------------
	.section	.nv.shared._Z35group_norm_nhwc_fwd_one_pass_kernelI11Fp16IOFp16WLi64ELi10ELi640EEv26Group_norm_nhwc_fwd_params,"aw",@nobits
	.sectionflags	@""
	.align	8
.nv.shared._Z35group_norm_nhwc_fwd_one_pass_kernelI11Fp16IOFp16WLi64ELi10ELi640EEv26Group_norm_nhwc_fwd_params:
	.zero		1224


//--------------------- .nv.shared._Z35group_norm_nhwc_fwd_one_pass_kernelI11Fp16IOFp16WLi128ELi10ELi640EEv26Group_norm_nhwc_fwd_params --------------------------
	.section	.nv.shared._Z35group_norm_nhwc_fwd_one_pass_kernelI11Fp16IOFp16WLi128ELi10ELi640EEv26Group_norm_nhwc_fwd_params,"aw",@nobits
	.sectionflags	@""
	.align	8
.nv.shared._Z35group_norm_nhwc_fwd_one_pass_kernelI11Fp16IOFp16WLi128ELi10ELi640EEv26Group_norm_nhwc_fwd_params:
	.zero		1224


//--------------------- .nv.shared._Z35group_norm_nhwc_fwd_one_pass_kernelI11Fp16IOFp16WLi256ELi10ELi640EEv26Group_norm_nhwc_fwd_params --------------------------
	.section	.nv.shared._Z35group_norm_nhwc_fwd_one_pass_kernelI11Fp16IOFp16WLi256ELi10ELi640EEv26Group_norm_nhwc_fwd_params,"aw",@nobits
	.sectionflags	@""
	.align	8
.nv.shared._Z35group_norm_nhwc_fwd_one_pass_kernelI11Fp16IOFp16WLi256ELi10ELi640EEv26Group_norm_nhwc_fwd_params:
	.zero		1224


//--------------------- .nv.shared._Z35group_norm_nhwc_fwd_one_pass_kernelI11Fp16IOFp16WLi512ELi10ELi640EEv26Group_norm_nhwc_fwd_params --------------------------
	.section	.nv.shared._Z35group_norm_nhwc_fwd_one_pass_kernelI11Fp16IOFp16WLi512ELi10ELi640EEv26Group_norm_nhwc_fwd_params,"aw",@nobits
	.sectionflags	@""
	.align	8
.nv.shared._Z35group_norm_nhwc_fwd_one_pass_kernelI11Fp16IOFp16WLi512ELi10ELi640EEv26Group_norm_nhwc_fwd_params:
	.zero		1224


//--------------------- .nv.shared._Z35group_norm_nhwc_fwd_one_pass_kernelI11Fp32IOFp32WLi64ELi10ELi640EEv26Group_norm_nhwc_fwd_params --------------------------
	.section	.nv.shared._Z35group_norm_nhwc_fwd_one_pass_kernelI11Fp32IOFp32WLi64ELi10ELi640EEv26Group_norm_nhwc_fwd_params,"aw",@nobits
	.sectionflags	@""
	.align	8
.nv.shared._Z35group_norm_nhwc_fwd_one_pass_kernelI11Fp32IOFp32WLi64ELi10ELi640EEv26Group_norm_nhwc_fwd_params:
	.zero		1224


//--------------------- .nv.shared._Z35group_norm_nhwc_fwd_one_pass_kernelI11Fp32IOFp32WLi128ELi10ELi640EEv26Group_norm_nhwc_fwd_params --------------------------
	.section	.nv.shared._Z35group_norm_nhwc_fwd_one_pass_kernelI11Fp32IOFp32WLi128ELi10ELi640EEv26Group_norm_nhwc_fwd_params,"aw",@nobits
	.sectionflags	@""
	.align	8
.nv.shared._Z35group_norm_nhwc_fwd_one_pass_kernelI11Fp32IOFp32WLi128ELi10ELi640EEv26Group_norm_nhwc_fwd_params:
	.zero		1224


//--------------------- .nv.shared._Z35group_norm_nhwc_fwd_one_pass_kernelI11Fp32IOFp32WLi256ELi10ELi640EEv26Group_norm_nhwc_fwd_params --------------------------
	.section	.nv.shared._Z35group_norm_nhwc_fwd_one_pass_kernelI11Fp32IOFp32WLi256ELi10ELi640EEv26Group_norm_nhwc_fwd_params,"aw",@nobits
	.sectionflags	@""
	.align	8
.nv.shared._Z35group_norm_nhwc_fwd_one_pass_kernelI11Fp32IOFp32WLi256ELi10ELi640EEv26Group_norm_nhwc_fwd_params:
	.zero		1224


//--------------------- .nv.shared._Z35group_norm_nhwc_fwd_one_pass_kernelI11Fp32IOFp32WLi512ELi10ELi640EEv26Group_norm_nhwc_fwd_params --------------------------
	.section	.nv.shared._Z35group_norm_nhwc_fwd_one_pass_kernelI11Fp32IOFp32WLi512ELi10ELi640EEv26Group_norm_nhwc_fwd_params,"aw",@nobits
	.sectionflags	@""
	.align	8
.nv.shared._Z35group_norm_nhwc_fwd_one_pass_kernelI11Fp32IOFp32WLi512ELi10ELi640EEv26Group_norm_nhwc_fwd_params:
	.zero		1224


//--------------------- .nv.shared._Z35group_norm_nhwc_fwd_one_pass_kernelI11Fp32IOBf16WLi64ELi10ELi640EEv26Group_norm_nhwc_fwd_params --------------------------
	.section	.nv.shared._Z35group_norm_nhwc_fwd_one_pass_kernelI11Fp32IOBf16WLi64ELi10ELi640EEv26Group_norm_nhwc_fwd_params,"aw",@nobits
	.sectionflags	@""
	.align	8
.nv.shared._Z35group_norm_nhwc_fwd_one_pass_kernelI11Fp32IOBf16WLi64ELi10ELi640EEv26Group_norm_nhwc_fwd_params:
	.zero		1224


//--------------------- .nv.shared._Z35group_norm_nhwc_fwd_one_pass_kernelI11Fp32IOBf16WLi128ELi10ELi640EEv26Group_norm_nhwc_fwd_params --------------------------
	.section	.nv.shared._Z35group_norm_nhwc_fwd_one_pass_kernelI11Fp32IOBf16WLi128ELi10ELi640EEv26Group_norm_nhwc_fwd_params,"aw",@nobits
	.sectionflags	@""
	.align	8
.nv.shared._Z35group_norm_nhwc_fwd_one_pass_kernelI11Fp32IOBf16WLi128ELi10ELi640EEv26Group_norm_nhwc_fwd_params:
	.zero		1224


//--------------------- .nv.shared._Z35group_norm_nhwc_fwd_one_pass_kernelI11Fp32IOBf16WLi256ELi10ELi640EEv26Group_norm_nhwc_fwd_params --------------------------
	.section	.nv.shared._Z35group_norm_nhwc_fwd_one_pass_kernelI11Fp32IOBf16WLi256ELi10ELi640EEv26Group_norm_nhwc_fwd_params,"aw",@nobits
	.sectionflags	@""
	.align	8
.nv.shared._Z35group_norm_nhwc_fwd_one_pass_kernelI11Fp32IOBf16WLi256ELi10ELi640EEv26Group_norm_nhwc_fwd_params:
	.zero		1224


//--------------------- .nv.shared._Z35group_norm_nhwc_fwd_one_pass_kernelI11Fp32IOBf16WLi512ELi10ELi640EEv26Group_norm_nhwc_fwd_params --------------------------
	.section	.nv.shared._Z35group_norm_nhwc_fwd_one_pass_kernelI11Fp32IOBf16WLi512ELi10ELi640EEv26Group_norm_nhwc_fwd_params,"aw",@nobits
	.sectionflags	@""
	.align	8
.nv.shared._Z35group_norm_nhwc_fwd_one_pass_kernelI11Fp32IOBf16WLi512ELi10ELi640EEv26Group_norm_nhwc_fwd_params:
	.zero		1224


//--------------------- .nv.shared._Z35group_norm_nhwc_fwd_one_pass_kernelI11Fp32IOFp16WLi64ELi10ELi640EEv26Group_norm_nhwc_fwd_params --------------------------
	.section	.nv.shared._Z35group_norm_nhwc_fwd_one_pass_kernelI11Fp32IOFp16WLi64ELi10ELi640EEv26Group_norm_nhwc_fwd_params,"aw",@nobits
	.sectionflags	@""
	.align	8
.nv.shared._Z35group_norm_nhwc_fwd_one_pass_kernelI11Fp32IOFp16WLi64ELi10ELi640EEv26Group_norm_nhwc_fwd_params:
	.zero		1224


//--------------------- .nv.shared._Z35group_norm_nhwc_fwd_one_pass_kernelI11Fp32IOFp16WLi128ELi10ELi640EEv26Group_norm_nhwc_fwd_params --------------------------
	.section	.nv.shared._Z35group_norm_nhwc_fwd_one_pass_kernelI11Fp32IOFp16WLi128ELi10ELi640EEv26Group_norm_nhwc_fwd_params,"aw",@nobits
	.sectionflags	@""
	.align	8
.nv.shared._Z35group_norm_nhwc_fwd_one_pass_kernelI11Fp32IOFp16WLi128ELi10ELi640EEv26Group_norm_nhwc_fwd_params:
	.zero		1224


//--------------------- .nv.shared._Z35group_norm_nhwc_fwd_one_pass_kernelI11Fp32IOFp16WLi256ELi10ELi640EEv26Group_norm_nhwc_fwd_params --------------------------
	.section	.nv.shared._Z35group_norm_nhwc_fwd_one_pass_kernelI11Fp32IOFp16WLi256ELi10ELi640EEv26Group_norm_nhwc_fwd_params,"aw",@nobits
	.sectionflags	@""
	.align	8
.nv.shared._Z35group_norm_nhwc_fwd_one_pass_kernelI11Fp32IOFp16WLi256ELi10ELi640EEv26Group_norm_nhwc_fwd_params:
	.zero		1224


//--------------------- .nv.shared._Z35group_norm_nhwc_fwd_one_pass_kernelI11Fp32IOFp16WLi512ELi10ELi640EEv26Group_norm_nhwc_fwd_params --------------------------
	.section	.nv.shared._Z35group_norm_nhwc_fwd_one_pass_kernelI11Fp32IOFp16WLi512ELi10ELi640EEv26Group_norm_nhwc_fwd_params,"aw",@nobits
	.sectionflags	@""
	.align	8
.nv.shared._Z35group_norm_nhwc_fwd_one_pass_kernelI11Fp32IOFp16WLi512ELi10ELi640EEv26Group_norm_nhwc_fwd_params:
	.zero		1224


//--------------------- .nv.constant0._ZN3cub17CUB_300001_SM_9006detail11EmptyKernelIvEEvv --------------------------
	.section	.nv.constant0._ZN3cub17CUB_300001_SM_9006detail11EmptyKernelIvEEvv,"a",@progbits
	.sectionflags	@""
	.align	4
.nv.constant0._ZN3cub17CUB_300001_SM_9006detail11EmptyKernelIvEEvv:
	.zero		528


//--------------------- .nv.constant0._Z35group_norm_nhwc_bwd_one_pass_kernelI11Bf16IOFp32WLi64ELi10ELi640EEv26Group_norm_nhwc_bwd_params --------------------------
	.section	.nv.constant0._Z35group_norm_nhwc_bwd_one_pass_kernelI11Bf16IOFp32WLi64ELi10ELi640EEv26Group_norm_nhwc_bwd_params,"a",@progbits
	.sectionflags	@""
	.align	4
.nv.constant0._Z35group_norm_nhwc_bwd_one_pass_kernelI11Bf16IOFp32WLi64ELi10ELi640EEv26Group_norm_nhwc_bwd_params:
	.zero		712


//--------------------- .nv.constant0._Z35group_norm_nhwc_bwd_one_pass_kernelI11Bf16IOFp32WLi128ELi10ELi640EEv26Group_norm_nhwc_bwd_params --------------------------
	.section	.nv.constant0._Z35group_norm_nhwc_bwd_one_pass_kernelI11Bf16IOFp32WLi128ELi10ELi640EEv26Group_norm_nhwc_bwd_params,"a",@progbits
	.sectionflags	@""
	.align	4
.nv.constant0._Z35group_norm_nhwc_bwd_one_pass_kernelI11Bf16IOFp32WLi128ELi10ELi640EEv26Group_norm_nhwc_bwd_params:
	.zero		712


//--------------------- .nv.constant0._Z35group_norm_nhwc_bwd_one_pass_kernelI11Bf16IOFp32WLi256ELi10ELi640EEv26Group_norm_nhwc_bwd_params --------------------------
	.section	.nv.constant0._Z35group_norm_nhwc_bwd_one_pass_kernelI11Bf16IOFp32WLi256ELi10ELi640EEv26Group_norm_nhwc_bwd_params,"a",@progbits
	.sectionflags	@""
	.align	4
.nv.constant0._Z35group_norm_nhwc_bwd_one_pass_kernelI11Bf16IOFp32WLi256ELi10ELi640EEv26Group_norm_nhwc_bwd_params:
	.zero		712


//--------------------- .nv.constant0._Z35group_norm_nhwc_bwd_one_pass_kernelI11Bf16IOFp32WLi512ELi10ELi640EEv26Group_norm_nhwc_bwd_params --------------------------
	.section	.nv.constant0._Z35group_norm_nhwc_bwd_one_pass_kernelI11Bf16IOFp32WLi512ELi10ELi640EEv26Group_norm_nhwc_bwd_params,"a",@progbits
	.sectionflags	@""
	.align	4
.nv.constant0._Z35group_norm_nhwc_bwd_one_pass_kernelI11Bf16IOFp32WLi512ELi10ELi640EEv26Group_norm_nhwc_bwd_params:
	.zero		712


//--------------------- .nv.constant0._Z35group_norm_nhwc_bwd_one_pass_kernelI11Bf16IOBf16WLi64ELi10ELi640EEv26Group_norm_nhwc_bwd_params --------------------------
	.section	.nv.constant0._Z35group_norm_nhwc_bwd_one_pass_kernelI11Bf16IOBf16WLi64ELi10ELi640EEv26Group_norm_nhwc_bwd_params,"a",@progbits
	.sectionflags	@""
	.align	4
.nv.constant0._Z35group_norm_nhwc_bwd_one_pass_kernelI11Bf16IOBf16WLi64ELi10ELi640EEv26Group_norm_nhwc_bwd_params:
	.zero		712


//--------------------- .nv.constant0._Z35group_norm_nhwc_bwd_one_pass_kernelI11Bf16IOBf16WLi128ELi10ELi640EEv26Group_norm_nhwc_bwd_params --------------------------
	.section	.nv.constant0._Z35group_norm_nhwc_bwd_one_pass_kernelI11Bf16IOBf16WLi128ELi10ELi640EEv26Group_norm_nhwc_bwd_params,"a",@progbits
	.sectionflags	@""
	.align	4
.nv.constant0._Z35group_norm_nhwc_bwd_one_pass_kernelI11Bf16IOBf16WLi128ELi10ELi640EEv26Group_norm_nhwc_bwd_params:
	.zero		712


//--------------------- .nv.constant0._Z35group_norm_nhwc_bwd_one_pass_kernelI11Bf16IOBf16WLi256ELi10ELi640EEv26Group_norm_nhwc_bwd_params --------------------------
	.section	.nv.constant0._Z35group_norm_nhwc_bwd_one_pass_kernelI11Bf16IOBf16WLi256ELi10ELi640EEv26Group_norm_nhwc_bwd_params,"a",@progbits
	.sectionflags	@""
	.align	4
.nv.constant0._Z35group_norm_nhwc_bwd_one_pass_kernelI11Bf16IOBf16WLi256ELi10ELi640EEv26Group_norm_nhwc_bwd_params:
	.zero		712


//--------------------- .nv.constant0._Z35group_norm_nhwc_bwd_one_pass_kernelI11Bf16IOBf16WLi512ELi10ELi640EEv26Group_norm_nhwc_bwd_params --------------------------
	.section	.nv.constant0._Z35group_norm_nhwc_bwd_one_pass_kernelI11Bf16IOBf16WLi512ELi10ELi640EEv26Group_norm_nhwc_bwd_params,"a",@progbits
	.sectionflags	@""
	.align	4
.nv.constant0._Z35group_norm_nhwc_bwd_one_pass_kernelI11Bf16IOBf16WLi512ELi10ELi640EEv26Group_norm_nhwc_bwd_params:
	.zero		712


//--------------------- .nv.constant0._Z35group_norm_nhwc_bwd_one_pass_kernelI11Bf16IOFp16WLi64ELi10ELi640EEv26Group_norm_nhwc_bwd_params --------------------------
	.section	.nv.constant0._Z35group_norm_nhwc_bwd_one_pass_kernelI11Bf16IOFp16WLi64ELi10ELi640EEv26Group_norm_nhwc_bwd_params,"a",@progbits
	.sectionflags	@""
	.align	4
.nv.constant0._Z35group_norm_nhwc_bwd_one_pass_kernelI11Bf16IOFp16WLi64ELi10ELi640EEv26Group_norm_nhwc_bwd_params:
	.zero		712


//--------------------- .nv.constant0._Z35group_norm_nhwc_bwd_one_pass_kernelI11Bf16IOFp16WLi128ELi10ELi640EEv26Group_norm_nhwc_bwd_params --------------------------
	.section	.nv.constant0._Z35group_norm_nhwc_bwd_one_pass_kernelI11Bf16IOFp16WLi128ELi10ELi640EEv26Group_norm_nhwc_bwd_params,"a",@progbits
	.sectionflags	@""
	.align	4
.nv.constant0._Z35group_norm_nhwc_bwd_one_pass_kernelI11Bf16IOFp16WLi128ELi10ELi640EEv26Group_norm_nhwc_bwd_params:
	.zero		712


//--------------------- .nv.constant0._Z35group_norm_nhwc_bwd_one_pass_kernelI11Bf16IOFp16WLi256ELi10ELi640EEv26Group_norm_nhwc_bwd_params --------------------------
	.section	.nv.constant0._Z35group_norm_nhwc_bwd_one_pass_kernelI11Bf16IOFp16WLi256ELi10ELi640EEv26Group_norm_nhwc_bwd_params,"a",@progbits
	.sectionflags	@""
	.align	4
.nv.constant0._Z35group_norm_nhwc_bwd_one_pass_kernelI11Bf16IOFp16WLi256ELi10ELi640EEv26Group_norm_nhwc_bwd_params:
	.zero		712


//--------------------- .nv.constant0._Z35group_norm_nhwc_bwd_one_pass_kernelI11Bf16IOFp16WLi512ELi10ELi640EEv26Group_norm_nhwc_bwd_params --------------------------
	.section	.nv.constant0._Z35group_norm_nhwc_bwd_one_pass_kernelI11Bf16IOFp16WLi512ELi10ELi640EEv26Group_norm_nhwc_bwd_params,"a",@progbits
	.sectionflags	@""
	.align	4
.nv.constant0._Z35group_norm_nhwc_bwd_one_pass_kernelI11Bf16IOFp16WLi512ELi10ELi640EEv26Group_norm_nhwc_bwd_params:
	.zero		712


//--------------------- .nv.constant0._Z35group_norm_nhwc_bwd_one_pass_kernelI11Fp16IOFp32WLi64ELi10ELi640EEv26Group_norm_nhwc_bwd_params --------------------------
	.section	.nv.constant0._Z35group_norm_nhwc_bwd_one_pass_kernelI11Fp16IOFp32WLi64ELi10ELi640EEv26Group_norm_nhwc_bwd_params,"a",@progbits
	.sectionflags	@""
	.align	4
.nv.constant0._Z35group_norm_nhwc_bwd_one_pass_kernelI11Fp16IOFp32WLi64ELi10ELi640EEv26Group_norm_nhwc_bwd_params:
	.zero		712


//--------------------- .nv.constant0._Z35group_norm_nhwc_bwd_one_pass_kernelI11Fp16IOFp32WLi128ELi10ELi640EEv26Group_norm_nhwc_bwd_params --------------------------
	.section	.nv.constant0._Z35group_norm_nhwc_bwd_one_pass_kernelI11Fp16IOFp32WLi128ELi10ELi640EEv26Group_norm_nhwc_bwd_params,"a",@progbits
	.sectionflags	@""
	.align	4
.nv.constant0._Z35group_norm_nhwc_bwd_one_pass_kernelI11Fp16IOFp32WLi128ELi10ELi640EEv26Group_norm_nhwc_bwd_params:
	.zero		712


//--------------------- .nv.constant0._Z35group_norm_nhwc_bwd_one_pass_kernelI11Fp16IOFp32WLi256ELi10ELi640EEv26Group_norm_nhwc_bwd_params --------------------------
	.section	.nv.constant0._Z35group_norm_nhwc_bwd_one_pass_kernelI11Fp16IOFp32WLi256ELi10ELi640EEv26Group_norm_nhwc_bwd_params,"a",@progbits
	.sectionflags	@""
	.align	4
.nv.constant0._Z35group_norm_nhwc_bwd_one_pass_kernelI11Fp16IOFp32WLi256ELi10ELi640EEv26Group_norm_nhwc_bwd_params:
	.zero		712


//--------------------- .nv.constant0._Z35group_norm_nhwc_bwd_one_pass_kernelI11Fp16IOFp32WLi512ELi10ELi640EEv26Group_norm_nhwc_bwd_params --------------------------
	.section	.nv.constant0._Z35group_norm_nhwc_bwd_one_pass_kernelI11Fp16IOFp32WLi512ELi10ELi640EEv26Group_norm_nhwc_bwd_params,"a",@progbits
	.sectionflags	@""
	.align	4
.nv.constant0._Z35group_norm_nhwc_bwd_one_pass_kernelI11Fp16IOFp32WLi512ELi10ELi640EEv26Group_norm_nhwc_bwd_params:
	.zero		712


//--------------------- .nv.constant0._Z35group_norm_nhwc_bwd_one_pass_kernelI11Fp16IOBf16WLi64ELi10ELi640EEv26Group_norm_nhwc_bwd_params --------------------------
	.section	.nv.constant0._Z35group_norm_nhwc_bwd_one_pass_kernelI11Fp16IOBf16WLi64ELi10ELi640EEv26Group_norm_nhwc_bwd_params,"a",@progbits
	.sectionflags	@""
	.align	4
.nv.constant0._Z35group_norm_nhwc_bwd_one_pass_kernelI11Fp16IOBf16WLi64ELi10ELi640EEv26Group_norm_nhwc_bwd_params:
	.zero		712


//--------------------- .nv.constant0._Z35group_norm_nhwc_bwd_one_pass_kernelI11Fp16IOBf16WLi128ELi10ELi640EEv26Group_norm_nhwc_bwd_params --------------------------
	.section	.nv.constant0._Z35group_norm_nhwc_bwd_one_pass_kernelI11Fp16IOBf16WLi128ELi10ELi640EEv26Group_norm_nhwc_bwd_params,"a",@progbits
	.sectionflags	@""
	.align	4
.nv.constant0._Z35group_norm_nhwc_bwd_one_pass_kernelI11Fp16IOBf16WLi128ELi10ELi640EEv26Group_norm_nhwc_bwd_params:
	.zero		712


//--------------------- .nv.constant0._Z35group_norm_nhwc_bwd_one_pass_kernelI11Fp16IOBf16WLi256ELi10ELi640EEv26Group_norm_nhwc_bwd_params --------------------------
	.section	.nv.constant0._Z35group_norm_nhwc_bwd_one_pass_kernelI11Fp16IOBf16WLi256ELi10ELi640EEv26Group_norm_nhwc_bwd_params,"a",@progbits
	.sectionflags	@""
	.align	4
.nv.constant0._Z35group_norm_nhwc_bwd_one_pass_kernelI11Fp16IOBf16WLi256ELi10ELi640EEv26Group_norm_nhwc_bwd_params:
	.zero		712


//--------------------- .nv.constant0._Z35group_norm_nhwc_bwd_one_pass_kernelI11Fp16IOBf16WLi512ELi10ELi640EEv26Group_norm_nhwc_bwd_params --------------------------
	.section	.nv.constant0._Z35group_norm_nhwc_bwd_one_pass_kernelI11Fp16IOBf16WLi512ELi10ELi640EEv26Group_norm_nhwc_bwd_params,"a",@progbits
	.sectionflags	@""
	.align	4
.nv.constant0._Z35group_norm_nhwc_bwd_one_pass_kernelI11Fp16IOBf16WLi512ELi10ELi640EEv26Group_norm_nhwc_bwd_params:
	.zero		712


//--------------------- .nv.constant0._Z35group_norm_nhwc_bwd_one_pass_kernelI11Fp16IOFp16WLi64ELi10ELi640EEv26Group_norm_nhwc_bwd_params --------------------------
	.section	.nv.constant0._Z35group_norm_nhwc_bwd_one_pass_kernelI11Fp16IOFp16WLi64ELi10ELi640EEv26Group_norm_nhwc_bwd_params,"a",@progbits
	.sectionflags	@""
	.align	4
.nv.constant0._Z35group_norm_nhwc_bwd_one_pass_kernelI11Fp16IOFp16WLi64ELi10ELi640EEv26Group_norm_nhwc_bwd_params:
	.zero		712


//--------------------- .nv.constant0._Z35group_norm_nhwc_bwd_one_pass_kernelI11Fp16IOFp16WLi128ELi10ELi640EEv26Group_norm_nhwc_bwd_params --------------------------
	.section	.nv.constant0._Z35group_norm_nhwc_bwd_one_pass_kernelI11Fp16IOFp16WLi128ELi10ELi640EEv26Group_norm_nhwc_bwd_params,"a",@progbits
	.sectionflags	@""
	.align	4
.nv.constant0._Z35group_norm_nhwc_bwd_one_pass_kernelI11Fp16IOFp16WLi128ELi10ELi640EEv26Group_norm_nhwc_bwd_params:
	.zero		712


//--------------------- .nv.constant0._Z35group_norm_nhwc_bwd_one_pass_kernelI11Fp16IOFp16WLi256ELi10ELi640EEv26Group_norm_nhwc_bwd_params --------------------------
	.section	.nv.constant0._Z35group_norm_nhwc_bwd_one_pass_kernelI11Fp16IOFp16WLi256ELi10ELi640EEv26Group_norm_nhwc_bwd_params,"a",@progbits
	.sectionflags	@""
	.align	4
.nv.constant0._Z35group_norm_nhwc_bwd_one_pass_kernelI11Fp16IOFp16WLi256ELi10ELi640EEv26Group_norm_nhwc_bwd_params:
	.zero		712


//--------------------- .nv.constant0._Z35group_norm_nhwc_bwd_one_pass_kernelI11Fp16IOFp16WLi512ELi10ELi640EEv26Group_norm_nhwc_bwd_params --------------------------
	.section	.nv.constant0._Z35group_norm_nhwc_bwd_one_pass_kernelI11Fp16IOFp16WLi512ELi10ELi640EEv26Group_norm_nhwc_bwd_params,"a",@progbits
	.sectionflags	@""
	.align	4
.nv.constant0._Z35group_norm_nhwc_bwd_one_pass_kernelI11Fp16IOFp16WLi512ELi10ELi640EEv26Group_norm_nhwc_bwd_params:
	.zero		712


//--------------------- .nv.constant0._Z35group_norm_nhwc_bwd_one_pass_kernelI11Fp32IOFp32WLi64ELi10ELi640EEv26Group_norm_nhwc_bwd_params --------------------------
	.section	.nv.constant0._Z35group_norm_nhwc_bwd_one_pass_kernelI11Fp32IOFp32WLi64ELi10ELi640EEv26Group_norm_nhwc_bwd_params,"a",@progbits
	.sectionflags	@""
	.align	4
.nv.constant0._Z35group_norm_nhwc_bwd_one_pass_kernelI11Fp32IOFp32WLi64ELi10ELi640EEv26Group_norm_nhwc_bwd_params:
	.zero		712


//--------------------- .nv.constant0._Z35group_norm_nhwc_bwd_one_pass_kernelI11Fp32IOFp32WLi128ELi10ELi640EEv26Group_norm_nhwc_bwd_params --------------------------
	.section	.nv.constant0._Z35group_norm_nhwc_bwd_one_pass_kernelI11Fp32IOFp32WLi128ELi10ELi640EEv26Group_norm_nhwc_bwd_params,"a",@progbits
	.sectionflags	@""
	.align	4
.nv.constant0._Z35group_norm_nhwc_bwd_one_pass_kernelI11Fp32IOFp32WLi128ELi10ELi640EEv26Group_norm_nhwc_bwd_params:
	.zero		712


//--------------------- .nv.constant0._Z35group_norm_nhwc_bwd_one_pass_kernelI11Fp32IOFp32WLi256ELi10ELi640EEv26Group_norm_nhwc_bwd_params --------------------------
	.section	.nv.constant0._Z35group_norm_nhwc_bwd_one_pass_kernelI11Fp32IOFp32WLi256ELi10ELi640EEv26Group_norm_nhwc_bwd_params,"a",@progbits
	.sectionflags	@""
	.align	4
.nv.constant0._Z35group_norm_nhwc_bwd_one_pass_kernelI11Fp32IOFp32WLi256ELi10ELi640EEv26Group_norm_nhwc_bwd_params:
	.zero		712


//--------------------- .nv.constant0._Z35group_norm_nhwc_bwd_one_pass_kernelI11Fp32IOFp32WLi512ELi10ELi640EEv26Group_norm_nhwc_bwd_params --------------------------
	.section	.nv.constant0._Z35group_norm_nhwc_bwd_one_pass_kernelI11Fp32IOFp32WLi512ELi10ELi640EEv26Group_norm_nhwc_bwd_params,"a",@progbits
	.sectionflags	@""
	.align	4
.nv.constant0._Z35group_norm_nhwc_bwd_one_pass_kernelI11Fp32IOFp32WLi512ELi10ELi640EEv26Group_norm_nhwc_bwd_params:
	.zero		712


//--------------------- .nv.constant0._Z35group_norm_nhwc_bwd_one_pass_kernelI11Fp32IOBf16WLi64ELi10ELi640EEv26Group_norm_nhwc_bwd_params --------------------------
	.section	.nv.constant0._Z35group_norm_nhwc_bwd_one_pass_kernelI11Fp32IOBf16WLi64ELi10ELi640EEv26Group_norm_nhwc_bwd_params,"a",@progbits
	.sectionflags	@""
	.align	4
.nv.constant0._Z35group_norm_nhwc_bwd_one_pass_kernelI11Fp32IOBf16WLi64ELi10ELi640EEv26Group_norm_nhwc_bwd_params:
	.zero		712


//--------------------- .nv.constant0._Z35group_norm_nhwc_bwd_one_pass_kernelI11Fp32IOBf16WLi128ELi10ELi640EEv26Group_norm_nhwc_bwd_params --------------------------
	.section	.nv.constant0._Z35group_norm_nhwc_bwd_one_pass_kernelI11Fp32IOBf16WLi128ELi10ELi640EEv26Group_norm_nhwc_bwd_params,"a",@progbits
	.sectionflags	@""
	.align	4
.nv.constant0._Z35group_norm_nhwc_bwd_one_pass_kernelI11Fp32IOBf16WLi128ELi10ELi640EEv26Group_norm_nhwc_bwd_params:
	.zero		712


//--------------------- .nv.constant0._Z35group_norm_nhwc_bwd_one_pass_kernelI11Fp32IOBf16WLi256ELi10ELi640EEv26Group_norm_nhwc_bwd_params --------------------------
	.section	.nv.constant0._Z35group_norm_nhwc_bwd_one_pass_kernelI11Fp32IOBf16WLi256ELi10ELi640EEv26Group_norm_nhwc_bwd_params,"a",@progbits
	.sectionflags	@""
	.align	4
.nv.constant0._Z35group_norm_nhwc_bwd_one_pass_kernelI11Fp32IOBf16WLi256ELi10ELi640EEv26Group_norm_nhwc_bwd_params:
	.zero		712


//--------------------- .nv.constant0._Z35group_norm_nhwc_bwd_one_pass_kernelI11Fp32IOBf16WLi512ELi10ELi640EEv26Group_norm_nhwc_bwd_params --------------------------
	.section	.nv.constant0._Z35group_norm_nhwc_bwd_one_pass_kernelI11Fp32IOBf16WLi512ELi10ELi640EEv26Group_norm_nhwc_bwd_params,"a",@progbits
	.sectionflags	@""
	.align	4
.nv.constant0._Z35group_norm_nhwc_bwd_one_pass_kernelI11Fp32IOBf16WLi512ELi10ELi640EEv26Group_norm_nhwc_bwd_params:
	.zero		712


//--------------------- .nv.constant0._Z35group_norm_nhwc_bwd_one_pass_kernelI11Fp32IOFp16WLi64ELi10ELi640EEv26Group_norm_nhwc_bwd_params --------------------------
	.section	.nv.constant0._Z35group_norm_nhwc_bwd_one_pass_kernelI11Fp32IOFp16WLi64ELi10ELi640EEv26Group_norm_nhwc_bwd_params,"a",@progbits
	.sectionflags	@""
	.align	4
.nv.constant0._Z35group_norm_nhwc_bwd_one_pass_kernelI11Fp32IOFp16WLi64ELi10ELi640EEv26Group_norm_nhwc_bwd_params:
	.zero		712


//--------------------- .nv.constant0._Z35group_norm_nhwc_bwd_one_pass_kernelI11Fp32IOFp16WLi128ELi10ELi640EEv26Group_norm_nhwc_bwd_params --------------------------
	.section	.nv.constant0._Z35group_norm_nhwc_bwd_one_pass_kernelI11Fp32IOFp16WLi128ELi10ELi640EEv26Group_norm_nhwc_bwd_params,"a",@progbits
	.sectionflags	@""
	.align	4
.nv.constant0._Z35group_norm_nhwc_bwd_one_pass_kernelI11Fp32IOFp16WLi128ELi10ELi640EEv26Group_norm_nhwc_bwd_params:
	.zero		712


//--------------------- .nv.constant0._Z35group_norm_nhwc_bwd_one_pass_kernelI11Fp32IOFp16WLi256ELi10ELi640EEv26Group_norm_nhwc_bwd_params --------------------------
	.section	.nv.constant0._Z35group_norm_nhwc_bwd_one_pass_kernelI11Fp32IOFp16WLi256ELi10ELi640EEv26Group_norm_nhwc_bwd_params,"a",@progbits
	.sectionflags	@""
	.align	4
.nv.constant0._Z35group_norm_nhwc_bwd_one_pass_kernelI11Fp32IOFp16WLi256ELi10ELi640EEv26Group_norm_nhwc_bwd_params:
	.zero		712


//--------------------- .nv.constant0._Z35group_norm_nhwc_bwd_one_pass_kernelI11Fp32IOFp16WLi512ELi10ELi640EEv26Group_norm_nhwc_bwd_params --------------------------
	.section	.nv.constant0._Z35group_norm_nhwc_bwd_one_pass_kernelI11Fp32IOFp16WLi512ELi10ELi640EEv26Group_norm_nhwc_bwd_params,"a",@progbits
	.sectionflags	@""
	.align	4
.nv.constant0._Z35group_norm_nhwc_bwd_one_pass_kernelI11Fp32IOFp16WLi512ELi10ELi640EEv26Group_norm_nhwc_bwd_params:
	.zero		712


//--------------------- .nv.constant0._Z35group_norm_nhwc_fwd_one_pass_kernelI11Bf16IOFp32WLi64ELi10ELi640EEv26Group_norm_nhwc_fwd_params --------------------------
	.section	.nv.constant0._Z35group_norm_nhwc_fwd_one_pass_kernelI11Bf16IOFp32WLi64ELi10ELi640EEv26Group_norm_nhwc_fwd_params,"a",@progbits
	.sectionflags	@""
	.align	4
.nv.constant0._Z35group_norm_nhwc_fwd_one_pass_kernelI11Bf16IOFp32WLi64ELi10ELi640EEv26Group_norm_nhwc_fwd_params:
	.zero		688


//--------------------- .nv.constant0._Z35group_norm_nhwc_fwd_one_pass_kernelI11Bf16IOFp32WLi128ELi10ELi640EEv26Group_norm_nhwc_fwd_params --------------------------
	.section	.nv.constant0._Z35group_norm_nhwc_fwd_one_pass_kernelI11Bf16IOFp32WLi128ELi10ELi640EEv26Group_norm_nhwc_fwd_params,"a",@progbits
	.sectionflags	@""
	.align	4
.nv.constant0._Z35group_norm_nhwc_fwd_one_pass_kernelI11Bf16IOFp32WLi128ELi10ELi640EEv26Group_norm_nhwc_fwd_params:
	.zero		688


//--------------------- .nv.constant0._Z35group_norm_nhwc_fwd_one_pass_kernelI11Bf16IOFp32WLi256ELi10ELi640EEv26Group_norm_nhwc_fwd_params --------------------------
	.section	.nv.constant0._Z35group_norm_nhwc_fwd_one_pass_kernelI11Bf16IOFp32WLi256ELi10ELi640EEv26Group_norm_nhwc_fwd_params,"a",@progbits
	.sectionflags	@""
	.align	4
.nv.constant0._Z35group_norm_nhwc_fwd_one_pass_kernelI11Bf16IOFp32WLi256ELi10ELi640EEv26Group_norm_nhwc_fwd_params:
	.zero		688


//--------------------- .nv.constant0._Z35group_norm_nhwc_fwd_one_pass_kernelI11Bf16IOFp32WLi512ELi10ELi640EEv26Group_norm_nhwc_fwd_params --------------------------
	.section	.nv.constant0._Z35group_norm_nhwc_fwd_one_pass_kernelI11Bf16IOFp32WLi512ELi10ELi640EEv26Group_norm_nhwc_fwd_params,"a",@progbits
	.sectionflags	@""
	.align	4
.nv.constant0._Z35group_norm_nhwc_fwd_one_pass_kernelI11Bf16IOFp32WLi512ELi10ELi640EEv26Group_norm_nhwc_fwd_params:
	.zero		688


//--------------------- .nv.constant0._Z35group_norm_nhwc_fwd_one_pass_kernelI11Bf16IOBf16WLi64ELi10ELi640EEv26Group_norm_nhwc_fwd_params --------------------------
	.section	.nv.constant0._Z35group_norm_nhwc_fwd_one_pass_kernelI11Bf16IOBf16WLi64ELi10ELi640EEv26Group_norm_nhwc_fwd_params,"a",@progbits
	.sectionflags	@""
	.align	4
.nv.constant0._Z35group_norm_nhwc_fwd_one_pass_kernelI11Bf16IOBf16WLi64ELi10ELi640EEv26Group_norm_nhwc_fwd_params:
	.zero		688


//--------------------- .nv.constant0._Z35group_norm_nhwc_fwd_one_pass_kernelI11Bf16IOBf16WLi128ELi10ELi640EEv26Group_norm_nhwc_fwd_params --------------------------
	.section	.nv.constant0._Z35group_norm_nhwc_fwd_one_pass_kernelI11Bf16IOBf16WLi128ELi10ELi640EEv26Group_norm_nhwc_fwd_params,"a",@progbits
	.sectionflags	@""
	.align	4
.nv.constant0._Z35group_norm_nhwc_fwd_one_pass_kernelI11Bf16IOBf16WLi128ELi10ELi640EEv26Group_norm_nhwc_fwd_params:
	.zero		688


//--------------------- .nv.constant0._Z35group_norm_nhwc_fwd_one_pass_kernelI11Bf16IOBf16WLi256ELi10ELi640EEv26Group_norm_nhwc_fwd_params --------------------------
	.section	.nv.constant0._Z35group_norm_nhwc_fwd_one_pass_kernelI11Bf16IOBf16WLi256ELi10ELi640EEv26Group_norm_nhwc_fwd_params,"a",@progbits
	.sectionflags	@""
	.align	4
.nv.constant0._Z35group_norm_nhwc_fwd_one_pass_kernelI11Bf16IOBf16WLi256ELi10ELi640EEv26Group_norm_nhwc_fwd_params:
	.zero		688


//--------------------- .nv.constant0._Z35group_norm_nhwc_fwd_one_pass_kernelI11Bf16IOBf16WLi512ELi10ELi640EEv26Group_norm_nhwc_fwd_params --------------------------
	.section	.nv.constant0._Z35group_norm_nhwc_fwd_one_pass_kernelI11Bf16IOBf16WLi512ELi10ELi640EEv26Group_norm_nhwc_fwd_params,"a",@progbits
	.sectionflags	@""
	.align	4
.nv.constant0._Z35group_norm_nhwc_fwd_one_pass_kernelI11Bf16IOBf16WLi512ELi10ELi640EEv26Group_norm_nhwc_fwd_params:
	.zero		688


//--------------------- .nv.constant0._Z35group_norm_nhwc_fwd_one_pass_kernelI11Bf16IOFp16WLi64ELi10ELi640EEv26Group_norm_nhwc_fwd_params --------------------------
	.section	.nv.constant0._Z35group_norm_nhwc_fwd_one_pass_kernelI11Bf16IOFp16WLi64ELi10ELi640EEv26Group_norm_nhwc_fwd_params,"a",@progbits
	.sectionflags	@""
	.align	4
.nv.constant0._Z35group_norm_nhwc_fwd_one_pass_kernelI11Bf16IOFp16WLi64ELi10ELi640EEv26Group_norm_nhwc_fwd_params:
	.zero		688


//--------------------- .nv.constant0._Z35group_norm_nhwc_fwd_one_pass_kernelI11Bf16IOFp16WLi128ELi10ELi640EEv26Group_norm_nhwc_fwd_params --------------------------
	.section	.nv.constant0._Z35group_norm_nhwc_fwd_one_pass_kernelI11Bf16IOFp16WLi128ELi10ELi640EEv26Group_norm_nhwc_fwd_params,"a",@progbits
	.sectionflags	@""
	.align	4
.nv.constant0._Z35group_norm_nhwc_fwd_one_pass_kernelI11Bf16IOFp16WLi128ELi10ELi640EEv26Group_norm_nhwc_fwd_params:
	.zero		688


//--------------------- .nv.constant0._Z35group_norm_nhwc_fwd_one_pass_kernelI11Bf16IOFp16WLi256ELi10ELi640EEv26Group_norm_nhwc_fwd_params --------------------------
	.section	.nv.constant0._Z35group_norm_nhwc_fwd_one_pass_kernelI11Bf16IOFp16WLi256ELi10ELi640EEv26Group_norm_nhwc_fwd_params,"a",@progbits
	.sectionflags	@""
	.align	4
.nv.constant0._Z35group_norm_nhwc_fwd_one_pass_kernelI11Bf16IOFp16WLi256ELi10ELi640EEv26Group_norm_nhwc_fwd_params:
	.zero		688


//--------------------- .nv.constant0._Z35group_norm_nhwc_fwd_one_pass_kernelI11Bf16IOFp16WLi512ELi10ELi640EEv26Group_norm_nhwc_fwd_params --------------------------
	.section	.nv.constant0._Z35group_norm_nhwc_fwd_one_pass_kernelI11Bf16IOFp16WLi512ELi10ELi640EEv26Group_norm_nhwc_fwd_params,"a",@progbits
	.sectionflags	@""
	.align	4
.nv.constant0._Z35group_norm_nhwc_fwd_one_pass_kernelI11Bf16IOFp16WLi512ELi10ELi640EEv26Group_norm_nhwc_fwd_params:
	.zero		688


//--------------------- .nv.constant0._Z35group_norm_nhwc_fwd_one_pass_kernelI11Fp16IOFp32WLi64ELi10ELi640EEv26Group_norm_nhwc_fwd_params --------------------------
	.section	.nv.constant0._Z35group_norm_nhwc_fwd_one_pass_kernelI11Fp16IOFp32WLi64ELi10ELi640EEv26Group_norm_nhwc_fwd_params,"a",@progbits
	.sectionflags	@""
	.align	4
.nv.constant0._Z35group_norm_nhwc_fwd_one_pass_kernelI11Fp16IOFp32WLi64ELi10ELi640EEv26Group_norm_nhwc_fwd_params:
	.zero		688


//--------------------- .nv.constant0._Z35group_norm_nhwc_fwd_one_pass_kernelI11Fp16IOFp32WLi128ELi10ELi640EEv26Group_norm_nhwc_fwd_params --------------------------
	.section	.nv.constant0._Z35group_norm_nhwc_fwd_one_pass_kernelI11Fp16IOFp32WLi128ELi10ELi640EEv26Group_norm_nhwc_fwd_params,"a",@progbits
	.sectionflags	@""
	.align	4
.nv.constant0._Z35group_norm_nhwc_fwd_one_pass_kernelI11Fp16IOFp32WLi128ELi10ELi640EEv26Group_norm_nhwc_fwd_params:
	.zero		688


//--------------------- .nv.constant0._Z35group_norm_nhwc_fwd_one_pass_kernelI11Fp16IOFp32WLi256ELi10ELi640EEv26Group_norm_nhwc_fwd_params --------------------------
	.section	.nv.constant0._Z35group_norm_nhwc_fwd_one_pass_kernelI11Fp16IOFp32WLi256ELi10ELi640EEv26Group_norm_nhwc_fwd_params,"a",@progbits
	.sectionflags	@""
	.align	4
.nv.constant0._Z35group_norm_nhwc_fwd_one_pass_kernelI11Fp16IOFp32WLi256ELi10ELi640EEv26Group_norm_nhwc_fwd_params:
	.zero		688


//--------------------- .nv.constant0._Z35group_norm_nhwc_fwd_one_pass_kernelI11Fp16IOFp32WLi512ELi10ELi640EEv26Group_norm_nhwc_fwd_params --------------------------
	.section	.nv.constant0._Z35group_norm_nhwc_fwd_one_pass_kernelI11Fp16IOFp32WLi512ELi10ELi640EEv26Group_norm_nhwc_fwd_params,"a",@progbits
	.sectionflags	@""
	.align	4
.nv.constant0._Z35group_norm_nhwc_fwd_one_pass_kernelI11Fp16IOFp32WLi512ELi10ELi640EEv26Group_norm_nhwc_fwd_params:
	.zero		688


//--------------------- .nv.constant0._Z35group_norm_nhwc_fwd_one_pass_kernelI11Fp16IOBf16WLi64ELi10ELi640EEv26Group_norm_nhwc_fwd_params --------------------------
	.section	.nv.constant0._Z35group_norm_nhwc_fwd_one_pass_kernelI11Fp16IOBf16WLi64ELi10ELi640EEv26Group_norm_nhwc_fwd_params,"a",@progbits
	.sectionflags	@""
	.align	4
.nv.constant0._Z35group_norm_nhwc_fwd_one_pass_kernelI11Fp16IOBf16WLi64ELi10ELi640EEv26Group_norm_nhwc_fwd_params:
	.zero		688


//--------------------- .nv.constant0._Z35group_norm_nhwc_fwd_one_pass_kernelI11Fp16IOBf16WLi128ELi10ELi640EEv26Group_norm_nhwc_fwd_params --------------------------
	.section	.nv.constant0._Z35group_norm_nhwc_fwd_one_pass_kernelI11Fp16IOBf16WLi128ELi10ELi640EEv26Group_norm_nhwc_fwd_params,"a",@progbits
	.sectionflags	@""
	.align	4
.nv.constant0._Z35group_norm_nhwc_fwd_one_pass_kernelI11Fp16IOBf16WLi128ELi10ELi640EEv26Group_norm_nhwc_fwd_params:
	.zero		688


//--------------------- .nv.constant0._Z35group_norm_nhwc_fwd_one_pass_kernelI11Fp16IOBf16WLi256ELi10ELi640EEv26Group_norm_nhwc_fwd_params --------------------------
	.section	.nv.constant0._Z35group_norm_nhwc_fwd_one_pass_kernelI11Fp16IOBf16WLi256ELi10ELi640EEv26Group_norm_nhwc_fwd_params,"a",@progbits
	.sectionflags	@""
	.align	4
.nv.constant0._Z35group_norm_nhwc_fwd_one_pass_kernelI11Fp16IOBf16WLi256ELi10ELi640EEv26Group_norm_nhwc_fwd_params:
	.zero		688


//--------------------- .nv.constant0._Z35group_norm_nhwc_fwd_one_pass_kernelI11Fp16IOBf16WLi512ELi10ELi640EEv26Group_norm_nhwc_fwd_params --------------------------
	.section	.nv.constant0._Z35group_norm_nhwc_fwd_one_pass_kernelI11Fp16IOBf16WLi512ELi10ELi640EEv26Group_norm_nhwc_fwd_params,"a",@progbits
	.sectionflags	@""
	.align	4
.nv.constant0._Z35group_norm_nhwc_fwd_one_pass_kernelI11Fp16IOBf16WLi512ELi10ELi640EEv26Group_norm_nhwc_fwd_params:
	.zero		688


//--------------------- .nv.constant0._Z35group_norm_nhwc_fwd_one_pass_kernelI11Fp16IOFp16WLi64ELi10ELi640EEv26Group_norm_nhwc_fwd_params --------------------------
	.section	.nv.constant0._Z35group_norm_nhwc_fwd_one_pass_kernelI11Fp16IOFp16WLi64ELi10ELi640EEv26Group_norm_nhwc_fwd_params,"a",@progbits
	.sectionflags	@""
	.align	4
.nv.constant0._Z35group_norm_nhwc_fwd_one_pass_kernelI11Fp16IOFp16WLi64ELi10ELi640EEv26Group_norm_nhwc_fwd_params:
	.zero		688


//--------------------- .nv.constant0._Z35group_norm_nhwc_fwd_one_pass_kernelI11Fp16IOFp16WLi128ELi10ELi640EEv26Group_norm_nhwc_fwd_params --------------------------
	.section	.nv.constant0._Z35group_norm_nhwc_fwd_one_pass_kernelI11Fp16IOFp16WLi128ELi10ELi640EEv26Group_norm_nhwc_fwd_params,"a",@progbits
	.sectionflags	@""
	.align	4
.nv.constant0._Z35group_norm_nhwc_fwd_one_pass_kernelI11Fp16IOFp16WLi128ELi10ELi640EEv26Group_norm_nhwc_fwd_params:
	.zero		688


//--------------------- .nv.constant0._Z35group_norm_nhwc_fwd_one_pass_kernelI11Fp16IOFp16WLi256ELi10ELi640EEv26Group_norm_nhwc_fwd_params --------------------------
	.section	.nv.constant0._Z35group_norm_nhwc_fwd_one_pass_kernelI11Fp16IOFp16WLi256ELi10ELi640EEv26Group_norm_nhwc_fwd_params,"a",@progbits
	.sectionflags	@""
	.align	4
.nv.constant0._Z35group_norm_nhwc_fwd_one_pass_kernelI11Fp16IOFp16WLi256ELi10ELi640EEv26Group_norm_nhwc_fwd_params:
	.zero		688


//--------------------- .nv.constant0._Z35group_norm_nhwc_fwd_one_pass_kernelI11Fp16IOFp16WLi512ELi10ELi640EEv26Group_norm_nhwc_fwd_params --------------------------
	.section	.nv.constant0._Z35group_norm_nhwc_fwd_one_pass_kernelI11Fp16IOFp16WLi512ELi10ELi640EEv26Group_norm_nhwc_fwd_params,"a",@progbits
	.sectionflags	@""
	.align	4
.nv.constant0._Z35group_norm_nhwc_fwd_one_pass_kernelI11Fp16IOFp16WLi512ELi10ELi640EEv26Group_norm_nhwc_fwd_params:
	.zero		688


//--------------------- .nv.constant0._Z35group_norm_nhwc_fwd_one_pass_kernelI11Fp32IOFp32WLi64ELi10ELi640EEv26Group_norm_nhwc_fwd_params --------------------------
	.section	.nv.constant0._Z35group_norm_nhwc_fwd_one_pass_kernelI11Fp32IOFp32WLi64ELi10ELi640EEv26Group_norm_nhwc_fwd_params,"a",@progbits
	.sectionflags	@""
	.align	4
.nv.constant0._Z35group_norm_nhwc_fwd_one_pass_kernelI11Fp32IOFp32WLi64ELi10ELi640EEv26Group_norm_nhwc_fwd_params:
	.zero		688


//--------------------- .nv.constant0._Z35group_norm_nhwc_fwd_one_pass_kernelI11Fp32IOFp32WLi128ELi10ELi640EEv26Group_norm_nhwc_fwd_params --------------------------
	.section	.nv.constant0._Z35group_norm_nhwc_fwd_one_pass_kernelI11Fp32IOFp32WLi128ELi10ELi640EEv26Group_norm_nhwc_fwd_params,"a",@progbits
	.sectionflags	@""
	.align	4
.nv.constant0._Z35group_norm_nhwc_fwd_one_pass_kernelI11Fp32IOFp32WLi128ELi10ELi640EEv26Group_norm_nhwc_fwd_params:
	.zero		688


//--------------------- .nv.constant0._Z35group_norm_nhwc_fwd_one_pass_kernelI11Fp32IOFp32WLi256ELi10ELi640EEv26Group_norm_nhwc_fwd_params --------------------------
	.section	.nv.constant0._Z35group_norm_nhwc_fwd_one_pass_kernelI11Fp32IOFp32WLi256ELi10ELi640EEv26Group_norm_nhwc_fwd_params,"a",@progbits
	.sectionflags	@""
	.align	4
.nv.constant0._Z35group_norm_nhwc_fwd_one_pass_kernelI11Fp32IOFp32WLi256ELi10ELi640EEv26Group_norm_nhwc_fwd_params:
	.zero		688


//--------------------- .nv.constant0._Z35group_norm_nhwc_fwd_one_pass_kernelI11Fp32IOFp32WLi512ELi10ELi640EEv26Group_norm_nhwc_fwd_params --------------------------
	.section	.nv.constant0._Z35group_norm_nhwc_fwd_one_pass_kernelI11Fp32IOFp32WLi512ELi10ELi640EEv26Group_norm_nhwc_fwd_params,"a",@progbits
	.sectionflags	@""
	.align	4
.nv.constant0._Z35group_norm_nhwc_fwd_one_pass_kernelI11Fp32IOFp32WLi512ELi10ELi640EEv26Group_norm_nhwc_fwd_params:
	.zero		688


//--------------------- .nv.constant0._Z35group_norm_nhwc_fwd_one_pass_kernelI11Fp32IOBf16WLi64ELi10ELi640EEv26Group_norm_nhwc_fwd_params --------------------------
	.section	.nv.constant0._Z35group_norm_nhwc_fwd_one_pass_kernelI11Fp32IOBf16WLi64ELi10ELi640EEv26Group_norm_nhwc_fwd_params,"a",@progbits
	.sectionflags	@""
	.align	4
.nv.constant0._Z35group_norm_nhwc_fwd_one_pass_kernelI11Fp32IOBf16WLi64ELi10ELi640EEv26Group_norm_nhwc_fwd_params:
	.zero		688


//--------------------- .nv.constant0._Z35group_norm_nhwc_fwd_one_pass_kernelI11Fp32IOBf16WLi128ELi10ELi640EEv26Group_norm_nhwc_fwd_params --------------------------
	.section	.nv.constant0._Z35group_norm_nhwc_fwd_one_pass_kernelI11Fp32IOBf16WLi128ELi10ELi640EEv26Group_norm_nhwc_fwd_params,"a",@progbits
	.sectionflags	@""
	.align	4
.nv.constant0._Z35group_norm_nhwc_fwd_one_pass_kernelI11Fp32IOBf16WLi128ELi10ELi640EEv26Group_norm_nhwc_fwd_params:
	.zero		688


//--------------------- .nv.constant0._Z35group_norm_nhwc_fwd_one_pass_kernelI11Fp32IOBf16WLi256ELi10ELi640EEv26Group_norm_nhwc_fwd_params --------------------------
	.section	.nv.constant0._Z35group_norm_nhwc_fwd_one_pass_kernelI11Fp32IOBf16WLi256ELi10ELi640EEv26Group_norm_nhwc_fwd_params,"a",@progbits
	.sectionflags	@""
	.align	4
.nv.constant0._Z35group_norm_nhwc_fwd_one_pass_kernelI11Fp32IOBf16WLi256ELi10ELi640EEv26Group_norm_nhwc_fwd_params:
	.zero		688


//--------------------- .nv.constant0._Z35group_norm_nhwc_fwd_one_pass_kernelI11Fp32IOBf16WLi512ELi10ELi640EEv26Group_norm_nhwc_fwd_params --------------------------
	.section	.nv.constant0._Z35group_norm_nhwc_fwd_one_pass_kernelI11Fp32IOBf16WLi512ELi10ELi640EEv26Group_norm_nhwc_fwd_params,"a",@progbits
	.sectionflags	@""
	.align	4
.nv.constant0._Z35group_norm_nhwc_fwd_one_pass_kernelI11Fp32IOBf16WLi512ELi10ELi640EEv26Group_norm_nhwc_fwd_params:
	.zero		688


//--------------------- .nv.constant0._Z35group_norm_nhwc_fwd_one_pass_kernelI11Fp32IOFp16WLi64ELi10ELi640EEv26Group_norm_nhwc_fwd_params --------------------------
	.section	.nv.constant0._Z35group_norm_nhwc_fwd_one_pass_kernelI11Fp32IOFp16WLi64ELi10ELi640EEv26Group_norm_nhwc_fwd_params,"a",@progbits
	.sectionflags	@""
	.align	4
.nv.constant0._Z35group_norm_nhwc_fwd_one_pass_kernelI11Fp32IOFp16WLi64ELi10ELi640EEv26Group_norm_nhwc_fwd_params:
	.zero		688


//--------------------- .nv.constant0._Z35group_norm_nhwc_fwd_one_pass_kernelI11Fp32IOFp16WLi128ELi10ELi640EEv26Group_norm_nhwc_fwd_params --------------------------
	.section	.nv.constant0._Z35group_norm_nhwc_fwd_one_pass_kernelI11Fp32IOFp16WLi128ELi10ELi640EEv26Group_norm_nhwc_fwd_params,"a",@progbits
	.sectionflags	@""
	.align	4
.nv.constant0._Z35group_norm_nhwc_fwd_one_pass_kernelI11Fp32IOFp16WLi128ELi10ELi640EEv26Group_norm_nhwc_fwd_params:
	.zero		688


//--------------------- .nv.constant0._Z35group_norm_nhwc_fwd_one_pass_kernelI11Fp32IOFp16WLi256ELi10ELi640EEv26Group_norm_nhwc_fwd_params --------------------------
	.section	.nv.constant0._Z35group_norm_nhwc_fwd_one_pass_kernelI11Fp32IOFp16WLi256ELi10ELi640EEv26Group_norm_nhwc_fwd_params,"a",@progbits
	.sectionflags	@""
	.align	4
.nv.constant0._Z35group_norm_nhwc_fwd_one_pass_kernelI11Fp32IOFp16WLi256ELi10ELi640EEv26Group_norm_nhwc_fwd_params:
	.zero		688


//--------------------- .nv.constant0._Z35group_norm_nhwc_fwd_one_pass_kernelI11Fp32IOFp16WLi512ELi10ELi640EEv26Group_norm_nhwc_fwd_params --------------------------
	.section	.nv.constant0._Z35group_norm_nhwc_fwd_one_pass_kernelI11Fp32IOFp16WLi512ELi10ELi640EEv26Group_norm_nhwc_fwd_params,"a",@progbits
	.sectionflags	@""
	.align	4
.nv.constant0._Z35group_norm_nhwc_fwd_one_pass_kernelI11Fp32IOFp16WLi512ELi10ELi640EEv26Group_norm_nhwc_fwd_params:
	.zero		688


//--------------------- SYMBOLS --------------------------

	.type		.nv.reservedSmem.offset0,@object
	.size		.nv.reservedSmem.offset0,0x4
